//
// Generated by NVIDIA NVVM Compiler
//
// Compiler Build ID: CL-36424714
// Cuda compilation tools, release 13.0, V13.0.88
// Based on NVVM 20.0.0
//

.version 9.0
.target sm_100
.address_size 64

	// .globl	_Z7sortBlkPiiS_
// _ZZN3cub18CUB_300001_SM_10006detail10radix_sort31DeviceRadixSortSingleTileKernelINS1_5radix10policy_hubIjNS0_8NullTypeEyE10Policy1000ELNS0_9SortOrderE0EjS6_yNS1_21identity_decomposer_tEEEvPKT1_PSB_PKT2_PSF_T3_iiT4_E12temp_storage has been demoted
// _ZZN3cub18CUB_300001_SM_10006detail10radix_sort30DeviceRadixSortHistogramKernelINS1_5radix10policy_hubIjNS0_8NullTypeEyE10Policy1000ELNS0_9SortOrderE0EjyNS1_21identity_decomposer_tEEEvPT2_PKT1_SB_iiT3_E12temp_storage has been demoted
// _ZZN3cub18CUB_300001_SM_10006detail10radix_sort33DeviceRadixSortExclusiveSumKernelINS1_5radix10policy_hubIjNS0_8NullTypeEyE10Policy1000EyEEvPT0_E12temp_storage has been demoted
// _ZZN3cub18CUB_300001_SM_10006detail10radix_sort29DeviceRadixSortOnesweepKernelINS1_5radix10policy_hubIjNS0_8NullTypeEyE10Policy1000ELNS0_9SortOrderE0EjS6_yiiNS1_21identity_decomposer_tEEEvPT5_SC_PT3_PKSD_PT1_PKSH_PT2_PKSL_T4_iiT6_E1s has been demoted
.global .align 1 .b8 _ZN34_INTERNAL_fe67c3b6_4_k_cu_7edce4c24cuda3std3__45__cpo5beginE[1];
.global .align 1 .b8 _ZN34_INTERNAL_fe67c3b6_4_k_cu_7edce4c24cuda3std3__45__cpo3endE[1];
.global .align 1 .b8 _ZN34_INTERNAL_fe67c3b6_4_k_cu_7edce4c24cuda3std3__45__cpo6cbeginE[1];
.global .align 1 .b8 _ZN34_INTERNAL_fe67c3b6_4_k_cu_7edce4c24cuda3std3__45__cpo4cendE[1];
.global .align 1 .b8 _ZN34_INTERNAL_fe67c3b6_4_k_cu_7edce4c24cuda3std3__45__cpo6rbeginE[1];
.global .align 1 .b8 _ZN34_INTERNAL_fe67c3b6_4_k_cu_7edce4c24cuda3std3__45__cpo4rendE[1];
.global .align 1 .b8 _ZN34_INTERNAL_fe67c3b6_4_k_cu_7edce4c24cuda3std3__45__cpo7crbeginE[1];
.global .align 1 .b8 _ZN34_INTERNAL_fe67c3b6_4_k_cu_7edce4c24cuda3std3__45__cpo5crendE[1];
.global .align 1 .b8 _ZN34_INTERNAL_fe67c3b6_4_k_cu_7edce4c24cuda3std3__436_GLOBAL__N__fe67c3b6_4_k_cu_7edce4c26ignoreE[1];
.global .align 1 .b8 _ZN34_INTERNAL_fe67c3b6_4_k_cu_7edce4c24cuda3std3__419piecewise_constructE[1];
.global .align 1 .b8 _ZN34_INTERNAL_fe67c3b6_4_k_cu_7edce4c24cuda3std3__48in_placeE[1];
.global .align 1 .b8 _ZN34_INTERNAL_fe67c3b6_4_k_cu_7edce4c24cuda3std3__420unreachable_sentinelE[1];
.global .align 1 .b8 _ZN34_INTERNAL_fe67c3b6_4_k_cu_7edce4c24cuda3std3__47nulloptE[1];
.global .align 1 .b8 _ZN34_INTERNAL_fe67c3b6_4_k_cu_7edce4c24cuda3std3__48unexpectE[1];
.global .align 1 .b8 _ZN34_INTERNAL_fe67c3b6_4_k_cu_7edce4c24cuda3std6ranges3__45__cpo4swapE[1];
.global .align 1 .b8 _ZN34_INTERNAL_fe67c3b6_4_k_cu_7edce4c24cuda3std6ranges3__45__cpo9iter_moveE[1];
.global .align 1 .b8 _ZN34_INTERNAL_fe67c3b6_4_k_cu_7edce4c24cuda3std6ranges3__45__cpo5beginE[1];
.global .align 1 .b8 _ZN34_INTERNAL_fe67c3b6_4_k_cu_7edce4c24cuda3std6ranges3__45__cpo3endE[1];
.global .align 1 .b8 _ZN34_INTERNAL_fe67c3b6_4_k_cu_7edce4c24cuda3std6ranges3__45__cpo6cbeginE[1];
.global .align 1 .b8 _ZN34_INTERNAL_fe67c3b6_4_k_cu_7edce4c24cuda3std6ranges3__45__cpo4cendE[1];
.global .align 1 .b8 _ZN34_INTERNAL_fe67c3b6_4_k_cu_7edce4c24cuda3std6ranges3__45__cpo7advanceE[1];
.global .align 1 .b8 _ZN34_INTERNAL_fe67c3b6_4_k_cu_7edce4c24cuda3std6ranges3__45__cpo9iter_swapE[1];
.global .align 1 .b8 _ZN34_INTERNAL_fe67c3b6_4_k_cu_7edce4c24cuda3std6ranges3__45__cpo4nextE[1];
.global .align 1 .b8 _ZN34_INTERNAL_fe67c3b6_4_k_cu_7edce4c24cuda3std6ranges3__45__cpo4prevE[1];
.global .align 1 .b8 _ZN34_INTERNAL_fe67c3b6_4_k_cu_7edce4c24cuda3std6ranges3__45__cpo4dataE[1];
.global .align 1 .b8 _ZN34_INTERNAL_fe67c3b6_4_k_cu_7edce4c24cuda3std6ranges3__45__cpo5cdataE[1];
.global .align 1 .b8 _ZN34_INTERNAL_fe67c3b6_4_k_cu_7edce4c24cuda3std6ranges3__45__cpo4sizeE[1];
.global .align 1 .b8 _ZN34_INTERNAL_fe67c3b6_4_k_cu_7edce4c24cuda3std6ranges3__45__cpo5ssizeE[1];
.global .align 1 .b8 _ZN34_INTERNAL_fe67c3b6_4_k_cu_7edce4c24cuda3std6ranges3__45__cpo8distanceE[1];
.global .align 1 .b8 _ZN34_INTERNAL_fe67c3b6_4_k_cu_7edce4c26thrust24THRUST_300001_SM_1000_NS8cuda_cub3parE[1];
.global .align 1 .b8 _ZN34_INTERNAL_fe67c3b6_4_k_cu_7edce4c26thrust24THRUST_300001_SM_1000_NS8cuda_cub10par_nosyncE[1];
.global .align 1 .b8 _ZN34_INTERNAL_fe67c3b6_4_k_cu_7edce4c26thrust24THRUST_300001_SM_1000_NS6system6detail10sequential3seqE[1];
.global .align 1 .b8 _ZN34_INTERNAL_fe67c3b6_4_k_cu_7edce4c26thrust24THRUST_300001_SM_1000_NS6system3cpp3parE[1];
.global .align 1 .b8 _ZN34_INTERNAL_fe67c3b6_4_k_cu_7edce4c26thrust24THRUST_300001_SM_1000_NS12placeholders2_1E[1];
.global .align 1 .b8 _ZN34_INTERNAL_fe67c3b6_4_k_cu_7edce4c26thrust24THRUST_300001_SM_1000_NS12placeholders2_2E[1];
.global .align 1 .b8 _ZN34_INTERNAL_fe67c3b6_4_k_cu_7edce4c26thrust24THRUST_300001_SM_1000_NS12placeholders2_3E[1];
.global .align 1 .b8 _ZN34_INTERNAL_fe67c3b6_4_k_cu_7edce4c26thrust24THRUST_300001_SM_1000_NS12placeholders2_4E[1];
.global .align 1 .b8 _ZN34_INTERNAL_fe67c3b6_4_k_cu_7edce4c26thrust24THRUST_300001_SM_1000_NS12placeholders2_5E[1];
.global .align 1 .b8 _ZN34_INTERNAL_fe67c3b6_4_k_cu_7edce4c26thrust24THRUST_300001_SM_1000_NS12placeholders2_6E[1];
.global .align 1 .b8 _ZN34_INTERNAL_fe67c3b6_4_k_cu_7edce4c26thrust24THRUST_300001_SM_1000_NS12placeholders2_7E[1];
.global .align 1 .b8 _ZN34_INTERNAL_fe67c3b6_4_k_cu_7edce4c26thrust24THRUST_300001_SM_1000_NS12placeholders2_8E[1];
.global .align 1 .b8 _ZN34_INTERNAL_fe67c3b6_4_k_cu_7edce4c26thrust24THRUST_300001_SM_1000_NS12placeholders2_9E[1];
.global .align 1 .b8 _ZN34_INTERNAL_fe67c3b6_4_k_cu_7edce4c26thrust24THRUST_300001_SM_1000_NS12placeholders3_10E[1];
.global .align 1 .b8 _ZN34_INTERNAL_fe67c3b6_4_k_cu_7edce4c26thrust24THRUST_300001_SM_1000_NS3seqE[1];
.global .align 1 .b8 _ZN34_INTERNAL_fe67c3b6_4_k_cu_7edce4c26thrust24THRUST_300001_SM_1000_NS6deviceE[1];
.extern .shared .align 16 .b8 s[];

.visible .entry _Z7sortBlkPiiS_(
	.param .u64 .ptr .align 1 _Z7sortBlkPiiS__param_0,
	.param .u32 _Z7sortBlkPiiS__param_1,
	.param .u64 .ptr .align 1 _Z7sortBlkPiiS__param_2
)
{
	.reg .pred 	%p<9>;
	.reg .b32 	%r<47>;
	.reg .b64 	%rd<9>;

	ld.param.u64 	%rd1, [_Z7sortBlkPiiS__param_0];
	ld.param.u32 	%r16, [_Z7sortBlkPiiS__param_1];
	ld.param.u64 	%rd2, [_Z7sortBlkPiiS__param_2];
	mov.u32 	%r17, %ctaid.x;
	mov.u32 	%r1, %ntid.x;
	mov.u32 	%r2, %tid.x;
	mad.lo.s32 	%r3, %r17, %r1, %r2;
	setp.ge.s32 	%p1, %r3, %r16;
	shl.b32 	%r18, %r2, 2;
	mov.u32 	%r19, s;
	add.s32 	%r4, %r19, %r18;
	@%p1 bra 	$L__BB0_2;
	cvta.to.global.u64 	%rd3, %rd1;
	mul.wide.s32 	%rd4, %r3, 4;
	add.s64 	%rd5, %rd3, %rd4;
	ld.global.u32 	%r20, [%rd5];
	st.shared.u32 	[%r4], %r20;
$L__BB0_2:
	bar.sync 	0;
	add.s32 	%r5, %r1, -1;
	shl.b32 	%r22, %r1, 2;
	add.s32 	%r6, %r19, %r22;
	mov.b32 	%r43, 0;
$L__BB0_3:
	setp.lt.u32 	%p2, %r1, 2;
	ld.shared.u32 	%r8, [%r4];
	shr.u32 	%r24, %r8, %r43;
	and.b32  	%r9, %r24, 1;
	st.shared.u32 	[%r4], %r9;
	bar.sync 	0;
	@%p2 bra 	$L__BB0_10;
	mov.b32 	%r45, 1;
$L__BB0_5:
	setp.lt.u32 	%p3, %r2, %r45;
	@%p3 bra 	$L__BB0_7;
	sub.s32 	%r27, %r2, %r45;
	shl.b32 	%r28, %r27, 2;
	add.s32 	%r30, %r19, %r28;
	ld.shared.u32 	%r46, [%r30];
$L__BB0_7:
	setp.lt.u32 	%p4, %r2, %r45;
	bar.sync 	0;
	@%p4 bra 	$L__BB0_9;
	ld.shared.u32 	%r31, [%r4];
	add.s32 	%r32, %r31, %r46;
	st.shared.u32 	[%r4], %r32;
$L__BB0_9:
	bar.sync 	0;
	shl.b32 	%r45, %r45, 1;
	setp.lt.u32 	%p5, %r45, %r1;
	@%p5 bra 	$L__BB0_5;
$L__BB0_10:
	ld.shared.u32 	%r33, [%r4];
	ld.shared.u32 	%r34, [%r6+-4];
	bar.sync 	0;
	setp.eq.s32 	%p6, %r9, 0;
	sub.s32 	%r35, %r2, %r33;
	add.s32 	%r36, %r5, %r33;
	sub.s32 	%r37, %r36, %r34;
	selp.b32 	%r38, %r35, %r37, %p6;
	shl.b32 	%r39, %r38, 2;
	add.s32 	%r41, %r19, %r39;
	st.shared.u32 	[%r41], %r8;
	bar.sync 	0;
	add.s32 	%r43, %r43, 1;
	setp.ne.s32 	%p7, %r43, 32;
	@%p7 bra 	$L__BB0_3;
	setp.ge.s32 	%p8, %r3, %r16;
	bar.sync 	0;
	@%p8 bra 	$L__BB0_13;
	ld.shared.u32 	%r42, [%r4];
	cvta.to.global.u64 	%rd6, %rd2;
	mul.wide.s32 	%rd7, %r3, 4;
	add.s64 	%rd8, %rd6, %rd7;
	st.global.u32 	[%rd8], %r42;
$L__BB0_13:
	bar.sync 	0;
	ret;

}
	// .globl	_ZN3cub18CUB_300001_SM_10006detail11EmptyKernelIvEEvv
.visible .entry _ZN3cub18CUB_300001_SM_10006detail11EmptyKernelIvEEvv()
{


	ret;

}
	// .globl	_ZN3cub18CUB_300001_SM_10006detail10radix_sort31DeviceRadixSortSingleTileKernelINS1_5radix10policy_hubIjNS0_8NullTypeEyE10Policy1000ELNS0_9SortOrderE0EjS6_yNS1_21identity_decomposer_tEEEvPKT1_PSB_PKT2_PSF_T3_iiT4_
.visible .entry _ZN3cub18CUB_300001_SM_10006detail10radix_sort31DeviceRadixSortSingleTileKernelINS1_5radix10policy_hubIjNS0_8NullTypeEyE10Policy1000ELNS0_9SortOrderE0EjS6_yNS1_21identity_decomposer_tEEEvPKT1_PSB_PKT2_PSF_T3_iiT4_(
	.param .u64 .ptr .align 1 _ZN3cub18CUB_300001_SM_10006detail10radix_sort31DeviceRadixSortSingleTileKernelINS1_5radix10policy_hubIjNS0_8NullTypeEyE10Policy1000ELNS0_9SortOrderE0EjS6_yNS1_21identity_decomposer_tEEEvPKT1_PSB_PKT2_PSF_T3_iiT4__param_0,
	.param .u64 .ptr .align 1 _ZN3cub18CUB_300001_SM_10006detail10radix_sort31DeviceRadixSortSingleTileKernelINS1_5radix10policy_hubIjNS0_8NullTypeEyE10Policy1000ELNS0_9SortOrderE0EjS6_yNS1_21identity_decomposer_tEEEvPKT1_PSB_PKT2_PSF_T3_iiT4__param_1,
	.param .u64 .ptr .align 1 _ZN3cub18CUB_300001_SM_10006detail10radix_sort31DeviceRadixSortSingleTileKernelINS1_5radix10policy_hubIjNS0_8NullTypeEyE10Policy1000ELNS0_9SortOrderE0EjS6_yNS1_21identity_decomposer_tEEEvPKT1_PSB_PKT2_PSF_T3_iiT4__param_2,
	.param .u64 .ptr .align 1 _ZN3cub18CUB_300001_SM_10006detail10radix_sort31DeviceRadixSortSingleTileKernelINS1_5radix10policy_hubIjNS0_8NullTypeEyE10Policy1000ELNS0_9SortOrderE0EjS6_yNS1_21identity_decomposer_tEEEvPKT1_PSB_PKT2_PSF_T3_iiT4__param_3,
	.param .u64 _ZN3cub18CUB_300001_SM_10006detail10radix_sort31DeviceRadixSortSingleTileKernelINS1_5radix10policy_hubIjNS0_8NullTypeEyE10Policy1000ELNS0_9SortOrderE0EjS6_yNS1_21identity_decomposer_tEEEvPKT1_PSB_PKT2_PSF_T3_iiT4__param_4,
	.param .u32 _ZN3cub18CUB_300001_SM_10006detail10radix_sort31DeviceRadixSortSingleTileKernelINS1_5radix10policy_hubIjNS0_8NullTypeEyE10Policy1000ELNS0_9SortOrderE0EjS6_yNS1_21identity_decomposer_tEEEvPKT1_PSB_PKT2_PSF_T3_iiT4__param_5,
	.param .u32 _ZN3cub18CUB_300001_SM_10006detail10radix_sort31DeviceRadixSortSingleTileKernelINS1_5radix10policy_hubIjNS0_8NullTypeEyE10Policy1000ELNS0_9SortOrderE0EjS6_yNS1_21identity_decomposer_tEEEvPKT1_PSB_PKT2_PSF_T3_iiT4__param_6,
	.param .align 1 .b8 _ZN3cub18CUB_300001_SM_10006detail10radix_sort31DeviceRadixSortSingleTileKernelINS1_5radix10policy_hubIjNS0_8NullTypeEyE10Policy1000ELNS0_9SortOrderE0EjS6_yNS1_21identity_decomposer_tEEEvPKT1_PSB_PKT2_PSF_T3_iiT4__param_7[1]
)
.maxntid 256
.minnctapersm 1
{
	.reg .pred 	%p<52>;
	.reg .b16 	%rs<39>;
	.reg .b32 	%r<706>;
	.reg .b64 	%rd<29>;
	// demoted variable
	.shared .align 16 .b8 _ZZN3cub18CUB_300001_SM_10006detail10radix_sort31DeviceRadixSortSingleTileKernelINS1_5radix10policy_hubIjNS0_8NullTypeEyE10Policy1000ELNS0_9SortOrderE0EjS6_yNS1_21identity_decomposer_tEEEvPKT1_PSB_PKT2_PSF_T3_iiT4_E12temp_storage[33856];
	ld.param.u64 	%rd5, [_ZN3cub18CUB_300001_SM_10006detail10radix_sort31DeviceRadixSortSingleTileKernelINS1_5radix10policy_hubIjNS0_8NullTypeEyE10Policy1000ELNS0_9SortOrderE0EjS6_yNS1_21identity_decomposer_tEEEvPKT1_PSB_PKT2_PSF_T3_iiT4__param_0];
	ld.param.u64 	%rd3, [_ZN3cub18CUB_300001_SM_10006detail10radix_sort31DeviceRadixSortSingleTileKernelINS1_5radix10policy_hubIjNS0_8NullTypeEyE10Policy1000ELNS0_9SortOrderE0EjS6_yNS1_21identity_decomposer_tEEEvPKT1_PSB_PKT2_PSF_T3_iiT4__param_1];
	ld.param.u64 	%rd4, [_ZN3cub18CUB_300001_SM_10006detail10radix_sort31DeviceRadixSortSingleTileKernelINS1_5radix10policy_hubIjNS0_8NullTypeEyE10Policy1000ELNS0_9SortOrderE0EjS6_yNS1_21identity_decomposer_tEEEvPKT1_PSB_PKT2_PSF_T3_iiT4__param_4];
	ld.param.u32 	%r189, [_ZN3cub18CUB_300001_SM_10006detail10radix_sort31DeviceRadixSortSingleTileKernelINS1_5radix10policy_hubIjNS0_8NullTypeEyE10Policy1000ELNS0_9SortOrderE0EjS6_yNS1_21identity_decomposer_tEEEvPKT1_PSB_PKT2_PSF_T3_iiT4__param_5];
	ld.param.u32 	%r190, [_ZN3cub18CUB_300001_SM_10006detail10radix_sort31DeviceRadixSortSingleTileKernelINS1_5radix10policy_hubIjNS0_8NullTypeEyE10Policy1000ELNS0_9SortOrderE0EjS6_yNS1_21identity_decomposer_tEEEvPKT1_PSB_PKT2_PSF_T3_iiT4__param_6];
	cvta.to.global.u64 	%rd6, %rd5;
	cvt.u32.u64 	%r1, %rd4;
	mov.u32 	%r2, %tid.x;
	mul.lo.s32 	%r3, %r2, 19;
	setp.ge.s32 	%p1, %r3, %r1;
	mul.wide.u32 	%rd7, %r3, 4;
	add.s64 	%rd1, %rd6, %rd7;
	mov.b32 	%r703, -1;
	@%p1 bra 	$L__BB2_2;
	ld.global.u32 	%r703, [%rd1];
$L__BB2_2:
	add.s32 	%r193, %r3, 1;
	setp.ge.s32 	%p2, %r193, %r1;
	mov.b32 	%r702, -1;
	@%p2 bra 	$L__BB2_4;
	ld.global.u32 	%r702, [%rd1+4];
$L__BB2_4:
	add.s32 	%r195, %r3, 2;
	setp.ge.s32 	%p3, %r195, %r1;
	mov.b32 	%r701, -1;
	@%p3 bra 	$L__BB2_6;
	ld.global.u32 	%r701, [%rd1+8];
$L__BB2_6:
	add.s32 	%r197, %r3, 3;
	setp.ge.s32 	%p4, %r197, %r1;
	mov.b32 	%r700, -1;
	@%p4 bra 	$L__BB2_8;
	ld.global.u32 	%r700, [%rd1+12];
$L__BB2_8:
	add.s32 	%r199, %r3, 4;
	setp.ge.s32 	%p5, %r199, %r1;
	mov.b32 	%r699, -1;
	@%p5 bra 	$L__BB2_10;
	ld.global.u32 	%r699, [%rd1+16];
$L__BB2_10:
	add.s32 	%r201, %r3, 5;
	setp.ge.s32 	%p6, %r201, %r1;
	mov.b32 	%r698, -1;
	@%p6 bra 	$L__BB2_12;
	ld.global.u32 	%r698, [%rd1+20];
$L__BB2_12:
	add.s32 	%r203, %r3, 6;
	setp.ge.s32 	%p7, %r203, %r1;
	mov.b32 	%r697, -1;
	@%p7 bra 	$L__BB2_14;
	ld.global.u32 	%r697, [%rd1+24];
$L__BB2_14:
	add.s32 	%r205, %r3, 7;
	setp.ge.s32 	%p8, %r205, %r1;
	mov.b32 	%r696, -1;
	@%p8 bra 	$L__BB2_16;
	ld.global.u32 	%r696, [%rd1+28];
$L__BB2_16:
	add.s32 	%r207, %r3, 8;
	setp.ge.s32 	%p9, %r207, %r1;
	mov.b32 	%r695, -1;
	@%p9 bra 	$L__BB2_18;
	ld.global.u32 	%r695, [%rd1+32];
$L__BB2_18:
	add.s32 	%r209, %r3, 9;
	setp.ge.s32 	%p10, %r209, %r1;
	mov.b32 	%r694, -1;
	@%p10 bra 	$L__BB2_20;
	ld.global.u32 	%r694, [%rd1+36];
$L__BB2_20:
	add.s32 	%r211, %r3, 10;
	setp.ge.s32 	%p11, %r211, %r1;
	mov.b32 	%r693, -1;
	@%p11 bra 	$L__BB2_22;
	ld.global.u32 	%r693, [%rd1+40];
$L__BB2_22:
	add.s32 	%r213, %r3, 11;
	setp.ge.s32 	%p12, %r213, %r1;
	mov.b32 	%r692, -1;
	@%p12 bra 	$L__BB2_24;
	ld.global.u32 	%r692, [%rd1+44];
$L__BB2_24:
	add.s32 	%r215, %r3, 12;
	setp.ge.s32 	%p13, %r215, %r1;
	mov.b32 	%r691, -1;
	@%p13 bra 	$L__BB2_26;
	ld.global.u32 	%r691, [%rd1+48];
$L__BB2_26:
	add.s32 	%r217, %r3, 13;
	setp.ge.s32 	%p14, %r217, %r1;
	mov.b32 	%r690, -1;
	@%p14 bra 	$L__BB2_28;
	ld.global.u32 	%r690, [%rd1+52];
$L__BB2_28:
	add.s32 	%r219, %r3, 14;
	setp.ge.s32 	%p15, %r219, %r1;
	mov.b32 	%r689, -1;
	@%p15 bra 	$L__BB2_30;
	ld.global.u32 	%r689, [%rd1+56];
$L__BB2_30:
	add.s32 	%r221, %r3, 15;
	setp.ge.s32 	%p16, %r221, %r1;
	mov.b32 	%r688, -1;
	@%p16 bra 	$L__BB2_32;
	ld.global.u32 	%r688, [%rd1+60];
$L__BB2_32:
	add.s32 	%r223, %r3, 16;
	setp.ge.s32 	%p17, %r223, %r1;
	mov.b32 	%r687, -1;
	@%p17 bra 	$L__BB2_34;
	ld.global.u32 	%r687, [%rd1+64];
$L__BB2_34:
	add.s32 	%r225, %r3, 17;
	setp.ge.s32 	%p18, %r225, %r1;
	mov.b32 	%r686, -1;
	@%p18 bra 	$L__BB2_36;
	ld.global.u32 	%r686, [%rd1+68];
$L__BB2_36:
	add.s32 	%r227, %r3, 18;
	setp.ge.s32 	%p19, %r227, %r1;
	mov.b32 	%r685, -1;
	@%p19 bra 	$L__BB2_38;
	ld.global.u32 	%r685, [%rd1+72];
$L__BB2_38:
	bar.sync 	0;
	shr.u32 	%r42, %r2, 5;
	shl.b32 	%r229, %r2, 2;
	mov.u32 	%r230, _ZZN3cub18CUB_300001_SM_10006detail10radix_sort31DeviceRadixSortSingleTileKernelINS1_5radix10policy_hubIjNS0_8NullTypeEyE10Policy1000ELNS0_9SortOrderE0EjS6_yNS1_21identity_decomposer_tEEEvPKT1_PSB_PKT2_PSF_T3_iiT4_E12temp_storage;
	add.s32 	%r43, %r230, %r229;
	shl.b32 	%r231, %r2, 7;
	add.s32 	%r44, %r43, %r231;
	shl.b32 	%r232, %r42, 2;
	add.s32 	%r233, %r230, %r232;
	add.s32 	%r45, %r233, 33792;
	mad.lo.s32 	%r46, %r2, -56, %r44;
	add.s32 	%r684, %r189, 6;
	sub.s32 	%r683, %r190, %r189;
$L__BB2_39:
	add.s32 	%r293, %r684, -6;
	min.s32 	%r236, %r683, 6;
	mov.b32 	%r322, 0;
	st.shared.u32 	[%r43], %r322;
	st.shared.u32 	[%r43+1024], %r322;
	st.shared.u32 	[%r43+2048], %r322;
	st.shared.u32 	[%r43+3072], %r322;
	st.shared.u32 	[%r43+4096], %r322;
	st.shared.u32 	[%r43+5120], %r322;
	st.shared.u32 	[%r43+6144], %r322;
	st.shared.u32 	[%r43+7168], %r322;
	st.shared.u32 	[%r43+8192], %r322;
	st.shared.u32 	[%r43+9216], %r322;
	st.shared.u32 	[%r43+10240], %r322;
	st.shared.u32 	[%r43+11264], %r322;
	st.shared.u32 	[%r43+12288], %r322;
	st.shared.u32 	[%r43+13312], %r322;
	st.shared.u32 	[%r43+14336], %r322;
	st.shared.u32 	[%r43+15360], %r322;
	st.shared.u32 	[%r43+16384], %r322;
	st.shared.u32 	[%r43+17408], %r322;
	st.shared.u32 	[%r43+18432], %r322;
	st.shared.u32 	[%r43+19456], %r322;
	st.shared.u32 	[%r43+20480], %r322;
	st.shared.u32 	[%r43+21504], %r322;
	st.shared.u32 	[%r43+22528], %r322;
	st.shared.u32 	[%r43+23552], %r322;
	st.shared.u32 	[%r43+24576], %r322;
	st.shared.u32 	[%r43+25600], %r322;
	st.shared.u32 	[%r43+26624], %r322;
	st.shared.u32 	[%r43+27648], %r322;
	st.shared.u32 	[%r43+28672], %r322;
	st.shared.u32 	[%r43+29696], %r322;
	st.shared.u32 	[%r43+30720], %r322;
	st.shared.u32 	[%r43+31744], %r322;
	st.shared.u32 	[%r43+32768], %r322;
	// begin inline asm
	bmsk.clamp.b32 %r234, %r322, %r236;
	// end inline asm
	// begin inline asm
	shr.b32 %r237, %r703, %r293;
	// end inline asm
	and.b32  	%r325, %r234, %r237;
	shl.b32 	%r326, %r325, 10;
	and.b32  	%r327, %r326, 31744;
	add.s32 	%r328, %r43, %r327;
	shr.u32 	%r329, %r325, 4;
	and.b32  	%r330, %r329, 268435454;
	add.s32 	%r71, %r328, %r330;
	ld.shared.u16 	%rs1, [%r71];
	add.s16 	%rs20, %rs1, 1;
	st.shared.u16 	[%r71], %rs20;
	// begin inline asm
	shr.b32 %r240, %r702, %r293;
	// end inline asm
	and.b32  	%r331, %r234, %r240;
	shl.b32 	%r332, %r331, 10;
	and.b32  	%r333, %r332, 31744;
	add.s32 	%r334, %r43, %r333;
	shr.u32 	%r335, %r331, 4;
	and.b32  	%r336, %r335, 268435454;
	add.s32 	%r72, %r334, %r336;
	ld.shared.u16 	%rs2, [%r72];
	add.s16 	%rs21, %rs2, 1;
	st.shared.u16 	[%r72], %rs21;
	// begin inline asm
	shr.b32 %r243, %r701, %r293;
	// end inline asm
	and.b32  	%r337, %r234, %r243;
	shl.b32 	%r338, %r337, 10;
	and.b32  	%r339, %r338, 31744;
	add.s32 	%r340, %r43, %r339;
	shr.u32 	%r341, %r337, 4;
	and.b32  	%r342, %r341, 268435454;
	add.s32 	%r73, %r340, %r342;
	ld.shared.u16 	%rs3, [%r73];
	add.s16 	%rs22, %rs3, 1;
	st.shared.u16 	[%r73], %rs22;
	// begin inline asm
	shr.b32 %r246, %r700, %r293;
	// end inline asm
	and.b32  	%r343, %r234, %r246;
	shl.b32 	%r344, %r343, 10;
	and.b32  	%r345, %r344, 31744;
	add.s32 	%r346, %r43, %r345;
	shr.u32 	%r347, %r343, 4;
	and.b32  	%r348, %r347, 268435454;
	add.s32 	%r74, %r346, %r348;
	ld.shared.u16 	%rs4, [%r74];
	add.s16 	%rs23, %rs4, 1;
	st.shared.u16 	[%r74], %rs23;
	// begin inline asm
	shr.b32 %r249, %r699, %r293;
	// end inline asm
	and.b32  	%r349, %r234, %r249;
	shl.b32 	%r350, %r349, 10;
	and.b32  	%r351, %r350, 31744;
	add.s32 	%r352, %r43, %r351;
	shr.u32 	%r353, %r349, 4;
	and.b32  	%r354, %r353, 268435454;
	add.s32 	%r75, %r352, %r354;
	ld.shared.u16 	%rs5, [%r75];
	add.s16 	%rs24, %rs5, 1;
	st.shared.u16 	[%r75], %rs24;
	// begin inline asm
	shr.b32 %r252, %r698, %r293;
	// end inline asm
	and.b32  	%r355, %r234, %r252;
	shl.b32 	%r356, %r355, 10;
	and.b32  	%r357, %r356, 31744;
	add.s32 	%r358, %r43, %r357;
	shr.u32 	%r359, %r355, 4;
	and.b32  	%r360, %r359, 268435454;
	add.s32 	%r76, %r358, %r360;
	ld.shared.u16 	%rs6, [%r76];
	add.s16 	%rs25, %rs6, 1;
	st.shared.u16 	[%r76], %rs25;
	// begin inline asm
	shr.b32 %r255, %r697, %r293;
	// end inline asm
	and.b32  	%r361, %r234, %r255;
	shl.b32 	%r362, %r361, 10;
	and.b32  	%r363, %r362, 31744;
	add.s32 	%r364, %r43, %r363;
	shr.u32 	%r365, %r361, 4;
	and.b32  	%r366, %r365, 268435454;
	add.s32 	%r77, %r364, %r366;
	ld.shared.u16 	%rs7, [%r77];
	add.s16 	%rs26, %rs7, 1;
	st.shared.u16 	[%r77], %rs26;
	// begin inline asm
	shr.b32 %r258, %r696, %r293;
	// end inline asm
	and.b32  	%r367, %r234, %r258;
	shl.b32 	%r368, %r367, 10;
	and.b32  	%r369, %r368, 31744;
	add.s32 	%r370, %r43, %r369;
	shr.u32 	%r371, %r367, 4;
	and.b32  	%r372, %r371, 268435454;
	add.s32 	%r78, %r370, %r372;
	ld.shared.u16 	%rs8, [%r78];
	add.s16 	%rs27, %rs8, 1;
	st.shared.u16 	[%r78], %rs27;
	// begin inline asm
	shr.b32 %r261, %r695, %r293;
	// end inline asm
	and.b32  	%r373, %r234, %r261;
	shl.b32 	%r374, %r373, 10;
	and.b32  	%r375, %r374, 31744;
	add.s32 	%r376, %r43, %r375;
	shr.u32 	%r377, %r373, 4;
	and.b32  	%r378, %r377, 268435454;
	add.s32 	%r79, %r376, %r378;
	ld.shared.u16 	%rs9, [%r79];
	add.s16 	%rs28, %rs9, 1;
	st.shared.u16 	[%r79], %rs28;
	// begin inline asm
	shr.b32 %r264, %r694, %r293;
	// end inline asm
	and.b32  	%r379, %r234, %r264;
	shl.b32 	%r380, %r379, 10;
	and.b32  	%r381, %r380, 31744;
	add.s32 	%r382, %r43, %r381;
	shr.u32 	%r383, %r379, 4;
	and.b32  	%r384, %r383, 268435454;
	add.s32 	%r80, %r382, %r384;
	ld.shared.u16 	%rs10, [%r80];
	add.s16 	%rs29, %rs10, 1;
	st.shared.u16 	[%r80], %rs29;
	// begin inline asm
	shr.b32 %r267, %r693, %r293;
	// end inline asm
	and.b32  	%r385, %r234, %r267;
	shl.b32 	%r386, %r385, 10;
	and.b32  	%r387, %r386, 31744;
	add.s32 	%r388, %r43, %r387;
	shr.u32 	%r389, %r385, 4;
	and.b32  	%r390, %r389, 268435454;
	add.s32 	%r81, %r388, %r390;
	ld.shared.u16 	%rs11, [%r81];
	add.s16 	%rs30, %rs11, 1;
	st.shared.u16 	[%r81], %rs30;
	// begin inline asm
	shr.b32 %r270, %r692, %r293;
	// end inline asm
	and.b32  	%r391, %r234, %r270;
	shl.b32 	%r392, %r391, 10;
	and.b32  	%r393, %r392, 31744;
	add.s32 	%r394, %r43, %r393;
	shr.u32 	%r395, %r391, 4;
	and.b32  	%r396, %r395, 268435454;
	add.s32 	%r82, %r394, %r396;
	ld.shared.u16 	%rs12, [%r82];
	add.s16 	%rs31, %rs12, 1;
	st.shared.u16 	[%r82], %rs31;
	// begin inline asm
	shr.b32 %r273, %r691, %r293;
	// end inline asm
	and.b32  	%r397, %r234, %r273;
	shl.b32 	%r398, %r397, 10;
	and.b32  	%r399, %r398, 31744;
	add.s32 	%r400, %r43, %r399;
	shr.u32 	%r401, %r397, 4;
	and.b32  	%r402, %r401, 268435454;
	add.s32 	%r83, %r400, %r402;
	ld.shared.u16 	%rs13, [%r83];
	add.s16 	%rs32, %rs13, 1;
	st.shared.u16 	[%r83], %rs32;
	// begin inline asm
	shr.b32 %r276, %r690, %r293;
	// end inline asm
	and.b32  	%r403, %r234, %r276;
	shl.b32 	%r404, %r403, 10;
	and.b32  	%r405, %r404, 31744;
	add.s32 	%r406, %r43, %r405;
	shr.u32 	%r407, %r403, 4;
	and.b32  	%r408, %r407, 268435454;
	add.s32 	%r84, %r406, %r408;
	ld.shared.u16 	%rs14, [%r84];
	add.s16 	%rs33, %rs14, 1;
	st.shared.u16 	[%r84], %rs33;
	// begin inline asm
	shr.b32 %r279, %r689, %r293;
	// end inline asm
	and.b32  	%r409, %r234, %r279;
	shl.b32 	%r410, %r409, 10;
	and.b32  	%r411, %r410, 31744;
	add.s32 	%r412, %r43, %r411;
	shr.u32 	%r413, %r409, 4;
	and.b32  	%r414, %r413, 268435454;
	add.s32 	%r85, %r412, %r414;
	ld.shared.u16 	%rs15, [%r85];
	add.s16 	%rs34, %rs15, 1;
	st.shared.u16 	[%r85], %rs34;
	// begin inline asm
	shr.b32 %r282, %r688, %r293;
	// end inline asm
	and.b32  	%r415, %r234, %r282;
	shl.b32 	%r416, %r415, 10;
	and.b32  	%r417, %r416, 31744;
	add.s32 	%r418, %r43, %r417;
	shr.u32 	%r419, %r415, 4;
	and.b32  	%r420, %r419, 268435454;
	add.s32 	%r86, %r418, %r420;
	ld.shared.u16 	%rs16, [%r86];
	add.s16 	%rs35, %rs16, 1;
	st.shared.u16 	[%r86], %rs35;
	// begin inline asm
	shr.b32 %r285, %r687, %r293;
	// end inline asm
	and.b32  	%r421, %r234, %r285;
	shl.b32 	%r422, %r421, 10;
	and.b32  	%r423, %r422, 31744;
	add.s32 	%r424, %r43, %r423;
	shr.u32 	%r425, %r421, 4;
	and.b32  	%r426, %r425, 268435454;
	add.s32 	%r87, %r424, %r426;
	ld.shared.u16 	%rs17, [%r87];
	add.s16 	%rs36, %rs17, 1;
	st.shared.u16 	[%r87], %rs36;
	// begin inline asm
	shr.b32 %r288, %r686, %r293;
	// end inline asm
	and.b32  	%r427, %r234, %r288;
	shl.b32 	%r428, %r427, 10;
	and.b32  	%r429, %r428, 31744;
	add.s32 	%r430, %r43, %r429;
	shr.u32 	%r431, %r427, 4;
	and.b32  	%r432, %r431, 268435454;
	add.s32 	%r88, %r430, %r432;
	ld.shared.u16 	%rs18, [%r88];
	add.s16 	%rs37, %rs18, 1;
	st.shared.u16 	[%r88], %rs37;
	// begin inline asm
	shr.b32 %r291, %r685, %r293;
	// end inline asm
	and.b32  	%r433, %r234, %r291;
	shl.b32 	%r434, %r433, 10;
	and.b32  	%r435, %r434, 31744;
	add.s32 	%r436, %r43, %r435;
	shr.u32 	%r437, %r433, 4;
	and.b32  	%r438, %r437, 268435454;
	add.s32 	%r89, %r436, %r438;
	ld.shared.u16 	%rs19, [%r89];
	add.s16 	%rs38, %rs19, 1;
	st.shared.u16 	[%r89], %rs38;
	bar.sync 	0;
	ld.shared.u32 	%r90, [%r44];
	ld.shared.u32 	%r439, [%r44+4];
	ld.shared.u32 	%r440, [%r44+8];
	ld.shared.u32 	%r441, [%r44+12];
	ld.shared.u32 	%r442, [%r44+16];
	ld.shared.u32 	%r443, [%r44+20];
	ld.shared.u32 	%r444, [%r44+24];
	ld.shared.u32 	%r445, [%r44+28];
	ld.shared.u32 	%r446, [%r44+32];
	ld.shared.u32 	%r447, [%r44+36];
	ld.shared.u32 	%r448, [%r44+40];
	ld.shared.u32 	%r449, [%r44+44];
	ld.shared.u32 	%r450, [%r44+48];
	ld.shared.u32 	%r451, [%r44+52];
	ld.shared.u32 	%r452, [%r44+56];
	ld.shared.u32 	%r453, [%r44+60];
	ld.shared.u32 	%r454, [%r44+64];
	ld.shared.u32 	%r455, [%r44+68];
	ld.shared.u32 	%r456, [%r44+72];
	ld.shared.u32 	%r457, [%r44+76];
	ld.shared.u32 	%r458, [%r44+80];
	ld.shared.u32 	%r459, [%r44+84];
	ld.shared.u32 	%r460, [%r44+88];
	ld.shared.u32 	%r461, [%r44+92];
	ld.shared.u32 	%r462, [%r44+96];
	ld.shared.u32 	%r463, [%r44+100];
	ld.shared.u32 	%r464, [%r44+104];
	ld.shared.u32 	%r465, [%r44+108];
	ld.shared.u32 	%r466, [%r44+112];
	ld.shared.u32 	%r467, [%r44+116];
	ld.shared.u32 	%r468, [%r44+120];
	ld.shared.u32 	%r469, [%r44+124];
	ld.shared.u32 	%r470, [%r44+128];
	add.s32 	%r91, %r439, %r90;
	add.s32 	%r92, %r440, %r91;
	add.s32 	%r93, %r441, %r92;
	add.s32 	%r94, %r442, %r93;
	add.s32 	%r95, %r443, %r94;
	add.s32 	%r96, %r444, %r95;
	add.s32 	%r97, %r445, %r96;
	add.s32 	%r98, %r446, %r97;
	add.s32 	%r99, %r447, %r98;
	add.s32 	%r100, %r448, %r99;
	add.s32 	%r101, %r449, %r100;
	add.s32 	%r102, %r450, %r101;
	add.s32 	%r103, %r451, %r102;
	add.s32 	%r104, %r452, %r103;
	add.s32 	%r105, %r453, %r104;
	add.s32 	%r106, %r454, %r105;
	add.s32 	%r107, %r455, %r106;
	add.s32 	%r108, %r456, %r107;
	add.s32 	%r109, %r457, %r108;
	add.s32 	%r110, %r458, %r109;
	add.s32 	%r111, %r459, %r110;
	add.s32 	%r112, %r460, %r111;
	add.s32 	%r113, %r461, %r112;
	add.s32 	%r114, %r462, %r113;
	add.s32 	%r115, %r463, %r114;
	add.s32 	%r116, %r464, %r115;
	add.s32 	%r117, %r465, %r116;
	add.s32 	%r118, %r466, %r117;
	add.s32 	%r119, %r467, %r118;
	add.s32 	%r120, %r468, %r119;
	add.s32 	%r121, %r469, %r120;
	add.s32 	%r299, %r470, %r121;
	// begin inline asm
	mov.u32 %r294, %laneid;
	// end inline asm
	mov.b32 	%r297, 1;
	mov.b32 	%r324, -1;
	// begin inline asm
	{  .reg .u32 r0;  .reg .pred p;  shfl.sync.up.b32 r0|p, %r299, %r297, %r322, %r324;  @p add.u32 r0, r0, %r299;  mov.u32 %r295, r0;}
	// end inline asm
	mov.b32 	%r303, 2;
	// begin inline asm
	{  .reg .u32 r0;  .reg .pred p;  shfl.sync.up.b32 r0|p, %r295, %r303, %r322, %r324;  @p add.u32 r0, r0, %r295;  mov.u32 %r301, r0;}
	// end inline asm
	mov.b32 	%r309, 4;
	// begin inline asm
	{  .reg .u32 r0;  .reg .pred p;  shfl.sync.up.b32 r0|p, %r301, %r309, %r322, %r324;  @p add.u32 r0, r0, %r301;  mov.u32 %r307, r0;}
	// end inline asm
	mov.b32 	%r315, 8;
	// begin inline asm
	{  .reg .u32 r0;  .reg .pred p;  shfl.sync.up.b32 r0|p, %r307, %r315, %r322, %r324;  @p add.u32 r0, r0, %r307;  mov.u32 %r313, r0;}
	// end inline asm
	mov.b32 	%r321, 16;
	// begin inline asm
	{  .reg .u32 r0;  .reg .pred p;  shfl.sync.up.b32 r0|p, %r313, %r321, %r322, %r324;  @p add.u32 r0, r0, %r313;  mov.u32 %r319, r0;}
	// end inline asm
	setp.ne.s32 	%p20, %r294, 31;
	@%p20 bra 	$L__BB2_41;
	st.shared.u32 	[%r45], %r319;
$L__BB2_41:
	sub.s32 	%r471, %r319, %r299;
	setp.gt.u32 	%p21, %r2, 31;
	setp.eq.s32 	%p22, %r42, 7;
	setp.eq.s32 	%p23, %r42, 6;
	setp.eq.s32 	%p24, %r42, 5;
	setp.eq.s32 	%p25, %r42, 4;
	setp.eq.s32 	%p26, %r42, 3;
	setp.eq.s32 	%p27, %r42, 2;
	setp.eq.s32 	%p28, %r42, 1;
	bar.sync 	0;
	ld.shared.v4.u32 	{%r472, %r473, %r474, %r475}, [_ZZN3cub18CUB_300001_SM_10006detail10radix_sort31DeviceRadixSortSingleTileKernelINS1_5radix10policy_hubIjNS0_8NullTypeEyE10Policy1000ELNS0_9SortOrderE0EjS6_yNS1_21identity_decomposer_tEEEvPKT1_PSB_PKT2_PSF_T3_iiT4_E12temp_storage+33792];
	selp.b32 	%r476, %r472, %r704, %p28;
	add.s32 	%r477, %r473, %r472;
	selp.b32 	%r478, %r477, %r476, %p27;
	add.s32 	%r479, %r477, %r474;
	selp.b32 	%r480, %r479, %r478, %p26;
	add.s32 	%r481, %r479, %r475;
	selp.b32 	%r482, %r481, %r480, %p25;
	ld.shared.v4.u32 	{%r483, %r484, %r485, %r486}, [_ZZN3cub18CUB_300001_SM_10006detail10radix_sort31DeviceRadixSortSingleTileKernelINS1_5radix10policy_hubIjNS0_8NullTypeEyE10Policy1000ELNS0_9SortOrderE0EjS6_yNS1_21identity_decomposer_tEEEvPKT1_PSB_PKT2_PSF_T3_iiT4_E12temp_storage+33808];
	add.s32 	%r487, %r481, %r483;
	selp.b32 	%r488, %r487, %r482, %p24;
	add.s32 	%r489, %r487, %r484;
	selp.b32 	%r490, %r489, %r488, %p23;
	add.s32 	%r491, %r489, %r485;
	selp.b32 	%r704, %r491, %r490, %p22;
	add.s32 	%r126, %r491, %r486;
	setp.ne.s32 	%p29, %r294, 0;
	selp.b32 	%r492, %r471, 0, %p29;
	add.s32 	%r493, %r704, %r492;
	or.pred  	%p30, %p21, %p29;
	selp.b32 	%r705, %r493, %r471, %p21;
	@%p30 bra 	$L__BB2_43;
	shl.b32 	%r705, %r126, 16;
	st.shared.u32 	[_ZZN3cub18CUB_300001_SM_10006detail10radix_sort31DeviceRadixSortSingleTileKernelINS1_5radix10policy_hubIjNS0_8NullTypeEyE10Policy1000ELNS0_9SortOrderE0EjS6_yNS1_21identity_decomposer_tEEEvPKT1_PSB_PKT2_PSF_T3_iiT4_E12temp_storage+33832], %r705;
$L__BB2_43:
	setp.eq.s32 	%p31, %r2, 0;
	bar.sync 	0;
	ld.shared.u32 	%r494, [_ZZN3cub18CUB_300001_SM_10006detail10radix_sort31DeviceRadixSortSingleTileKernelINS1_5radix10policy_hubIjNS0_8NullTypeEyE10Policy1000ELNS0_9SortOrderE0EjS6_yNS1_21identity_decomposer_tEEEvPKT1_PSB_PKT2_PSF_T3_iiT4_E12temp_storage+33832];
	selp.b32 	%r495, 0, %r494, %p31;
	add.s32 	%r496, %r705, %r495;
	add.s32 	%r497, %r90, %r496;
	add.s32 	%r498, %r91, %r496;
	add.s32 	%r499, %r92, %r496;
	add.s32 	%r500, %r93, %r496;
	add.s32 	%r501, %r94, %r496;
	add.s32 	%r502, %r95, %r496;
	add.s32 	%r503, %r96, %r496;
	add.s32 	%r504, %r97, %r496;
	add.s32 	%r505, %r98, %r496;
	add.s32 	%r506, %r99, %r496;
	add.s32 	%r507, %r100, %r496;
	add.s32 	%r508, %r101, %r496;
	add.s32 	%r509, %r102, %r496;
	add.s32 	%r510, %r103, %r496;
	add.s32 	%r511, %r104, %r496;
	add.s32 	%r512, %r105, %r496;
	add.s32 	%r513, %r106, %r496;
	add.s32 	%r514, %r107, %r496;
	add.s32 	%r515, %r108, %r496;
	add.s32 	%r516, %r109, %r496;
	add.s32 	%r517, %r110, %r496;
	add.s32 	%r518, %r111, %r496;
	add.s32 	%r519, %r112, %r496;
	add.s32 	%r520, %r113, %r496;
	add.s32 	%r521, %r114, %r496;
	add.s32 	%r522, %r115, %r496;
	add.s32 	%r523, %r116, %r496;
	add.s32 	%r524, %r117, %r496;
	add.s32 	%r525, %r118, %r496;
	add.s32 	%r526, %r119, %r496;
	add.s32 	%r527, %r120, %r496;
	add.s32 	%r528, %r121, %r496;
	st.shared.u32 	[%r44], %r496;
	st.shared.u32 	[%r44+4], %r497;
	st.shared.u32 	[%r44+8], %r498;
	st.shared.u32 	[%r44+12], %r499;
	st.shared.u32 	[%r44+16], %r500;
	st.shared.u32 	[%r44+20], %r501;
	st.shared.u32 	[%r44+24], %r502;
	st.shared.u32 	[%r44+28], %r503;
	st.shared.u32 	[%r44+32], %r504;
	st.shared.u32 	[%r44+36], %r505;
	st.shared.u32 	[%r44+40], %r506;
	st.shared.u32 	[%r44+44], %r507;
	st.shared.u32 	[%r44+48], %r508;
	st.shared.u32 	[%r44+52], %r509;
	st.shared.u32 	[%r44+56], %r510;
	st.shared.u32 	[%r44+60], %r511;
	st.shared.u32 	[%r44+64], %r512;
	st.shared.u32 	[%r44+68], %r513;
	st.shared.u32 	[%r44+72], %r514;
	st.shared.u32 	[%r44+76], %r515;
	st.shared.u32 	[%r44+80], %r516;
	st.shared.u32 	[%r44+84], %r517;
	st.shared.u32 	[%r44+88], %r518;
	st.shared.u32 	[%r44+92], %r519;
	st.shared.u32 	[%r44+96], %r520;
	st.shared.u32 	[%r44+100], %r521;
	st.shared.u32 	[%r44+104], %r522;
	st.shared.u32 	[%r44+108], %r523;
	st.shared.u32 	[%r44+112], %r524;
	st.shared.u32 	[%r44+116], %r525;
	st.shared.u32 	[%r44+120], %r526;
	st.shared.u32 	[%r44+124], %r527;
	st.shared.u32 	[%r44+128], %r528;
	bar.sync 	0;
	cvt.u32.u16 	%r529, %rs1;
	ld.shared.u16 	%r530, [%r71];
	add.s32 	%r130, %r530, %r529;
	cvt.u32.u16 	%r531, %rs2;
	ld.shared.u16 	%r532, [%r72];
	add.s32 	%r131, %r532, %r531;
	cvt.u32.u16 	%r533, %rs3;
	ld.shared.u16 	%r534, [%r73];
	add.s32 	%r132, %r534, %r533;
	cvt.u32.u16 	%r535, %rs4;
	ld.shared.u16 	%r536, [%r74];
	add.s32 	%r133, %r536, %r535;
	cvt.u32.u16 	%r537, %rs5;
	ld.shared.u16 	%r538, [%r75];
	add.s32 	%r134, %r538, %r537;
	cvt.u32.u16 	%r539, %rs6;
	ld.shared.u16 	%r540, [%r76];
	add.s32 	%r135, %r540, %r539;
	cvt.u32.u16 	%r541, %rs7;
	ld.shared.u16 	%r542, [%r77];
	add.s32 	%r136, %r542, %r541;
	cvt.u32.u16 	%r543, %rs8;
	ld.shared.u16 	%r544, [%r78];
	add.s32 	%r137, %r544, %r543;
	cvt.u32.u16 	%r545, %rs9;
	ld.shared.u16 	%r546, [%r79];
	add.s32 	%r138, %r546, %r545;
	cvt.u32.u16 	%r547, %rs10;
	ld.shared.u16 	%r548, [%r80];
	add.s32 	%r139, %r548, %r547;
	cvt.u32.u16 	%r549, %rs11;
	ld.shared.u16 	%r550, [%r81];
	add.s32 	%r140, %r550, %r549;
	cvt.u32.u16 	%r551, %rs12;
	ld.shared.u16 	%r552, [%r82];
	add.s32 	%r141, %r552, %r551;
	cvt.u32.u16 	%r553, %rs13;
	ld.shared.u16 	%r554, [%r83];
	add.s32 	%r142, %r554, %r553;
	cvt.u32.u16 	%r555, %rs14;
	ld.shared.u16 	%r556, [%r84];
	add.s32 	%r143, %r556, %r555;
	cvt.u32.u16 	%r557, %rs15;
	ld.shared.u16 	%r558, [%r85];
	add.s32 	%r144, %r558, %r557;
	cvt.u32.u16 	%r559, %rs16;
	ld.shared.u16 	%r560, [%r86];
	add.s32 	%r145, %r560, %r559;
	cvt.u32.u16 	%r561, %rs17;
	ld.shared.u16 	%r562, [%r87];
	add.s32 	%r146, %r562, %r561;
	cvt.u32.u16 	%r563, %rs18;
	ld.shared.u16 	%r564, [%r88];
	add.s32 	%r147, %r564, %r563;
	cvt.u32.u16 	%r565, %rs19;
	ld.shared.u16 	%r566, [%r89];
	add.s32 	%r148, %r566, %r565;
	bar.sync 	0;
	setp.lt.s32 	%p32, %r684, %r190;
	@%p32 bra 	$L__BB2_83;
	cvt.u64.u32 	%rd8, %r2;
	shl.b32 	%r567, %r130, 2;
	mov.u32 	%r568, _ZZN3cub18CUB_300001_SM_10006detail10radix_sort31DeviceRadixSortSingleTileKernelINS1_5radix10policy_hubIjNS0_8NullTypeEyE10Policy1000ELNS0_9SortOrderE0EjS6_yNS1_21identity_decomposer_tEEEvPKT1_PSB_PKT2_PSF_T3_iiT4_E12temp_storage;
	add.s32 	%r569, %r568, %r567;
	st.shared.u32 	[%r569], %r703;
	shl.b32 	%r570, %r131, 2;
	add.s32 	%r571, %r568, %r570;
	st.shared.u32 	[%r571], %r702;
	shl.b32 	%r572, %r132, 2;
	add.s32 	%r573, %r568, %r572;
	st.shared.u32 	[%r573], %r701;
	shl.b32 	%r574, %r133, 2;
	add.s32 	%r575, %r568, %r574;
	st.shared.u32 	[%r575], %r700;
	shl.b32 	%r576, %r134, 2;
	add.s32 	%r577, %r568, %r576;
	st.shared.u32 	[%r577], %r699;
	shl.b32 	%r578, %r135, 2;
	add.s32 	%r579, %r568, %r578;
	st.shared.u32 	[%r579], %r698;
	shl.b32 	%r580, %r136, 2;
	add.s32 	%r581, %r568, %r580;
	st.shared.u32 	[%r581], %r697;
	shl.b32 	%r582, %r137, 2;
	add.s32 	%r583, %r568, %r582;
	st.shared.u32 	[%r583], %r696;
	shl.b32 	%r584, %r138, 2;
	add.s32 	%r585, %r568, %r584;
	st.shared.u32 	[%r585], %r695;
	shl.b32 	%r586, %r139, 2;
	add.s32 	%r587, %r568, %r586;
	st.shared.u32 	[%r587], %r694;
	shl.b32 	%r588, %r140, 2;
	add.s32 	%r589, %r568, %r588;
	st.shared.u32 	[%r589], %r693;
	shl.b32 	%r590, %r141, 2;
	add.s32 	%r591, %r568, %r590;
	st.shared.u32 	[%r591], %r692;
	shl.b32 	%r592, %r142, 2;
	add.s32 	%r593, %r568, %r592;
	st.shared.u32 	[%r593], %r691;
	shl.b32 	%r594, %r143, 2;
	add.s32 	%r595, %r568, %r594;
	st.shared.u32 	[%r595], %r690;
	shl.b32 	%r596, %r144, 2;
	add.s32 	%r597, %r568, %r596;
	st.shared.u32 	[%r597], %r689;
	shl.b32 	%r598, %r145, 2;
	add.s32 	%r599, %r568, %r598;
	st.shared.u32 	[%r599], %r688;
	shl.b32 	%r600, %r146, 2;
	add.s32 	%r601, %r568, %r600;
	st.shared.u32 	[%r601], %r687;
	shl.b32 	%r602, %r147, 2;
	add.s32 	%r603, %r568, %r602;
	st.shared.u32 	[%r603], %r686;
	shl.b32 	%r604, %r148, 2;
	add.s32 	%r605, %r568, %r604;
	st.shared.u32 	[%r605], %r685;
	bar.sync 	0;
	mad.lo.s32 	%r149, %r2, -72, %r46;
	ld.shared.u32 	%r150, [%r149+1024];
	ld.shared.u32 	%r151, [%r149+2048];
	ld.shared.u32 	%r152, [%r149+3072];
	ld.shared.u32 	%r153, [%r149+4096];
	ld.shared.u32 	%r154, [%r149+5120];
	ld.shared.u32 	%r155, [%r149+6144];
	ld.shared.u32 	%r156, [%r149+7168];
	ld.shared.u32 	%r157, [%r149+8192];
	ld.shared.u32 	%r158, [%r149+9216];
	ld.shared.u32 	%r159, [%r149+10240];
	ld.shared.u32 	%r160, [%r149+11264];
	ld.shared.u32 	%r161, [%r149+12288];
	ld.shared.u32 	%r162, [%r149+13312];
	ld.shared.u32 	%r163, [%r149+14336];
	ld.shared.u32 	%r164, [%r149+15360];
	ld.shared.u32 	%r165, [%r149+16384];
	ld.shared.u32 	%r166, [%r149+17408];
	ld.shared.u32 	%r167, [%r149+18432];
	setp.gt.u64 	%p33, %rd4, %rd8;
	cvta.to.global.u64 	%rd9, %rd3;
	mul.wide.u32 	%rd10, %r2, 4;
	add.s64 	%rd2, %rd9, %rd10;
	@%p33 bra 	$L__BB2_45;
	bra.uni 	$L__BB2_46;
$L__BB2_45:
	ld.shared.u32 	%r606, [%r149];
	st.global.u32 	[%rd2], %r606;
$L__BB2_46:
	add.s32 	%r607, %r2, 256;
	cvt.u64.u32 	%rd11, %r607;
	setp.le.u64 	%p34, %rd4, %rd11;
	@%p34 bra 	$L__BB2_48;
	st.global.u32 	[%rd2+1024], %r150;
$L__BB2_48:
	add.s32 	%r608, %r2, 512;
	cvt.u64.u32 	%rd12, %r608;
	setp.le.u64 	%p35, %rd4, %rd12;
	@%p35 bra 	$L__BB2_50;
	st.global.u32 	[%rd2+2048], %r151;
$L__BB2_50:
	add.s32 	%r609, %r2, 768;
	cvt.u64.u32 	%rd13, %r609;
	setp.le.u64 	%p36, %rd4, %rd13;
	@%p36 bra 	$L__BB2_52;
	st.global.u32 	[%rd2+3072], %r152;
$L__BB2_52:
	or.b32  	%r610, %r2, 1024;
	cvt.u64.u32 	%rd14, %r610;
	setp.le.u64 	%p37, %rd4, %rd14;
	@%p37 bra 	$L__BB2_54;
	st.global.u32 	[%rd2+4096], %r153;
$L__BB2_54:
	add.s32 	%r611, %r2, 1280;
	cvt.u64.u32 	%rd15, %r611;
	setp.le.u64 	%p38, %rd4, %rd15;
	@%p38 bra 	$L__BB2_56;
	st.global.u32 	[%rd2+5120], %r154;
$L__BB2_56:
	add.s32 	%r612, %r2, 1536;
	cvt.u64.u32 	%rd16, %r612;
	setp.le.u64 	%p39, %rd4, %rd16;
	@%p39 bra 	$L__BB2_58;
	st.global.u32 	[%rd2+6144], %r155;
$L__BB2_58:
	add.s32 	%r613, %r2, 1792;
	cvt.u64.u32 	%rd17, %r613;
	setp.le.u64 	%p40, %rd4, %rd17;
	@%p40 bra 	$L__BB2_60;
	st.global.u32 	[%rd2+7168], %r156;
$L__BB2_60:
	or.b32  	%r614, %r2, 2048;
	cvt.u64.u32 	%rd18, %r614;
	setp.le.u64 	%p41, %rd4, %rd18;
	@%p41 bra 	$L__BB2_62;
	st.global.u32 	[%rd2+8192], %r157;
$L__BB2_62:
	add.s32 	%r615, %r2, 2304;
	cvt.u64.u32 	%rd19, %r615;
	setp.le.u64 	%p42, %rd4, %rd19;
	@%p42 bra 	$L__BB2_64;
	st.global.u32 	[%rd2+9216], %r158;
$L__BB2_64:
	add.s32 	%r616, %r2, 2560;
	cvt.u64.u32 	%rd20, %r616;
	setp.le.u64 	%p43, %rd4, %rd20;
	@%p43 bra 	$L__BB2_66;
	st.global.u32 	[%rd2+10240], %r159;
$L__BB2_66:
	add.s32 	%r617, %r2, 2816;
	cvt.u64.u32 	%rd21, %r617;
	setp.le.u64 	%p44, %rd4, %rd21;
	@%p44 bra 	$L__BB2_68;
	st.global.u32 	[%rd2+11264], %r160;
$L__BB2_68:
	or.b32  	%r618, %r2, 3072;
	cvt.u64.u32 	%rd22, %r618;
	setp.le.u64 	%p45, %rd4, %rd22;
	@%p45 bra 	$L__BB2_70;
	st.global.u32 	[%rd2+12288], %r161;
$L__BB2_70:
	add.s32 	%r619, %r2, 3328;
	cvt.u64.u32 	%rd23, %r619;
	setp.le.u64 	%p46, %rd4, %rd23;
	@%p46 bra 	$L__BB2_72;
	st.global.u32 	[%rd2+13312], %r162;
$L__BB2_72:
	add.s32 	%r620, %r2, 3584;
	cvt.u64.u32 	%rd24, %r620;
	setp.le.u64 	%p47, %rd4, %rd24;
	@%p47 bra 	$L__BB2_74;
	st.global.u32 	[%rd2+14336], %r163;
$L__BB2_74:
	add.s32 	%r621, %r2, 3840;
	cvt.u64.u32 	%rd25, %r621;
	setp.le.u64 	%p48, %rd4, %rd25;
	@%p48 bra 	$L__BB2_76;
	st.global.u32 	[%rd2+15360], %r164;
$L__BB2_76:
	or.b32  	%r622, %r2, 4096;
	cvt.u64.u32 	%rd26, %r622;
	setp.le.u64 	%p49, %rd4, %rd26;
	@%p49 bra 	$L__BB2_78;
	st.global.u32 	[%rd2+16384], %r165;
$L__BB2_78:
	add.s32 	%r623, %r2, 4352;
	cvt.u64.u32 	%rd27, %r623;
	setp.le.u64 	%p50, %rd4, %rd27;
	@%p50 bra 	$L__BB2_80;
	st.global.u32 	[%rd2+17408], %r166;
$L__BB2_80:
	add.s32 	%r624, %r2, 4608;
	cvt.u64.u32 	%rd28, %r624;
	setp.le.u64 	%p51, %rd4, %rd28;
	@%p51 bra 	$L__BB2_82;
	st.global.u32 	[%rd2+18432], %r167;
$L__BB2_82:
	ret;
$L__BB2_83:
	shl.b32 	%r625, %r130, 2;
	mov.u32 	%r626, _ZZN3cub18CUB_300001_SM_10006detail10radix_sort31DeviceRadixSortSingleTileKernelINS1_5radix10policy_hubIjNS0_8NullTypeEyE10Policy1000ELNS0_9SortOrderE0EjS6_yNS1_21identity_decomposer_tEEEvPKT1_PSB_PKT2_PSF_T3_iiT4_E12temp_storage;
	add.s32 	%r627, %r626, %r625;
	st.shared.u32 	[%r627], %r703;
	shl.b32 	%r628, %r131, 2;
	add.s32 	%r629, %r626, %r628;
	st.shared.u32 	[%r629], %r702;
	shl.b32 	%r630, %r132, 2;
	add.s32 	%r631, %r626, %r630;
	st.shared.u32 	[%r631], %r701;
	shl.b32 	%r632, %r133, 2;
	add.s32 	%r633, %r626, %r632;
	st.shared.u32 	[%r633], %r700;
	shl.b32 	%r634, %r134, 2;
	add.s32 	%r635, %r626, %r634;
	st.shared.u32 	[%r635], %r699;
	shl.b32 	%r636, %r135, 2;
	add.s32 	%r637, %r626, %r636;
	st.shared.u32 	[%r637], %r698;
	shl.b32 	%r638, %r136, 2;
	add.s32 	%r639, %r626, %r638;
	st.shared.u32 	[%r639], %r697;
	shl.b32 	%r640, %r137, 2;
	add.s32 	%r641, %r626, %r640;
	st.shared.u32 	[%r641], %r696;
	shl.b32 	%r642, %r138, 2;
	add.s32 	%r643, %r626, %r642;
	st.shared.u32 	[%r643], %r695;
	shl.b32 	%r644, %r139, 2;
	add.s32 	%r645, %r626, %r644;
	st.shared.u32 	[%r645], %r694;
	shl.b32 	%r646, %r140, 2;
	add.s32 	%r647, %r626, %r646;
	st.shared.u32 	[%r647], %r693;
	shl.b32 	%r648, %r141, 2;
	add.s32 	%r649, %r626, %r648;
	st.shared.u32 	[%r649], %r692;
	shl.b32 	%r650, %r142, 2;
	add.s32 	%r651, %r626, %r650;
	st.shared.u32 	[%r651], %r691;
	shl.b32 	%r652, %r143, 2;
	add.s32 	%r653, %r626, %r652;
	st.shared.u32 	[%r653], %r690;
	shl.b32 	%r654, %r144, 2;
	add.s32 	%r655, %r626, %r654;
	st.shared.u32 	[%r655], %r689;
	shl.b32 	%r656, %r145, 2;
	add.s32 	%r657, %r626, %r656;
	st.shared.u32 	[%r657], %r688;
	shl.b32 	%r658, %r146, 2;
	add.s32 	%r659, %r626, %r658;
	st.shared.u32 	[%r659], %r687;
	shl.b32 	%r660, %r147, 2;
	add.s32 	%r661, %r626, %r660;
	st.shared.u32 	[%r661], %r686;
	shl.b32 	%r662, %r148, 2;
	add.s32 	%r663, %r626, %r662;
	st.shared.u32 	[%r663], %r685;
	bar.sync 	0;
	ld.shared.u32 	%r703, [%r46];
	ld.shared.u32 	%r702, [%r46+4];
	ld.shared.u32 	%r701, [%r46+8];
	ld.shared.u32 	%r700, [%r46+12];
	ld.shared.u32 	%r699, [%r46+16];
	ld.shared.u32 	%r698, [%r46+20];
	ld.shared.u32 	%r697, [%r46+24];
	ld.shared.u32 	%r696, [%r46+28];
	ld.shared.u32 	%r695, [%r46+32];
	ld.shared.u32 	%r694, [%r46+36];
	ld.shared.u32 	%r693, [%r46+40];
	ld.shared.u32 	%r692, [%r46+44];
	ld.shared.u32 	%r691, [%r46+48];
	ld.shared.u32 	%r690, [%r46+52];
	ld.shared.u32 	%r689, [%r46+56];
	ld.shared.u32 	%r688, [%r46+60];
	ld.shared.u32 	%r687, [%r46+64];
	ld.shared.u32 	%r686, [%r46+68];
	ld.shared.u32 	%r685, [%r46+72];
	bar.sync 	0;
	add.s32 	%r684, %r684, 6;
	add.s32 	%r683, %r683, -6;
	bra.uni 	$L__BB2_39;

}
	// .globl	_ZN3cub18CUB_300001_SM_10006detail10radix_sort30DeviceRadixSortHistogramKernelINS1_5radix10policy_hubIjNS0_8NullTypeEyE10Policy1000ELNS0_9SortOrderE0EjyNS1_21identity_decomposer_tEEEvPT2_PKT1_SB_iiT3_
.visible .entry _ZN3cub18CUB_300001_SM_10006detail10radix_sort30DeviceRadixSortHistogramKernelINS1_5radix10policy_hubIjNS0_8NullTypeEyE10Policy1000ELNS0_9SortOrderE0EjyNS1_21identity_decomposer_tEEEvPT2_PKT1_SB_iiT3_(
	.param .u64 .ptr .align 1 _ZN3cub18CUB_300001_SM_10006detail10radix_sort30DeviceRadixSortHistogramKernelINS1_5radix10policy_hubIjNS0_8NullTypeEyE10Policy1000ELNS0_9SortOrderE0EjyNS1_21identity_decomposer_tEEEvPT2_PKT1_SB_iiT3__param_0,
	.param .u64 .ptr .align 1 _ZN3cub18CUB_300001_SM_10006detail10radix_sort30DeviceRadixSortHistogramKernelINS1_5radix10policy_hubIjNS0_8NullTypeEyE10Policy1000ELNS0_9SortOrderE0EjyNS1_21identity_decomposer_tEEEvPT2_PKT1_SB_iiT3__param_1,
	.param .u64 _ZN3cub18CUB_300001_SM_10006detail10radix_sort30DeviceRadixSortHistogramKernelINS1_5radix10policy_hubIjNS0_8NullTypeEyE10Policy1000ELNS0_9SortOrderE0EjyNS1_21identity_decomposer_tEEEvPT2_PKT1_SB_iiT3__param_2,
	.param .u32 _ZN3cub18CUB_300001_SM_10006detail10radix_sort30DeviceRadixSortHistogramKernelINS1_5radix10policy_hubIjNS0_8NullTypeEyE10Policy1000ELNS0_9SortOrderE0EjyNS1_21identity_decomposer_tEEEvPT2_PKT1_SB_iiT3__param_3,
	.param .u32 _ZN3cub18CUB_300001_SM_10006detail10radix_sort30DeviceRadixSortHistogramKernelINS1_5radix10policy_hubIjNS0_8NullTypeEyE10Policy1000ELNS0_9SortOrderE0EjyNS1_21identity_decomposer_tEEEvPT2_PKT1_SB_iiT3__param_4,
	.param .align 1 .b8 _ZN3cub18CUB_300001_SM_10006detail10radix_sort30DeviceRadixSortHistogramKernelINS1_5radix10policy_hubIjNS0_8NullTypeEyE10Policy1000ELNS0_9SortOrderE0EjyNS1_21identity_decomposer_tEEEvPT2_PKT1_SB_iiT3__param_5[1]
)
.maxntid 128
{
	.reg .pred 	%p<91>;
	.reg .b32 	%r<470>;
	.reg .b64 	%rd<137>;
	// demoted variable
	.shared .align 4 .b8 _ZZN3cub18CUB_300001_SM_10006detail10radix_sort30DeviceRadixSortHistogramKernelINS1_5radix10policy_hubIjNS0_8NullTypeEyE10Policy1000ELNS0_9SortOrderE0EjyNS1_21identity_decomposer_tEEEvPT2_PKT1_SB_iiT3_E12temp_storage[4096];
	ld.param.u64 	%rd18, [_ZN3cub18CUB_300001_SM_10006detail10radix_sort30DeviceRadixSortHistogramKernelINS1_5radix10policy_hubIjNS0_8NullTypeEyE10Policy1000ELNS0_9SortOrderE0EjyNS1_21identity_decomposer_tEEEvPT2_PKT1_SB_iiT3__param_0];
	ld.param.u64 	%rd19, [_ZN3cub18CUB_300001_SM_10006detail10radix_sort30DeviceRadixSortHistogramKernelINS1_5radix10policy_hubIjNS0_8NullTypeEyE10Policy1000ELNS0_9SortOrderE0EjyNS1_21identity_decomposer_tEEEvPT2_PKT1_SB_iiT3__param_1];
	ld.param.u64 	%rd17, [_ZN3cub18CUB_300001_SM_10006detail10radix_sort30DeviceRadixSortHistogramKernelINS1_5radix10policy_hubIjNS0_8NullTypeEyE10Policy1000ELNS0_9SortOrderE0EjyNS1_21identity_decomposer_tEEEvPT2_PKT1_SB_iiT3__param_2];
	ld.param.u32 	%r158, [_ZN3cub18CUB_300001_SM_10006detail10radix_sort30DeviceRadixSortHistogramKernelINS1_5radix10policy_hubIjNS0_8NullTypeEyE10Policy1000ELNS0_9SortOrderE0EjyNS1_21identity_decomposer_tEEEvPT2_PKT1_SB_iiT3__param_3];
	ld.param.u32 	%r159, [_ZN3cub18CUB_300001_SM_10006detail10radix_sort30DeviceRadixSortHistogramKernelINS1_5radix10policy_hubIjNS0_8NullTypeEyE10Policy1000ELNS0_9SortOrderE0EjyNS1_21identity_decomposer_tEEEvPT2_PKT1_SB_iiT3__param_4];
	cvta.to.global.u64 	%rd1, %rd19;
	cvta.to.global.u64 	%rd2, %rd18;
	setp.eq.s64 	%p2, %rd17, 0;
	@%p2 bra 	$L__BB3_153;
	sub.s32 	%r160, %r159, %r158;
	add.s32 	%r161, %r160, 7;
	shr.s32 	%r162, %r161, 31;
	shr.u32 	%r163, %r162, 29;
	add.s32 	%r164, %r161, %r163;
	shr.s32 	%r165, %r164, 3;
	mov.u32 	%r166, %tid.x;
	setp.gt.u32 	%p3, %r166, 255;
	setp.lt.s32 	%p4, %r161, 8;
	mov.u32 	%r167, %ctaid.x;
	shl.b32 	%r168, %r167, 11;
	cvt.u64.u32 	%rd3, %r168;
	mov.u32 	%r169, %nctaid.x;
	shl.b32 	%r170, %r169, 11;
	cvt.u64.u32 	%rd4, %r170;
	add.s32 	%r1, %r165, -1;
	and.b32  	%r2, %r165, 15;
	and.b32  	%r3, %r165, 7;
	add.s32 	%r4, %r3, -1;
	and.b32  	%r5, %r165, 3;
	or.pred  	%p1, %p3, %p4;
	shl.b32 	%r171, %r166, 2;
	mov.u32 	%r172, _ZZN3cub18CUB_300001_SM_10006detail10radix_sort30DeviceRadixSortHistogramKernelINS1_5radix10policy_hubIjNS0_8NullTypeEyE10Policy1000ELNS0_9SortOrderE0EjyNS1_21identity_decomposer_tEEEvPT2_PKT1_SB_iiT3_E12temp_storage;
	add.s32 	%r6, %r172, %r171;
	and.b32  	%r7, %r165, 268435440;
	cvt.u64.u32 	%rd5, %r166;
	add.s32 	%r8, %r166, 128;
	add.s32 	%r9, %r166, 256;
	add.s32 	%r10, %r166, 384;
	add.s32 	%r11, %r166, 512;
	add.s32 	%r12, %r166, 640;
	add.s32 	%r13, %r166, 768;
	add.s32 	%r14, %r166, 1280;
	add.s32 	%r15, %r166, 1920;
	and.b32  	%r16, %r165, 268435448;
	and.b32  	%r17, %r165, 1;
	neg.s32 	%r18, %r7;
	add.s32 	%r19, %r6, 8192;
	add.s64 	%rd21, %rd17, -1;
	shr.u64 	%rd22, %rd21, 30;
	add.s64 	%rd23, %rd22, 1;
	min.u64 	%rd6, %rd23, %rd17;
	mov.b64 	%rd135, 0;
$L__BB3_2:
	@%p1 bra 	$L__BB3_30;
	setp.lt.u32 	%p5, %r1, 15;
	mov.b32 	%r423, 0;
	@%p5 bra 	$L__BB3_6;
	mov.u32 	%r420, %r19;
	mov.u32 	%r421, %r18;
$L__BB3_5:
	.pragma "nounroll";
	mov.b32 	%r174, 0;
	st.shared.u32 	[%r420+-8192], %r174;
	st.shared.u32 	[%r420+-7168], %r174;
	st.shared.u32 	[%r420+-6144], %r174;
	st.shared.u32 	[%r420+-5120], %r174;
	st.shared.u32 	[%r420+-4096], %r174;
	st.shared.u32 	[%r420+-3072], %r174;
	st.shared.u32 	[%r420+-2048], %r174;
	st.shared.u32 	[%r420+-1024], %r174;
	st.shared.u32 	[%r420], %r174;
	st.shared.u32 	[%r420+1024], %r174;
	st.shared.u32 	[%r420+2048], %r174;
	st.shared.u32 	[%r420+3072], %r174;
	st.shared.u32 	[%r420+4096], %r174;
	st.shared.u32 	[%r420+5120], %r174;
	st.shared.u32 	[%r420+6144], %r174;
	st.shared.u32 	[%r420+7168], %r174;
	add.s32 	%r421, %r421, 16;
	add.s32 	%r420, %r420, 16384;
	setp.ne.s32 	%p6, %r421, 0;
	mov.u32 	%r423, %r7;
	@%p6 bra 	$L__BB3_5;
$L__BB3_6:
	add.s32 	%r25, %r2, -1;
	setp.eq.s32 	%p7, %r2, 0;
	@%p7 bra 	$L__BB3_16;
	setp.lt.u32 	%p8, %r25, 7;
	@%p8 bra 	$L__BB3_9;
	shl.b32 	%r175, %r423, 10;
	add.s32 	%r176, %r6, %r175;
	mov.b32 	%r177, 0;
	st.shared.u32 	[%r176], %r177;
	st.shared.u32 	[%r176+1024], %r177;
	st.shared.u32 	[%r176+2048], %r177;
	st.shared.u32 	[%r176+3072], %r177;
	st.shared.u32 	[%r176+4096], %r177;
	st.shared.u32 	[%r176+5120], %r177;
	st.shared.u32 	[%r176+6144], %r177;
	st.shared.u32 	[%r176+7168], %r177;
	add.s32 	%r423, %r423, 8;
$L__BB3_9:
	setp.eq.s32 	%p9, %r3, 0;
	@%p9 bra 	$L__BB3_16;
	setp.lt.u32 	%p10, %r4, 3;
	@%p10 bra 	$L__BB3_12;
	shl.b32 	%r178, %r423, 10;
	add.s32 	%r179, %r6, %r178;
	mov.b32 	%r180, 0;
	st.shared.u32 	[%r179], %r180;
	st.shared.u32 	[%r179+1024], %r180;
	st.shared.u32 	[%r179+2048], %r180;
	st.shared.u32 	[%r179+3072], %r180;
	add.s32 	%r423, %r423, 4;
$L__BB3_12:
	setp.eq.s32 	%p11, %r5, 0;
	@%p11 bra 	$L__BB3_16;
	setp.eq.s32 	%p12, %r5, 1;
	shl.b32 	%r181, %r423, 10;
	add.s32 	%r30, %r6, %r181;
	mov.b32 	%r182, 0;
	st.shared.u32 	[%r30], %r182;
	@%p12 bra 	$L__BB3_16;
	setp.eq.s32 	%p13, %r5, 2;
	mov.b32 	%r183, 0;
	st.shared.u32 	[%r30+1024], %r183;
	@%p13 bra 	$L__BB3_16;
	mov.b32 	%r184, 0;
	st.shared.u32 	[%r30+2048], %r184;
$L__BB3_16:
	cvt.u32.u64 	%r185, %rd5;
	setp.gt.u32 	%p14, %r185, 127;
	@%p14 bra 	$L__BB3_30;
	setp.lt.u32 	%p15, %r1, 15;
	mov.b32 	%r427, 0;
	@%p15 bra 	$L__BB3_20;
	mov.b32 	%r425, 0;
$L__BB3_19:
	.pragma "nounroll";
	shl.b32 	%r188, %r425, 10;
	add.s32 	%r189, %r6, %r188;
	mov.b32 	%r190, 0;
	st.shared.u32 	[%r189+512], %r190;
	st.shared.u32 	[%r189+1536], %r190;
	st.shared.u32 	[%r189+2560], %r190;
	st.shared.u32 	[%r189+3584], %r190;
	st.shared.u32 	[%r189+4608], %r190;
	st.shared.u32 	[%r189+5632], %r190;
	st.shared.u32 	[%r189+6656], %r190;
	st.shared.u32 	[%r189+7680], %r190;
	st.shared.u32 	[%r189+8704], %r190;
	st.shared.u32 	[%r189+9728], %r190;
	st.shared.u32 	[%r189+10752], %r190;
	st.shared.u32 	[%r189+11776], %r190;
	st.shared.u32 	[%r189+12800], %r190;
	st.shared.u32 	[%r189+13824], %r190;
	st.shared.u32 	[%r189+14848], %r190;
	st.shared.u32 	[%r189+15872], %r190;
	add.s32 	%r425, %r425, 16;
	setp.ne.s32 	%p16, %r425, %r7;
	mov.u32 	%r427, %r7;
	@%p16 bra 	$L__BB3_19;
$L__BB3_20:
	setp.eq.s32 	%p17, %r2, 0;
	@%p17 bra 	$L__BB3_30;
	setp.lt.u32 	%p18, %r25, 7;
	@%p18 bra 	$L__BB3_23;
	shl.b32 	%r191, %r427, 10;
	add.s32 	%r192, %r6, %r191;
	mov.b32 	%r193, 0;
	st.shared.u32 	[%r192+512], %r193;
	st.shared.u32 	[%r192+1536], %r193;
	st.shared.u32 	[%r192+2560], %r193;
	st.shared.u32 	[%r192+3584], %r193;
	st.shared.u32 	[%r192+4608], %r193;
	st.shared.u32 	[%r192+5632], %r193;
	st.shared.u32 	[%r192+6656], %r193;
	st.shared.u32 	[%r192+7680], %r193;
	add.s32 	%r427, %r427, 8;
$L__BB3_23:
	setp.eq.s32 	%p19, %r3, 0;
	@%p19 bra 	$L__BB3_30;
	setp.lt.u32 	%p20, %r4, 3;
	@%p20 bra 	$L__BB3_26;
	shl.b32 	%r194, %r427, 10;
	add.s32 	%r195, %r6, %r194;
	mov.b32 	%r196, 0;
	st.shared.u32 	[%r195+512], %r196;
	st.shared.u32 	[%r195+1536], %r196;
	st.shared.u32 	[%r195+2560], %r196;
	st.shared.u32 	[%r195+3584], %r196;
	add.s32 	%r427, %r427, 4;
$L__BB3_26:
	setp.eq.s32 	%p21, %r5, 0;
	@%p21 bra 	$L__BB3_30;
	setp.eq.s32 	%p22, %r5, 1;
	shl.b32 	%r197, %r427, 10;
	add.s32 	%r38, %r6, %r197;
	mov.b32 	%r198, 0;
	st.shared.u32 	[%r38+512], %r198;
	@%p22 bra 	$L__BB3_30;
	setp.eq.s32 	%p23, %r5, 2;
	mov.b32 	%r199, 0;
	st.shared.u32 	[%r38+1536], %r199;
	@%p23 bra 	$L__BB3_30;
	mov.b32 	%r200, 0;
	st.shared.u32 	[%r38+2560], %r200;
$L__BB3_30:
	bar.sync 	0;
	bar.sync 	0;
	shl.b64 	%rd8, %rd135, 30;
	sub.s64 	%rd24, %rd17, %rd8;
	min.u64 	%rd9, %rd24, 1073741824;
	setp.le.u64 	%p24, %rd9, %rd3;
	@%p24 bra 	$L__BB3_70;
	mov.u64 	%rd136, %rd3;
$L__BB3_32:
	add.s64 	%rd11, %rd136, %rd8;
	sub.s64 	%rd12, %rd17, %rd11;
	setp.lt.u64 	%p25, %rd12, 2048;
	@%p25 bra 	$L__BB3_34;
	add.s64 	%rd27, %rd11, %rd5;
	shl.b64 	%rd28, %rd27, 2;
	add.s64 	%rd29, %rd1, %rd28;
	ld.global.u32 	%r459, [%rd29];
	ld.global.u32 	%r458, [%rd29+512];
	ld.global.u32 	%r457, [%rd29+1024];
	ld.global.u32 	%r456, [%rd29+1536];
	ld.global.u32 	%r455, [%rd29+2048];
	ld.global.u32 	%r454, [%rd29+2560];
	ld.global.u32 	%r453, [%rd29+3072];
	ld.global.u32 	%r452, [%rd29+3584];
	ld.global.u32 	%r451, [%rd29+4096];
	ld.global.u32 	%r450, [%rd29+4608];
	ld.global.u32 	%r449, [%rd29+5120];
	ld.global.u32 	%r448, [%rd29+5632];
	ld.global.u32 	%r447, [%rd29+6144];
	ld.global.u32 	%r446, [%rd29+6656];
	ld.global.u32 	%r445, [%rd29+7168];
	ld.global.u32 	%r444, [%rd29+7680];
	bra.uni 	$L__BB3_66;
$L__BB3_34:
	cvt.u32.u64 	%r202, %rd5;
	cvt.u32.u64 	%r55, %rd12;
	setp.ge.s32 	%p26, %r202, %r55;
	add.s64 	%rd25, %rd11, %rd5;
	shl.b64 	%rd26, %rd25, 2;
	add.s64 	%rd13, %rd1, %rd26;
	mov.b32 	%r459, -1;
	@%p26 bra 	$L__BB3_36;
	ld.global.u32 	%r459, [%rd13];
$L__BB3_36:
	setp.ge.s32 	%p27, %r8, %r55;
	mov.b32 	%r458, -1;
	@%p27 bra 	$L__BB3_38;
	ld.global.u32 	%r458, [%rd13+512];
$L__BB3_38:
	setp.ge.s32 	%p28, %r9, %r55;
	mov.b32 	%r457, -1;
	@%p28 bra 	$L__BB3_40;
	ld.global.u32 	%r457, [%rd13+1024];
$L__BB3_40:
	setp.ge.s32 	%p29, %r10, %r55;
	mov.b32 	%r456, -1;
	@%p29 bra 	$L__BB3_42;
	ld.global.u32 	%r456, [%rd13+1536];
$L__BB3_42:
	setp.ge.s32 	%p30, %r11, %r55;
	mov.b32 	%r455, -1;
	@%p30 bra 	$L__BB3_44;
	ld.global.u32 	%r455, [%rd13+2048];
$L__BB3_44:
	setp.ge.s32 	%p31, %r12, %r55;
	mov.b32 	%r454, -1;
	@%p31 bra 	$L__BB3_46;
	ld.global.u32 	%r454, [%rd13+2560];
$L__BB3_46:
	setp.ge.s32 	%p32, %r13, %r55;
	mov.b32 	%r453, -1;
	@%p32 bra 	$L__BB3_48;
	ld.global.u32 	%r453, [%rd13+3072];
$L__BB3_48:
	mov.u32 	%r210, %tid.x;
	add.s32 	%r211, %r210, 896;
	setp.ge.s32 	%p33, %r211, %r55;
	mov.b32 	%r452, -1;
	@%p33 bra 	$L__BB3_50;
	ld.global.u32 	%r452, [%rd13+3584];
$L__BB3_50:
	or.b32  	%r214, %r210, 1024;
	setp.ge.s32 	%p34, %r214, %r55;
	mov.b32 	%r451, -1;
	@%p34 bra 	$L__BB3_52;
	ld.global.u32 	%r451, [%rd13+4096];
$L__BB3_52:
	add.s32 	%r217, %r210, 1152;
	setp.ge.s32 	%p35, %r217, %r55;
	mov.b32 	%r450, -1;
	@%p35 bra 	$L__BB3_54;
	ld.global.u32 	%r450, [%rd13+4608];
$L__BB3_54:
	setp.ge.s32 	%p36, %r14, %r55;
	mov.b32 	%r449, -1;
	@%p36 bra 	$L__BB3_56;
	ld.global.u32 	%r449, [%rd13+5120];
$L__BB3_56:
	add.s32 	%r221, %r210, 1408;
	setp.ge.s32 	%p37, %r221, %r55;
	mov.b32 	%r448, -1;
	@%p37 bra 	$L__BB3_58;
	ld.global.u32 	%r448, [%rd13+5632];
$L__BB3_58:
	add.s32 	%r224, %r210, 1536;
	setp.ge.s32 	%p38, %r224, %r55;
	mov.b32 	%r447, -1;
	@%p38 bra 	$L__BB3_60;
	ld.global.u32 	%r447, [%rd13+6144];
$L__BB3_60:
	add.s32 	%r227, %r210, 1664;
	setp.ge.s32 	%p39, %r227, %r55;
	mov.b32 	%r446, -1;
	@%p39 bra 	$L__BB3_62;
	ld.global.u32 	%r446, [%rd13+6656];
$L__BB3_62:
	add.s32 	%r230, %r210, 1792;
	setp.ge.s32 	%p40, %r230, %r55;
	mov.b32 	%r445, -1;
	@%p40 bra 	$L__BB3_64;
	ld.global.u32 	%r445, [%rd13+7168];
$L__BB3_64:
	setp.ge.s32 	%p41, %r15, %r55;
	mov.b32 	%r444, -1;
	@%p41 bra 	$L__BB3_66;
	ld.global.u32 	%r444, [%rd13+7680];
$L__BB3_66:
	setp.le.s32 	%p42, %r159, %r158;
	@%p42 bra 	$L__BB3_69;
	mov.b32 	%r460, 0;
	mov.u32 	%r461, %r158;
$L__BB3_68:
	sub.s32 	%r233, %r159, %r461;
	shl.b32 	%r234, %r460, 10;
	mov.u32 	%r235, _ZZN3cub18CUB_300001_SM_10006detail10radix_sort30DeviceRadixSortHistogramKernelINS1_5radix10policy_hubIjNS0_8NullTypeEyE10Policy1000ELNS0_9SortOrderE0EjyNS1_21identity_decomposer_tEEEvPT2_PKT1_SB_iiT3_E12temp_storage;
	add.s32 	%r236, %r235, %r234;
	min.s32 	%r237, %r233, 8;
	mov.b32 	%r238, -1;
	shl.b32 	%r239, %r238, %r237;
	not.b32 	%r240, %r239;
	shr.u32 	%r241, %r459, %r461;
	and.b32  	%r242, %r241, %r240;
	shl.b32 	%r243, %r242, 2;
	add.s32 	%r244, %r236, %r243;
	atom.shared.add.u32 	%r245, [%r244], 1;
	shr.u32 	%r246, %r458, %r461;
	and.b32  	%r247, %r246, %r240;
	shl.b32 	%r248, %r247, 2;
	add.s32 	%r249, %r236, %r248;
	atom.shared.add.u32 	%r250, [%r249], 1;
	shr.u32 	%r251, %r457, %r461;
	and.b32  	%r252, %r251, %r240;
	shl.b32 	%r253, %r252, 2;
	add.s32 	%r254, %r236, %r253;
	atom.shared.add.u32 	%r255, [%r254], 1;
	shr.u32 	%r256, %r456, %r461;
	and.b32  	%r257, %r256, %r240;
	shl.b32 	%r258, %r257, 2;
	add.s32 	%r259, %r236, %r258;
	atom.shared.add.u32 	%r260, [%r259], 1;
	shr.u32 	%r261, %r455, %r461;
	and.b32  	%r262, %r261, %r240;
	shl.b32 	%r263, %r262, 2;
	add.s32 	%r264, %r236, %r263;
	atom.shared.add.u32 	%r265, [%r264], 1;
	shr.u32 	%r266, %r454, %r461;
	and.b32  	%r267, %r266, %r240;
	shl.b32 	%r268, %r267, 2;
	add.s32 	%r269, %r236, %r268;
	atom.shared.add.u32 	%r270, [%r269], 1;
	shr.u32 	%r271, %r453, %r461;
	and.b32  	%r272, %r271, %r240;
	shl.b32 	%r273, %r272, 2;
	add.s32 	%r274, %r236, %r273;
	atom.shared.add.u32 	%r275, [%r274], 1;
	shr.u32 	%r276, %r452, %r461;
	and.b32  	%r277, %r276, %r240;
	shl.b32 	%r278, %r277, 2;
	add.s32 	%r279, %r236, %r278;
	atom.shared.add.u32 	%r280, [%r279], 1;
	shr.u32 	%r281, %r451, %r461;
	and.b32  	%r282, %r281, %r240;
	shl.b32 	%r283, %r282, 2;
	add.s32 	%r284, %r236, %r283;
	atom.shared.add.u32 	%r285, [%r284], 1;
	shr.u32 	%r286, %r450, %r461;
	and.b32  	%r287, %r286, %r240;
	shl.b32 	%r288, %r287, 2;
	add.s32 	%r289, %r236, %r288;
	atom.shared.add.u32 	%r290, [%r289], 1;
	shr.u32 	%r291, %r449, %r461;
	and.b32  	%r292, %r291, %r240;
	shl.b32 	%r293, %r292, 2;
	add.s32 	%r294, %r236, %r293;
	atom.shared.add.u32 	%r295, [%r294], 1;
	shr.u32 	%r296, %r448, %r461;
	and.b32  	%r297, %r296, %r240;
	shl.b32 	%r298, %r297, 2;
	add.s32 	%r299, %r236, %r298;
	atom.shared.add.u32 	%r300, [%r299], 1;
	shr.u32 	%r301, %r447, %r461;
	and.b32  	%r302, %r301, %r240;
	shl.b32 	%r303, %r302, 2;
	add.s32 	%r304, %r236, %r303;
	atom.shared.add.u32 	%r305, [%r304], 1;
	shr.u32 	%r306, %r446, %r461;
	and.b32  	%r307, %r306, %r240;
	shl.b32 	%r308, %r307, 2;
	add.s32 	%r309, %r236, %r308;
	atom.shared.add.u32 	%r310, [%r309], 1;
	shr.u32 	%r311, %r445, %r461;
	and.b32  	%r312, %r311, %r240;
	shl.b32 	%r313, %r312, 2;
	add.s32 	%r314, %r236, %r313;
	atom.shared.add.u32 	%r315, [%r314], 1;
	shr.u32 	%r316, %r444, %r461;
	and.b32  	%r317, %r316, %r240;
	shl.b32 	%r318, %r317, 2;
	add.s32 	%r319, %r236, %r318;
	atom.shared.add.u32 	%r320, [%r319], 1;
	add.s32 	%r461, %r461, 8;
	add.s32 	%r460, %r460, 1;
	setp.lt.s32 	%p43, %r461, %r159;
	@%p43 bra 	$L__BB3_68;
$L__BB3_69:
	add.s64 	%rd136, %rd136, %rd4;
	setp.lt.u64 	%p44, %rd136, %rd9;
	@%p44 bra 	$L__BB3_32;
$L__BB3_70:
	bar.sync 	0;
	@%p1 bra 	$L__BB3_152;
	setp.lt.u32 	%p45, %r1, 7;
	mov.b32 	%r464, 0;
	@%p45 bra 	$L__BB3_90;
	mov.b32 	%r462, 0;
$L__BB3_73:
	.pragma "nounroll";
	shl.b32 	%r323, %r462, 10;
	add.s32 	%r108, %r6, %r323;
	ld.shared.u32 	%r109, [%r108];
	setp.eq.s32 	%p46, %r109, 0;
	@%p46 bra 	$L__BB3_75;
	cvt.u32.u64 	%r324, %rd5;
	shl.b32 	%r325, %r462, 8;
	add.s32 	%r326, %r325, %r324;
	mul.wide.u32 	%rd30, %r326, 8;
	add.s64 	%rd31, %rd2, %rd30;
	cvt.u64.u32 	%rd32, %r109;
	atom.global.add.u64 	%rd33, [%rd31], %rd32;
$L__BB3_75:
	ld.shared.u32 	%r110, [%r108+1024];
	setp.eq.s32 	%p47, %r110, 0;
	@%p47 bra 	$L__BB3_77;
	cvt.u32.u64 	%r327, %rd5;
	shl.b32 	%r328, %r462, 8;
	add.s32 	%r329, %r328, %r327;
	add.s32 	%r330, %r329, 256;
	mul.wide.u32 	%rd34, %r330, 8;
	add.s64 	%rd35, %rd2, %rd34;
	cvt.u64.u32 	%rd36, %r110;
	atom.global.add.u64 	%rd37, [%rd35], %rd36;
$L__BB3_77:
	ld.shared.u32 	%r111, [%r108+2048];
	setp.eq.s32 	%p48, %r111, 0;
	@%p48 bra 	$L__BB3_79;
	cvt.u32.u64 	%r331, %rd5;
	shl.b32 	%r332, %r462, 8;
	add.s32 	%r333, %r332, %r331;
	add.s32 	%r334, %r333, 512;
	mul.wide.u32 	%rd38, %r334, 8;
	add.s64 	%rd39, %rd2, %rd38;
	cvt.u64.u32 	%rd40, %r111;
	atom.global.add.u64 	%rd41, [%rd39], %rd40;
$L__BB3_79:
	ld.shared.u32 	%r112, [%r108+3072];
	setp.eq.s32 	%p49, %r112, 0;
	@%p49 bra 	$L__BB3_81;
	cvt.u32.u64 	%r335, %rd5;
	shl.b32 	%r336, %r462, 8;
	add.s32 	%r337, %r336, %r335;
	add.s32 	%r338, %r337, 768;
	mul.wide.u32 	%rd42, %r338, 8;
	add.s64 	%rd43, %rd2, %rd42;
	cvt.u64.u32 	%rd44, %r112;
	atom.global.add.u64 	%rd45, [%rd43], %rd44;
$L__BB3_81:
	ld.shared.u32 	%r113, [%r108+4096];
	setp.eq.s32 	%p50, %r113, 0;
	@%p50 bra 	$L__BB3_83;
	cvt.u32.u64 	%r339, %rd5;
	shl.b32 	%r340, %r462, 8;
	add.s32 	%r341, %r340, %r339;
	add.s32 	%r342, %r341, 1024;
	mul.wide.u32 	%rd46, %r342, 8;
	add.s64 	%rd47, %rd2, %rd46;
	cvt.u64.u32 	%rd48, %r113;
	atom.global.add.u64 	%rd49, [%rd47], %rd48;
$L__BB3_83:
	ld.shared.u32 	%r114, [%r108+5120];
	setp.eq.s32 	%p51, %r114, 0;
	@%p51 bra 	$L__BB3_85;
	cvt.u32.u64 	%r343, %rd5;
	shl.b32 	%r344, %r462, 8;
	add.s32 	%r345, %r344, %r343;
	add.s32 	%r346, %r345, 1280;
	mul.wide.u32 	%rd50, %r346, 8;
	add.s64 	%rd51, %rd2, %rd50;
	cvt.u64.u32 	%rd52, %r114;
	atom.global.add.u64 	%rd53, [%rd51], %rd52;
$L__BB3_85:
	ld.shared.u32 	%r115, [%r108+6144];
	setp.eq.s32 	%p52, %r115, 0;
	@%p52 bra 	$L__BB3_87;
	cvt.u32.u64 	%r347, %rd5;
	shl.b32 	%r348, %r462, 8;
	add.s32 	%r349, %r348, %r347;
	add.s32 	%r350, %r349, 1536;
	mul.wide.u32 	%rd54, %r350, 8;
	add.s64 	%rd55, %rd2, %rd54;
	cvt.u64.u32 	%rd56, %r115;
	atom.global.add.u64 	%rd57, [%rd55], %rd56;
$L__BB3_87:
	ld.shared.u32 	%r116, [%r108+7168];
	setp.eq.s32 	%p53, %r116, 0;
	@%p53 bra 	$L__BB3_89;
	cvt.u32.u64 	%r351, %rd5;
	shl.b32 	%r352, %r462, 8;
	add.s32 	%r353, %r352, %r351;
	add.s32 	%r354, %r353, 1792;
	mul.wide.u32 	%rd58, %r354, 8;
	add.s64 	%rd59, %rd2, %rd58;
	cvt.u64.u32 	%rd60, %r116;
	atom.global.add.u64 	%rd61, [%rd59], %rd60;
$L__BB3_89:
	add.s32 	%r462, %r462, 8;
	setp.ne.s32 	%p54, %r462, %r16;
	mov.u32 	%r464, %r16;
	@%p54 bra 	$L__BB3_73;
$L__BB3_90:
	add.s32 	%r119, %r5, -1;
	setp.eq.s32 	%p55, %r3, 0;
	@%p55 bra 	$L__BB3_111;
	setp.lt.u32 	%p56, %r4, 3;
	@%p56 bra 	$L__BB3_101;
	shl.b32 	%r355, %r464, 10;
	add.s32 	%r120, %r6, %r355;
	ld.shared.u32 	%r121, [%r120];
	setp.eq.s32 	%p57, %r121, 0;
	@%p57 bra 	$L__BB3_94;
	cvt.u32.u64 	%r356, %rd5;
	shl.b32 	%r357, %r464, 8;
	add.s32 	%r358, %r357, %r356;
	mul.wide.u32 	%rd62, %r358, 8;
	add.s64 	%rd63, %rd2, %rd62;
	cvt.u64.u32 	%rd64, %r121;
	atom.global.add.u64 	%rd65, [%rd63], %rd64;
$L__BB3_94:
	ld.shared.u32 	%r122, [%r120+1024];
	setp.eq.s32 	%p58, %r122, 0;
	@%p58 bra 	$L__BB3_96;
	cvt.u32.u64 	%r359, %rd5;
	shl.b32 	%r360, %r464, 8;
	add.s32 	%r361, %r360, %r359;
	add.s32 	%r362, %r361, 256;
	mul.wide.u32 	%rd66, %r362, 8;
	add.s64 	%rd67, %rd2, %rd66;
	cvt.u64.u32 	%rd68, %r122;
	atom.global.add.u64 	%rd69, [%rd67], %rd68;
$L__BB3_96:
	ld.shared.u32 	%r123, [%r120+2048];
	setp.eq.s32 	%p59, %r123, 0;
	@%p59 bra 	$L__BB3_98;
	cvt.u32.u64 	%r363, %rd5;
	shl.b32 	%r364, %r464, 8;
	add.s32 	%r365, %r364, %r363;
	add.s32 	%r366, %r365, 512;
	mul.wide.u32 	%rd70, %r366, 8;
	add.s64 	%rd71, %rd2, %rd70;
	cvt.u64.u32 	%rd72, %r123;
	atom.global.add.u64 	%rd73, [%rd71], %rd72;
$L__BB3_98:
	ld.shared.u32 	%r124, [%r120+3072];
	setp.eq.s32 	%p60, %r124, 0;
	@%p60 bra 	$L__BB3_100;
	cvt.u32.u64 	%r367, %rd5;
	shl.b32 	%r368, %r464, 8;
	add.s32 	%r369, %r368, %r367;
	add.s32 	%r370, %r369, 768;
	mul.wide.u32 	%rd74, %r370, 8;
	add.s64 	%rd75, %rd2, %rd74;
	cvt.u64.u32 	%rd76, %r124;
	atom.global.add.u64 	%rd77, [%rd75], %rd76;
$L__BB3_100:
	add.s32 	%r464, %r464, 4;
$L__BB3_101:
	setp.eq.s32 	%p61, %r5, 0;
	@%p61 bra 	$L__BB3_111;
	setp.eq.s32 	%p62, %r119, 0;
	@%p62 bra 	$L__BB3_108;
	shl.b32 	%r371, %r464, 10;
	add.s32 	%r127, %r6, %r371;
	ld.shared.u32 	%r128, [%r127];
	setp.eq.s32 	%p63, %r128, 0;
	@%p63 bra 	$L__BB3_105;
	cvt.u32.u64 	%r372, %rd5;
	shl.b32 	%r373, %r464, 8;
	add.s32 	%r374, %r373, %r372;
	mul.wide.u32 	%rd78, %r374, 8;
	add.s64 	%rd79, %rd2, %rd78;
	cvt.u64.u32 	%rd80, %r128;
	atom.global.add.u64 	%rd81, [%rd79], %rd80;
$L__BB3_105:
	ld.shared.u32 	%r129, [%r127+1024];
	setp.eq.s32 	%p64, %r129, 0;
	@%p64 bra 	$L__BB3_107;
	cvt.u32.u64 	%r375, %rd5;
	shl.b32 	%r376, %r464, 8;
	add.s32 	%r377, %r376, %r375;
	add.s32 	%r378, %r377, 256;
	mul.wide.u32 	%rd82, %r378, 8;
	add.s64 	%rd83, %rd2, %rd82;
	cvt.u64.u32 	%rd84, %r129;
	atom.global.add.u64 	%rd85, [%rd83], %rd84;
$L__BB3_107:
	add.s32 	%r464, %r464, 2;
$L__BB3_108:
	setp.eq.s32 	%p65, %r17, 0;
	@%p65 bra 	$L__BB3_111;
	shl.b32 	%r379, %r464, 10;
	add.s32 	%r380, %r6, %r379;
	ld.shared.u32 	%r132, [%r380];
	setp.eq.s32 	%p66, %r132, 0;
	@%p66 bra 	$L__BB3_111;
	cvt.u32.u64 	%r381, %rd5;
	shl.b32 	%r382, %r464, 8;
	add.s32 	%r383, %r382, %r381;
	mul.wide.u32 	%rd86, %r383, 8;
	add.s64 	%rd87, %rd2, %rd86;
	cvt.u64.u32 	%rd88, %r132;
	atom.global.add.u64 	%rd89, [%rd87], %rd88;
$L__BB3_111:
	cvt.u32.u64 	%r384, %rd5;
	setp.gt.u32 	%p67, %r384, 127;
	@%p67 bra 	$L__BB3_152;
	setp.lt.u32 	%p68, %r1, 7;
	mov.b32 	%r468, 0;
	@%p68 bra 	$L__BB3_131;
	mov.b32 	%r466, 0;
$L__BB3_114:
	.pragma "nounroll";
	shl.b32 	%r388, %r466, 10;
	add.s32 	%r134, %r6, %r388;
	ld.shared.u32 	%r135, [%r134+512];
	setp.eq.s32 	%p69, %r135, 0;
	shl.b32 	%r389, %r466, 8;
	add.s32 	%r390, %r389, %r384;
	mul.wide.u32 	%rd90, %r390, 8;
	add.s64 	%rd15, %rd2, %rd90;
	@%p69 bra 	$L__BB3_116;
	cvt.u64.u32 	%rd91, %r135;
	atom.global.add.u64 	%rd92, [%rd15+1024], %rd91;
$L__BB3_116:
	ld.shared.u32 	%r136, [%r134+1536];
	setp.eq.s32 	%p70, %r136, 0;
	@%p70 bra 	$L__BB3_118;
	cvt.u64.u32 	%rd93, %r136;
	atom.global.add.u64 	%rd94, [%rd15+3072], %rd93;
$L__BB3_118:
	ld.shared.u32 	%r137, [%r134+2560];
	setp.eq.s32 	%p71, %r137, 0;
	@%p71 bra 	$L__BB3_120;
	cvt.u64.u32 	%rd95, %r137;
	atom.global.add.u64 	%rd96, [%rd15+5120], %rd95;
$L__BB3_120:
	ld.shared.u32 	%r138, [%r134+3584];
	setp.eq.s32 	%p72, %r138, 0;
	@%p72 bra 	$L__BB3_122;
	cvt.u64.u32 	%rd97, %r138;
	atom.global.add.u64 	%rd98, [%rd15+7168], %rd97;
$L__BB3_122:
	ld.shared.u32 	%r139, [%r134+4608];
	setp.eq.s32 	%p73, %r139, 0;
	@%p73 bra 	$L__BB3_124;
	cvt.u64.u32 	%rd99, %r139;
	atom.global.add.u64 	%rd100, [%rd15+9216], %rd99;
$L__BB3_124:
	ld.shared.u32 	%r140, [%r134+5632];
	setp.eq.s32 	%p74, %r140, 0;
	@%p74 bra 	$L__BB3_126;
	cvt.u64.u32 	%rd101, %r140;
	atom.global.add.u64 	%rd102, [%rd15+11264], %rd101;
$L__BB3_126:
	ld.shared.u32 	%r141, [%r134+6656];
	setp.eq.s32 	%p75, %r141, 0;
	@%p75 bra 	$L__BB3_128;
	cvt.u64.u32 	%rd103, %r141;
	atom.global.add.u64 	%rd104, [%rd15+13312], %rd103;
$L__BB3_128:
	ld.shared.u32 	%r142, [%r134+7680];
	setp.eq.s32 	%p76, %r142, 0;
	@%p76 bra 	$L__BB3_130;
	cvt.u64.u32 	%rd105, %r142;
	atom.global.add.u64 	%rd106, [%rd15+15360], %rd105;
$L__BB3_130:
	add.s32 	%r466, %r466, 8;
	setp.ne.s32 	%p77, %r466, %r16;
	mov.u32 	%r468, %r16;
	@%p77 bra 	$L__BB3_114;
$L__BB3_131:
	setp.eq.s32 	%p78, %r3, 0;
	@%p78 bra 	$L__BB3_152;
	setp.lt.u32 	%p79, %r4, 3;
	@%p79 bra 	$L__BB3_142;
	shl.b32 	%r391, %r468, 10;
	add.s32 	%r145, %r6, %r391;
	ld.shared.u32 	%r146, [%r145+512];
	setp.eq.s32 	%p80, %r146, 0;
	@%p80 bra 	$L__BB3_135;
	shl.b32 	%r393, %r468, 8;
	add.s32 	%r394, %r393, %r384;
	mul.wide.u32 	%rd107, %r394, 8;
	add.s64 	%rd108, %rd2, %rd107;
	cvt.u64.u32 	%rd109, %r146;
	atom.global.add.u64 	%rd110, [%rd108+1024], %rd109;
$L__BB3_135:
	ld.shared.u32 	%r147, [%r145+1536];
	setp.eq.s32 	%p81, %r147, 0;
	@%p81 bra 	$L__BB3_137;
	shl.b32 	%r396, %r468, 8;
	add.s32 	%r397, %r396, %r384;
	add.s32 	%r398, %r397, 256;
	mul.wide.u32 	%rd111, %r398, 8;
	add.s64 	%rd112, %rd2, %rd111;
	cvt.u64.u32 	%rd113, %r147;
	atom.global.add.u64 	%rd114, [%rd112+1024], %rd113;
$L__BB3_137:
	ld.shared.u32 	%r148, [%r145+2560];
	setp.eq.s32 	%p82, %r148, 0;
	@%p82 bra 	$L__BB3_139;
	shl.b32 	%r400, %r468, 8;
	add.s32 	%r401, %r400, %r384;
	add.s32 	%r402, %r401, 512;
	mul.wide.u32 	%rd115, %r402, 8;
	add.s64 	%rd116, %rd2, %rd115;
	cvt.u64.u32 	%rd117, %r148;
	atom.global.add.u64 	%rd118, [%rd116+1024], %rd117;
$L__BB3_139:
	ld.shared.u32 	%r149, [%r145+3584];
	setp.eq.s32 	%p83, %r149, 0;
	@%p83 bra 	$L__BB3_141;
	shl.b32 	%r404, %r468, 8;
	add.s32 	%r405, %r404, %r384;
	add.s32 	%r406, %r405, 768;
	mul.wide.u32 	%rd119, %r406, 8;
	add.s64 	%rd120, %rd2, %rd119;
	cvt.u64.u32 	%rd121, %r149;
	atom.global.add.u64 	%rd122, [%rd120+1024], %rd121;
$L__BB3_141:
	add.s32 	%r468, %r468, 4;
$L__BB3_142:
	setp.eq.s32 	%p84, %r5, 0;
	@%p84 bra 	$L__BB3_152;
	setp.eq.s32 	%p85, %r119, 0;
	@%p85 bra 	$L__BB3_149;
	shl.b32 	%r407, %r468, 10;
	add.s32 	%r152, %r6, %r407;
	ld.shared.u32 	%r153, [%r152+512];
	setp.eq.s32 	%p86, %r153, 0;
	@%p86 bra 	$L__BB3_146;
	shl.b32 	%r409, %r468, 8;
	add.s32 	%r410, %r409, %r384;
	mul.wide.u32 	%rd123, %r410, 8;
	add.s64 	%rd124, %rd2, %rd123;
	cvt.u64.u32 	%rd125, %r153;
	atom.global.add.u64 	%rd126, [%rd124+1024], %rd125;
$L__BB3_146:
	ld.shared.u32 	%r154, [%r152+1536];
	setp.eq.s32 	%p87, %r154, 0;
	@%p87 bra 	$L__BB3_148;
	shl.b32 	%r412, %r468, 8;
	add.s32 	%r413, %r412, %r384;
	add.s32 	%r414, %r413, 256;
	mul.wide.u32 	%rd127, %r414, 8;
	add.s64 	%rd128, %rd2, %rd127;
	cvt.u64.u32 	%rd129, %r154;
	atom.global.add.u64 	%rd130, [%rd128+1024], %rd129;
$L__BB3_148:
	add.s32 	%r468, %r468, 2;
$L__BB3_149:
	setp.eq.s32 	%p88, %r17, 0;
	@%p88 bra 	$L__BB3_152;
	shl.b32 	%r415, %r468, 10;
	add.s32 	%r416, %r6, %r415;
	ld.shared.u32 	%r157, [%r416+512];
	setp.eq.s32 	%p89, %r157, 0;
	@%p89 bra 	$L__BB3_152;
	shl.b32 	%r418, %r468, 8;
	add.s32 	%r419, %r418, %r384;
	mul.wide.u32 	%rd131, %r419, 8;
	add.s64 	%rd132, %rd2, %rd131;
	cvt.u64.u32 	%rd133, %r157;
	atom.global.add.u64 	%rd134, [%rd132+1024], %rd133;
$L__BB3_152:
	bar.sync 	0;
	add.s64 	%rd135, %rd135, 1;
	setp.ne.s64 	%p90, %rd135, %rd6;
	@%p90 bra 	$L__BB3_2;
$L__BB3_153:
	ret;

}
	// .globl	_ZN3cub18CUB_300001_SM_10006detail10radix_sort33DeviceRadixSortExclusiveSumKernelINS1_5radix10policy_hubIjNS0_8NullTypeEyE10Policy1000EyEEvPT0_
.visible .entry _ZN3cub18CUB_300001_SM_10006detail10radix_sort33DeviceRadixSortExclusiveSumKernelINS1_5radix10policy_hubIjNS0_8NullTypeEyE10Policy1000EyEEvPT0_(
	.param .u64 .ptr .align 1 _ZN3cub18CUB_300001_SM_10006detail10radix_sort33DeviceRadixSortExclusiveSumKernelINS1_5radix10policy_hubIjNS0_8NullTypeEyE10Policy1000EyEEvPT0__param_0
)
{
	.reg .pred 	%p<4>;
	.reg .b32 	%r<28>;
	.reg .b64 	%rd<54>;
	// demoted variable
	.shared .align 16 .b8 _ZZN3cub18CUB_300001_SM_10006detail10radix_sort33DeviceRadixSortExclusiveSumKernelINS1_5radix10policy_hubIjNS0_8NullTypeEyE10Policy1000EyEEvPT0_E12temp_storage[2336];
	ld.param.u64 	%rd5, [_ZN3cub18CUB_300001_SM_10006detail10radix_sort33DeviceRadixSortExclusiveSumKernelINS1_5radix10policy_hubIjNS0_8NullTypeEyE10Policy1000EyEEvPT0__param_0];
	cvta.to.global.u64 	%rd6, %rd5;
	mov.u32 	%r3, %ctaid.x;
	shl.b32 	%r4, %r3, 8;
	mov.u32 	%r1, %tid.x;
	setp.gt.u32 	%p1, %r1, 255;
	add.s32 	%r5, %r4, %r1;
	mul.wide.s32 	%rd7, %r5, 8;
	add.s64 	%rd1, %rd6, %rd7;
	@%p1 bra 	$L__BB4_2;
	ld.global.u64 	%rd53, [%rd1];
$L__BB4_2:
	shr.u32 	%r6, %r1, 3;
	add.s32 	%r7, %r6, %r1;
	shl.b32 	%r8, %r7, 3;
	mov.u32 	%r9, _ZZN3cub18CUB_300001_SM_10006detail10radix_sort33DeviceRadixSortExclusiveSumKernelINS1_5radix10policy_hubIjNS0_8NullTypeEyE10Policy1000EyEEvPT0_E12temp_storage;
	add.s32 	%r10, %r9, %r8;
	add.s32 	%r2, %r10, 16;
	st.shared.u64 	[%r10+16], %rd53;
	bar.sync 	0;
	setp.gt.u32 	%p2, %r1, 31;
	@%p2 bra 	$L__BB4_4;
	mad.lo.s32 	%r27, %r1, 72, %r9;
	ld.shared.u64 	%rd23, [%r27+16];
	ld.shared.u64 	%rd24, [%r27+24];
	ld.shared.u64 	%rd25, [%r27+32];
	ld.shared.u64 	%rd26, [%r27+40];
	ld.shared.u64 	%rd27, [%r27+48];
	ld.shared.u64 	%rd28, [%r27+56];
	ld.shared.u64 	%rd29, [%r27+64];
	ld.shared.u64 	%rd30, [%r27+72];
	add.s64 	%rd31, %rd24, %rd23;
	add.s64 	%rd32, %rd31, %rd25;
	add.s64 	%rd33, %rd32, %rd26;
	add.s64 	%rd34, %rd33, %rd27;
	add.s64 	%rd35, %rd34, %rd28;
	add.s64 	%rd36, %rd35, %rd29;
	add.s64 	%rd10, %rd36, %rd30;
	mov.b32 	%r11, 1;
	mov.b32 	%r24, 0;
	mov.b32 	%r25, -1;
	// begin inline asm
	{  .reg .u64 r0;  .reg .u32 lo;  .reg .u32 hi;  .reg .pred p;  mov.b64 {lo, hi}, %rd10;  shfl.sync.up.b32 lo|p, lo, %r11, %r24, %r25;  shfl.sync.up.b32 hi|p, hi, %r11, %r24, %r25;  mov.b64 r0, {lo, hi};  @p add.u64 r0, r0, %rd10;  mov.u64 %rd8, r0;}
	// end inline asm
	mov.b32 	%r14, 2;
	// begin inline asm
	{  .reg .u64 r0;  .reg .u32 lo;  .reg .u32 hi;  .reg .pred p;  mov.b64 {lo, hi}, %rd8;  shfl.sync.up.b32 lo|p, lo, %r14, %r24, %r25;  shfl.sync.up.b32 hi|p, hi, %r14, %r24, %r25;  mov.b64 r0, {lo, hi};  @p add.u64 r0, r0, %rd8;  mov.u64 %rd11, r0;}
	// end inline asm
	mov.b32 	%r17, 4;
	// begin inline asm
	{  .reg .u64 r0;  .reg .u32 lo;  .reg .u32 hi;  .reg .pred p;  mov.b64 {lo, hi}, %rd11;  shfl.sync.up.b32 lo|p, lo, %r17, %r24, %r25;  shfl.sync.up.b32 hi|p, hi, %r17, %r24, %r25;  mov.b64 r0, {lo, hi};  @p add.u64 r0, r0, %rd11;  mov.u64 %rd14, r0;}
	// end inline asm
	mov.b32 	%r20, 8;
	// begin inline asm
	{  .reg .u64 r0;  .reg .u32 lo;  .reg .u32 hi;  .reg .pred p;  mov.b64 {lo, hi}, %rd14;  shfl.sync.up.b32 lo|p, lo, %r20, %r24, %r25;  shfl.sync.up.b32 hi|p, hi, %r20, %r24, %r25;  mov.b64 r0, {lo, hi};  @p add.u64 r0, r0, %rd14;  mov.u64 %rd17, r0;}
	// end inline asm
	mov.b32 	%r23, 16;
	// begin inline asm
	{  .reg .u64 r0;  .reg .u32 lo;  .reg .u32 hi;  .reg .pred p;  mov.b64 {lo, hi}, %rd17;  shfl.sync.up.b32 lo|p, lo, %r23, %r24, %r25;  shfl.sync.up.b32 hi|p, hi, %r23, %r24, %r25;  mov.b64 r0, {lo, hi};  @p add.u64 r0, r0, %rd17;  mov.u64 %rd20, r0;}
	// end inline asm
	sub.s64 	%rd37, %rd20, %rd10;
	ld.shared.u64 	%rd38, [%r27+16];
	ld.shared.u64 	%rd39, [%r27+24];
	ld.shared.u64 	%rd40, [%r27+32];
	ld.shared.u64 	%rd41, [%r27+40];
	ld.shared.u64 	%rd42, [%r27+48];
	ld.shared.u64 	%rd43, [%r27+56];
	ld.shared.u64 	%rd44, [%r27+64];
	add.s64 	%rd45, %rd38, %rd37;
	add.s64 	%rd46, %rd39, %rd45;
	add.s64 	%rd47, %rd40, %rd46;
	add.s64 	%rd48, %rd41, %rd47;
	add.s64 	%rd49, %rd42, %rd48;
	add.s64 	%rd50, %rd43, %rd49;
	add.s64 	%rd51, %rd44, %rd50;
	st.shared.u64 	[%r27+16], %rd37;
	st.shared.u64 	[%r27+24], %rd45;
	st.shared.u64 	[%r27+32], %rd46;
	st.shared.u64 	[%r27+40], %rd47;
	st.shared.u64 	[%r27+48], %rd48;
	st.shared.u64 	[%r27+56], %rd49;
	st.shared.u64 	[%r27+64], %rd50;
	st.shared.u64 	[%r27+72], %rd51;
$L__BB4_4:
	setp.gt.u32 	%p3, %r1, 255;
	bar.sync 	0;
	@%p3 bra 	$L__BB4_6;
	ld.shared.u64 	%rd52, [%r2];
	st.global.u64 	[%rd1], %rd52;
$L__BB4_6:
	ret;

}
	// .globl	_ZN3cub18CUB_300001_SM_10006detail10radix_sort29DeviceRadixSortOnesweepKernelINS1_5radix10policy_hubIjNS0_8NullTypeEyE10Policy1000ELNS0_9SortOrderE0EjS6_yiiNS1_21identity_decomposer_tEEEvPT5_SC_PT3_PKSD_PT1_PKSH_PT2_PKSL_T4_iiT6_
.visible .entry _ZN3cub18CUB_300001_SM_10006detail10radix_sort29DeviceRadixSortOnesweepKernelINS1_5radix10policy_hubIjNS0_8NullTypeEyE10Policy1000ELNS0_9SortOrderE0EjS6_yiiNS1_21identity_decomposer_tEEEvPT5_SC_PT3_PKSD_PT1_PKSH_PT2_PKSL_T4_iiT6_(
	.param .u64 .ptr .align 1 _ZN3cub18CUB_300001_SM_10006detail10radix_sort29DeviceRadixSortOnesweepKernelINS1_5radix10policy_hubIjNS0_8NullTypeEyE10Policy1000ELNS0_9SortOrderE0EjS6_yiiNS1_21identity_decomposer_tEEEvPT5_SC_PT3_PKSD_PT1_PKSH_PT2_PKSL_T4_iiT6__param_0,
	.param .u64 .ptr .align 1 _ZN3cub18CUB_300001_SM_10006detail10radix_sort29DeviceRadixSortOnesweepKernelINS1_5radix10policy_hubIjNS0_8NullTypeEyE10Policy1000ELNS0_9SortOrderE0EjS6_yiiNS1_21identity_decomposer_tEEEvPT5_SC_PT3_PKSD_PT1_PKSH_PT2_PKSL_T4_iiT6__param_1,
	.param .u64 .ptr .align 1 _ZN3cub18CUB_300001_SM_10006detail10radix_sort29DeviceRadixSortOnesweepKernelINS1_5radix10policy_hubIjNS0_8NullTypeEyE10Policy1000ELNS0_9SortOrderE0EjS6_yiiNS1_21identity_decomposer_tEEEvPT5_SC_PT3_PKSD_PT1_PKSH_PT2_PKSL_T4_iiT6__param_2,
	.param .u64 .ptr .align 1 _ZN3cub18CUB_300001_SM_10006detail10radix_sort29DeviceRadixSortOnesweepKernelINS1_5radix10policy_hubIjNS0_8NullTypeEyE10Policy1000ELNS0_9SortOrderE0EjS6_yiiNS1_21identity_decomposer_tEEEvPT5_SC_PT3_PKSD_PT1_PKSH_PT2_PKSL_T4_iiT6__param_3,
	.param .u64 .ptr .align 1 _ZN3cub18CUB_300001_SM_10006detail10radix_sort29DeviceRadixSortOnesweepKernelINS1_5radix10policy_hubIjNS0_8NullTypeEyE10Policy1000ELNS0_9SortOrderE0EjS6_yiiNS1_21identity_decomposer_tEEEvPT5_SC_PT3_PKSD_PT1_PKSH_PT2_PKSL_T4_iiT6__param_4,
	.param .u64 .ptr .align 1 _ZN3cub18CUB_300001_SM_10006detail10radix_sort29DeviceRadixSortOnesweepKernelINS1_5radix10policy_hubIjNS0_8NullTypeEyE10Policy1000ELNS0_9SortOrderE0EjS6_yiiNS1_21identity_decomposer_tEEEvPT5_SC_PT3_PKSD_PT1_PKSH_PT2_PKSL_T4_iiT6__param_5,
	.param .u64 .ptr .align 1 _ZN3cub18CUB_300001_SM_10006detail10radix_sort29DeviceRadixSortOnesweepKernelINS1_5radix10policy_hubIjNS0_8NullTypeEyE10Policy1000ELNS0_9SortOrderE0EjS6_yiiNS1_21identity_decomposer_tEEEvPT5_SC_PT3_PKSD_PT1_PKSH_PT2_PKSL_T4_iiT6__param_6,
	.param .u64 .ptr .align 1 _ZN3cub18CUB_300001_SM_10006detail10radix_sort29DeviceRadixSortOnesweepKernelINS1_5radix10policy_hubIjNS0_8NullTypeEyE10Policy1000ELNS0_9SortOrderE0EjS6_yiiNS1_21identity_decomposer_tEEEvPT5_SC_PT3_PKSD_PT1_PKSH_PT2_PKSL_T4_iiT6__param_7,
	.param .u32 _ZN3cub18CUB_300001_SM_10006detail10radix_sort29DeviceRadixSortOnesweepKernelINS1_5radix10policy_hubIjNS0_8NullTypeEyE10Policy1000ELNS0_9SortOrderE0EjS6_yiiNS1_21identity_decomposer_tEEEvPT5_SC_PT3_PKSD_PT1_PKSH_PT2_PKSL_T4_iiT6__param_8,
	.param .u32 _ZN3cub18CUB_300001_SM_10006detail10radix_sort29DeviceRadixSortOnesweepKernelINS1_5radix10policy_hubIjNS0_8NullTypeEyE10Policy1000ELNS0_9SortOrderE0EjS6_yiiNS1_21identity_decomposer_tEEEvPT5_SC_PT3_PKSD_PT1_PKSH_PT2_PKSL_T4_iiT6__param_9,
	.param .u32 _ZN3cub18CUB_300001_SM_10006detail10radix_sort29DeviceRadixSortOnesweepKernelINS1_5radix10policy_hubIjNS0_8NullTypeEyE10Policy1000ELNS0_9SortOrderE0EjS6_yiiNS1_21identity_decomposer_tEEEvPT5_SC_PT3_PKSD_PT1_PKSH_PT2_PKSL_T4_iiT6__param_10,
	.param .align 1 .b8 _ZN3cub18CUB_300001_SM_10006detail10radix_sort29DeviceRadixSortOnesweepKernelINS1_5radix10policy_hubIjNS0_8NullTypeEyE10Policy1000ELNS0_9SortOrderE0EjS6_yiiNS1_21identity_decomposer_tEEEvPT5_SC_PT3_PKSD_PT1_PKSH_PT2_PKSL_T4_iiT6__param_11[1]
)
.maxntid 384
{
	.reg .pred 	%p<143>;
	.reg .b32 	%r<1708>;
	.reg .b64 	%rd<242>;
	// demoted variable
	.shared .align 16 .b8 _ZZN3cub18CUB_300001_SM_10006detail10radix_sort29DeviceRadixSortOnesweepKernelINS1_5radix10policy_hubIjNS0_8NullTypeEyE10Policy1000ELNS0_9SortOrderE0EjS6_yiiNS1_21identity_decomposer_tEEEvPT5_SC_PT3_PKSD_PT1_PKSH_PT2_PKSL_T4_iiT6_E1s[31232];
	ld.param.u64 	%rd18, [_ZN3cub18CUB_300001_SM_10006detail10radix_sort29DeviceRadixSortOnesweepKernelINS1_5radix10policy_hubIjNS0_8NullTypeEyE10Policy1000ELNS0_9SortOrderE0EjS6_yiiNS1_21identity_decomposer_tEEEvPT5_SC_PT3_PKSD_PT1_PKSH_PT2_PKSL_T4_iiT6__param_1];
	ld.param.u64 	%rd22, [_ZN3cub18CUB_300001_SM_10006detail10radix_sort29DeviceRadixSortOnesweepKernelINS1_5radix10policy_hubIjNS0_8NullTypeEyE10Policy1000ELNS0_9SortOrderE0EjS6_yiiNS1_21identity_decomposer_tEEEvPT5_SC_PT3_PKSD_PT1_PKSH_PT2_PKSL_T4_iiT6__param_5];
	ld.param.u32 	%r247, [_ZN3cub18CUB_300001_SM_10006detail10radix_sort29DeviceRadixSortOnesweepKernelINS1_5radix10policy_hubIjNS0_8NullTypeEyE10Policy1000ELNS0_9SortOrderE0EjS6_yiiNS1_21identity_decomposer_tEEEvPT5_SC_PT3_PKSD_PT1_PKSH_PT2_PKSL_T4_iiT6__param_10];
	cvta.to.global.u64 	%rd1, %rd22;
	mov.u32 	%r1, %tid.x;
	shr.u32 	%r2, %r1, 5;
	// begin inline asm
	mov.u32 %r248, %laneid;
	// end inline asm
	setp.ne.s32 	%p1, %r1, 0;
	@%p1 bra 	$L__BB5_2;
	cvta.to.global.u64 	%rd23, %rd18;
	atom.global.add.u32 	%r249, [%rd23], 1;
	st.shared.u32 	[_ZZN3cub18CUB_300001_SM_10006detail10radix_sort29DeviceRadixSortOnesweepKernelINS1_5radix10policy_hubIjNS0_8NullTypeEyE10Policy1000ELNS0_9SortOrderE0EjS6_yiiNS1_21identity_decomposer_tEEEvPT5_SC_PT3_PKSD_PT1_PKSH_PT2_PKSL_T4_iiT6_E1s+29184], %r249;
$L__BB5_2:
	ld.param.u32 	%r1582, [_ZN3cub18CUB_300001_SM_10006detail10radix_sort29DeviceRadixSortOnesweepKernelINS1_5radix10policy_hubIjNS0_8NullTypeEyE10Policy1000ELNS0_9SortOrderE0EjS6_yiiNS1_21identity_decomposer_tEEEvPT5_SC_PT3_PKSD_PT1_PKSH_PT2_PKSL_T4_iiT6__param_8];
	bar.sync 	0;
	ld.shared.u32 	%r4, [_ZZN3cub18CUB_300001_SM_10006detail10radix_sort29DeviceRadixSortOnesweepKernelINS1_5radix10policy_hubIjNS0_8NullTypeEyE10Policy1000ELNS0_9SortOrderE0EjS6_yiiNS1_21identity_decomposer_tEEEvPT5_SC_PT3_PKSD_PT1_PKSH_PT2_PKSL_T4_iiT6_E1s+29184];
	mul.lo.s32 	%r250, %r4, 7296;
	add.s32 	%r251, %r250, 7296;
	setp.gt.s32 	%p2, %r251, %r1582;
	cvt.s64.s32 	%rd2, %r250;
	@%p2 bra 	$L__BB5_4;
	and.b32  	%r252, %r1, 31;
	and.b32  	%r253, %r1, 992;
	mul.lo.s32 	%r254, %r253, 19;
	or.b32  	%r255, %r254, %r252;
	cvt.u64.u32 	%rd24, %r255;
	add.s64 	%rd25, %rd24, %rd2;
	shl.b64 	%rd26, %rd25, 2;
	add.s64 	%rd27, %rd1, %rd26;
	ld.global.u32 	%r1653, [%rd27];
	ld.global.u32 	%r1654, [%rd27+128];
	ld.global.u32 	%r1655, [%rd27+256];
	ld.global.u32 	%r1656, [%rd27+384];
	ld.global.u32 	%r1657, [%rd27+512];
	ld.global.u32 	%r1658, [%rd27+640];
	ld.global.u32 	%r1659, [%rd27+768];
	ld.global.u32 	%r1660, [%rd27+896];
	ld.global.u32 	%r1661, [%rd27+1024];
	ld.global.u32 	%r1662, [%rd27+1152];
	ld.global.u32 	%r1663, [%rd27+1280];
	ld.global.u32 	%r1664, [%rd27+1408];
	ld.global.u32 	%r1665, [%rd27+1536];
	ld.global.u32 	%r1666, [%rd27+1664];
	ld.global.u32 	%r1667, [%rd27+1792];
	ld.global.u32 	%r1668, [%rd27+1920];
	ld.global.u32 	%r1669, [%rd27+2048];
	ld.global.u32 	%r1670, [%rd27+2176];
	ld.global.u32 	%r1671, [%rd27+2304];
	bra.uni 	$L__BB5_42;
$L__BB5_4:
	ld.param.u32 	%r1583, [_ZN3cub18CUB_300001_SM_10006detail10radix_sort29DeviceRadixSortOnesweepKernelINS1_5radix10policy_hubIjNS0_8NullTypeEyE10Policy1000ELNS0_9SortOrderE0EjS6_yiiNS1_21identity_decomposer_tEEEvPT5_SC_PT3_PKSD_PT1_PKSH_PT2_PKSL_T4_iiT6__param_8];
	cvt.u32.u64 	%r257, %rd2;
	sub.s32 	%r24, %r1583, %r257;
	and.b32  	%r258, %r1, 31;
	and.b32  	%r259, %r1, 992;
	mul.lo.s32 	%r260, %r259, 19;
	or.b32  	%r25, %r260, %r258;
	setp.ge.s32 	%p3, %r25, %r24;
	cvt.u64.u32 	%rd28, %r25;
	add.s64 	%rd29, %rd28, %rd2;
	shl.b64 	%rd30, %rd29, 2;
	add.s64 	%rd3, %rd1, %rd30;
	mov.b32 	%r1653, -1;
	@%p3 bra 	$L__BB5_6;
	ld.global.u32 	%r1653, [%rd3];
$L__BB5_6:
	add.s32 	%r262, %r25, 32;
	setp.ge.s32 	%p4, %r262, %r24;
	mov.b32 	%r1654, -1;
	@%p4 bra 	$L__BB5_8;
	ld.global.u32 	%r1654, [%rd3+128];
$L__BB5_8:
	add.s32 	%r264, %r25, 64;
	setp.ge.s32 	%p5, %r264, %r24;
	mov.b32 	%r1655, -1;
	@%p5 bra 	$L__BB5_10;
	ld.global.u32 	%r1655, [%rd3+256];
$L__BB5_10:
	add.s32 	%r266, %r25, 96;
	setp.ge.s32 	%p6, %r266, %r24;
	mov.b32 	%r1656, -1;
	@%p6 bra 	$L__BB5_12;
	ld.global.u32 	%r1656, [%rd3+384];
$L__BB5_12:
	add.s32 	%r268, %r25, 128;
	setp.ge.s32 	%p7, %r268, %r24;
	mov.b32 	%r1657, -1;
	@%p7 bra 	$L__BB5_14;
	ld.global.u32 	%r1657, [%rd3+512];
$L__BB5_14:
	add.s32 	%r270, %r25, 160;
	setp.ge.s32 	%p8, %r270, %r24;
	mov.b32 	%r1658, -1;
	@%p8 bra 	$L__BB5_16;
	ld.global.u32 	%r1658, [%rd3+640];
$L__BB5_16:
	add.s32 	%r272, %r25, 192;
	setp.ge.s32 	%p9, %r272, %r24;
	mov.b32 	%r1659, -1;
	@%p9 bra 	$L__BB5_18;
	ld.global.u32 	%r1659, [%rd3+768];
$L__BB5_18:
	add.s32 	%r274, %r25, 224;
	setp.ge.s32 	%p10, %r274, %r24;
	mov.b32 	%r1660, -1;
	@%p10 bra 	$L__BB5_20;
	ld.global.u32 	%r1660, [%rd3+896];
$L__BB5_20:
	add.s32 	%r276, %r25, 256;
	setp.ge.s32 	%p11, %r276, %r24;
	mov.b32 	%r1661, -1;
	@%p11 bra 	$L__BB5_22;
	ld.global.u32 	%r1661, [%rd3+1024];
$L__BB5_22:
	add.s32 	%r278, %r25, 288;
	setp.ge.s32 	%p12, %r278, %r24;
	mov.b32 	%r1662, -1;
	@%p12 bra 	$L__BB5_24;
	ld.global.u32 	%r1662, [%rd3+1152];
$L__BB5_24:
	add.s32 	%r280, %r25, 320;
	setp.ge.s32 	%p13, %r280, %r24;
	mov.b32 	%r1663, -1;
	@%p13 bra 	$L__BB5_26;
	ld.global.u32 	%r1663, [%rd3+1280];
$L__BB5_26:
	add.s32 	%r282, %r25, 352;
	setp.ge.s32 	%p14, %r282, %r24;
	mov.b32 	%r1664, -1;
	@%p14 bra 	$L__BB5_28;
	ld.global.u32 	%r1664, [%rd3+1408];
$L__BB5_28:
	add.s32 	%r284, %r25, 384;
	setp.ge.s32 	%p15, %r284, %r24;
	mov.b32 	%r1665, -1;
	@%p15 bra 	$L__BB5_30;
	ld.global.u32 	%r1665, [%rd3+1536];
$L__BB5_30:
	add.s32 	%r286, %r25, 416;
	setp.ge.s32 	%p16, %r286, %r24;
	mov.b32 	%r1666, -1;
	@%p16 bra 	$L__BB5_32;
	ld.global.u32 	%r1666, [%rd3+1664];
$L__BB5_32:
	add.s32 	%r288, %r25, 448;
	setp.ge.s32 	%p17, %r288, %r24;
	mov.b32 	%r1667, -1;
	@%p17 bra 	$L__BB5_34;
	ld.global.u32 	%r1667, [%rd3+1792];
$L__BB5_34:
	add.s32 	%r290, %r25, 480;
	setp.ge.s32 	%p18, %r290, %r24;
	mov.b32 	%r1668, -1;
	@%p18 bra 	$L__BB5_36;
	ld.global.u32 	%r1668, [%rd3+1920];
$L__BB5_36:
	add.s32 	%r292, %r25, 512;
	setp.ge.s32 	%p19, %r292, %r24;
	mov.b32 	%r1669, -1;
	@%p19 bra 	$L__BB5_38;
	ld.global.u32 	%r1669, [%rd3+2048];
$L__BB5_38:
	add.s32 	%r294, %r25, 544;
	setp.ge.s32 	%p20, %r294, %r24;
	mov.b32 	%r1670, -1;
	@%p20 bra 	$L__BB5_40;
	ld.global.u32 	%r1670, [%rd3+2176];
$L__BB5_40:
	add.s32 	%r296, %r25, 576;
	setp.ge.s32 	%p21, %r296, %r24;
	mov.b32 	%r1671, -1;
	@%p21 bra 	$L__BB5_42;
	ld.global.u32 	%r1671, [%rd3+2304];
$L__BB5_42:
	mov.b32 	%r297, -1;
	shl.b32 	%r298, %r297, %r247;
	not.b32 	%r82, %r298;
	shl.b32 	%r299, %r2, 10;
	mov.u32 	%r300, _ZZN3cub18CUB_300001_SM_10006detail10radix_sort29DeviceRadixSortOnesweepKernelINS1_5radix10policy_hubIjNS0_8NullTypeEyE10Policy1000ELNS0_9SortOrderE0EjS6_yiiNS1_21identity_decomposer_tEEEvPT5_SC_PT3_PKSD_PT1_PKSH_PT2_PKSL_T4_iiT6_E1s;
	add.s32 	%r83, %r300, %r299;
	setp.gt.s32 	%p22, %r248, 255;
	@%p22 bra 	$L__BB5_55;
	max.s32 	%r301, %r248, 224;
	sub.s32 	%r302, %r301, %r248;
	add.s32 	%r303, %r302, 31;
	shr.u32 	%r304, %r303, 5;
	add.s32 	%r84, %r304, 1;
	and.b32  	%r85, %r84, 15;
	setp.lt.u32 	%p23, %r303, 480;
	mov.u32 	%r1675, %r248;
	@%p23 bra 	$L__BB5_46;
	and.b32  	%r305, %r84, 268435440;
	neg.s32 	%r1673, %r305;
	shl.b32 	%r307, %r248, 2;
	add.s32 	%r308, %r299, %r307;
	add.s32 	%r310, %r308, %r300;
	add.s32 	%r1672, %r310, 1024;
	mov.u32 	%r1675, %r248;
$L__BB5_45:
	.pragma "nounroll";
	mov.b32 	%r311, 0;
	st.shared.u32 	[%r1672+-1024], %r311;
	st.shared.u32 	[%r1672+-896], %r311;
	st.shared.u32 	[%r1672+-768], %r311;
	st.shared.u32 	[%r1672+-640], %r311;
	st.shared.u32 	[%r1672+-512], %r311;
	st.shared.u32 	[%r1672+-384], %r311;
	st.shared.u32 	[%r1672+-256], %r311;
	st.shared.u32 	[%r1672+-128], %r311;
	st.shared.u32 	[%r1672], %r311;
	st.shared.u32 	[%r1672+128], %r311;
	st.shared.u32 	[%r1672+256], %r311;
	st.shared.u32 	[%r1672+384], %r311;
	st.shared.u32 	[%r1672+512], %r311;
	st.shared.u32 	[%r1672+640], %r311;
	st.shared.u32 	[%r1672+768], %r311;
	st.shared.u32 	[%r1672+896], %r311;
	add.s32 	%r1675, %r1675, 512;
	add.s32 	%r1673, %r1673, 16;
	add.s32 	%r1672, %r1672, 2048;
	setp.ne.s32 	%p24, %r1673, 0;
	@%p24 bra 	$L__BB5_45;
$L__BB5_46:
	setp.eq.s32 	%p25, %r85, 0;
	@%p25 bra 	$L__BB5_55;
	and.b32  	%r95, %r84, 7;
	setp.lt.u32 	%p26, %r85, 8;
	@%p26 bra 	$L__BB5_49;
	shl.b32 	%r312, %r1675, 2;
	add.s32 	%r313, %r83, %r312;
	mov.b32 	%r314, 0;
	st.shared.u32 	[%r313], %r314;
	st.shared.u32 	[%r313+128], %r314;
	st.shared.u32 	[%r313+256], %r314;
	st.shared.u32 	[%r313+384], %r314;
	st.shared.u32 	[%r313+512], %r314;
	st.shared.u32 	[%r313+640], %r314;
	st.shared.u32 	[%r313+768], %r314;
	st.shared.u32 	[%r313+896], %r314;
	add.s32 	%r1675, %r1675, 256;
$L__BB5_49:
	setp.eq.s32 	%p27, %r95, 0;
	@%p27 bra 	$L__BB5_55;
	and.b32  	%r98, %r84, 3;
	setp.lt.u32 	%p28, %r95, 4;
	@%p28 bra 	$L__BB5_52;
	shl.b32 	%r315, %r1675, 2;
	add.s32 	%r316, %r83, %r315;
	mov.b32 	%r317, 0;
	st.shared.u32 	[%r316], %r317;
	st.shared.u32 	[%r316+128], %r317;
	st.shared.u32 	[%r316+256], %r317;
	st.shared.u32 	[%r316+384], %r317;
	add.s32 	%r1675, %r1675, 128;
$L__BB5_52:
	setp.eq.s32 	%p29, %r98, 0;
	@%p29 bra 	$L__BB5_55;
	shl.b32 	%r319, %r1675, 2;
	add.s32 	%r320, %r299, %r319;
	add.s32 	%r1679, %r300, %r320;
	neg.s32 	%r1678, %r98;
$L__BB5_54:
	.pragma "nounroll";
	mov.b32 	%r322, 0;
	st.shared.u32 	[%r1679], %r322;
	add.s32 	%r1679, %r1679, 128;
	add.s32 	%r1678, %r1678, 1;
	setp.ne.s32 	%p30, %r1678, 0;
	@%p30 bra 	$L__BB5_54;
$L__BB5_55:
	ld.param.u32 	%r1590, [_ZN3cub18CUB_300001_SM_10006detail10radix_sort29DeviceRadixSortOnesweepKernelINS1_5radix10policy_hubIjNS0_8NullTypeEyE10Policy1000ELNS0_9SortOrderE0EjS6_yiiNS1_21identity_decomposer_tEEEvPT5_SC_PT3_PKSD_PT1_PKSH_PT2_PKSL_T4_iiT6__param_9];
	bar.warp.sync 	-1;
	shr.u32 	%r324, %r1653, %r1590;
	and.b32  	%r107, %r324, %r82;
	shl.b32 	%r325, %r1, 5;
	and.b32  	%r326, %r325, 31744;
	mov.u32 	%r327, _ZZN3cub18CUB_300001_SM_10006detail10radix_sort29DeviceRadixSortOnesweepKernelINS1_5radix10policy_hubIjNS0_8NullTypeEyE10Policy1000ELNS0_9SortOrderE0EjS6_yiiNS1_21identity_decomposer_tEEEvPT5_SC_PT3_PKSD_PT1_PKSH_PT2_PKSL_T4_iiT6_E1s;
	add.s32 	%r328, %r327, %r326;
	shl.b32 	%r329, %r107, 2;
	add.s32 	%r108, %r328, %r329;
	atom.shared.add.u32 	%r330, [%r108], 1;
	shr.u32 	%r331, %r1654, %r1590;
	and.b32  	%r332, %r331, %r82;
	shl.b32 	%r333, %r332, 2;
	add.s32 	%r109, %r328, %r333;
	atom.shared.add.u32 	%r334, [%r109], 1;
	shr.u32 	%r335, %r1655, %r1590;
	and.b32  	%r336, %r335, %r82;
	shl.b32 	%r337, %r336, 2;
	add.s32 	%r110, %r328, %r337;
	atom.shared.add.u32 	%r338, [%r110], 1;
	shr.u32 	%r339, %r1656, %r1590;
	and.b32  	%r340, %r339, %r82;
	shl.b32 	%r341, %r340, 2;
	add.s32 	%r111, %r328, %r341;
	atom.shared.add.u32 	%r342, [%r111], 1;
	shr.u32 	%r343, %r1657, %r1590;
	and.b32  	%r344, %r343, %r82;
	shl.b32 	%r345, %r344, 2;
	add.s32 	%r112, %r328, %r345;
	atom.shared.add.u32 	%r346, [%r112], 1;
	shr.u32 	%r347, %r1658, %r1590;
	and.b32  	%r348, %r347, %r82;
	shl.b32 	%r349, %r348, 2;
	add.s32 	%r113, %r328, %r349;
	atom.shared.add.u32 	%r350, [%r113], 1;
	shr.u32 	%r351, %r1659, %r1590;
	and.b32  	%r352, %r351, %r82;
	shl.b32 	%r353, %r352, 2;
	add.s32 	%r114, %r328, %r353;
	atom.shared.add.u32 	%r354, [%r114], 1;
	shr.u32 	%r355, %r1660, %r1590;
	and.b32  	%r356, %r355, %r82;
	shl.b32 	%r357, %r356, 2;
	add.s32 	%r358, %r328, %r357;
	atom.shared.add.u32 	%r359, [%r358], 1;
	shr.u32 	%r360, %r1661, %r1590;
	and.b32  	%r361, %r360, %r82;
	shl.b32 	%r362, %r361, 2;
	add.s32 	%r363, %r328, %r362;
	atom.shared.add.u32 	%r364, [%r363], 1;
	shr.u32 	%r365, %r1662, %r1590;
	and.b32  	%r366, %r365, %r82;
	shl.b32 	%r367, %r366, 2;
	add.s32 	%r115, %r328, %r367;
	atom.shared.add.u32 	%r368, [%r115], 1;
	shr.u32 	%r369, %r1663, %r1590;
	and.b32  	%r370, %r369, %r82;
	shl.b32 	%r371, %r370, 2;
	add.s32 	%r116, %r328, %r371;
	atom.shared.add.u32 	%r372, [%r116], 1;
	shr.u32 	%r373, %r1664, %r1590;
	and.b32  	%r374, %r373, %r82;
	shl.b32 	%r375, %r374, 2;
	add.s32 	%r117, %r328, %r375;
	atom.shared.add.u32 	%r376, [%r117], 1;
	shr.u32 	%r377, %r1665, %r1590;
	and.b32  	%r378, %r377, %r82;
	shl.b32 	%r379, %r378, 2;
	add.s32 	%r118, %r328, %r379;
	atom.shared.add.u32 	%r380, [%r118], 1;
	shr.u32 	%r381, %r1666, %r1590;
	and.b32  	%r382, %r381, %r82;
	shl.b32 	%r383, %r382, 2;
	add.s32 	%r119, %r328, %r383;
	atom.shared.add.u32 	%r384, [%r119], 1;
	shr.u32 	%r385, %r1667, %r1590;
	and.b32  	%r386, %r385, %r82;
	shl.b32 	%r387, %r386, 2;
	add.s32 	%r120, %r328, %r387;
	atom.shared.add.u32 	%r388, [%r120], 1;
	shr.u32 	%r389, %r1668, %r1590;
	and.b32  	%r390, %r389, %r82;
	shl.b32 	%r391, %r390, 2;
	add.s32 	%r392, %r328, %r391;
	atom.shared.add.u32 	%r393, [%r392], 1;
	shr.u32 	%r394, %r1669, %r1590;
	and.b32  	%r395, %r394, %r82;
	shl.b32 	%r396, %r395, 2;
	add.s32 	%r397, %r328, %r396;
	atom.shared.add.u32 	%r398, [%r397], 1;
	shr.u32 	%r399, %r1670, %r1590;
	and.b32  	%r400, %r399, %r82;
	shl.b32 	%r401, %r400, 2;
	add.s32 	%r402, %r328, %r401;
	atom.shared.add.u32 	%r403, [%r402], 1;
	shr.u32 	%r404, %r1671, %r1590;
	and.b32  	%r405, %r404, %r82;
	shl.b32 	%r406, %r405, 2;
	add.s32 	%r407, %r328, %r406;
	atom.shared.add.u32 	%r408, [%r407], 1;
	bar.sync 	0;
	setp.gt.u32 	%p31, %r1, 255;
	shl.b32 	%r409, %r1, 2;
	add.s32 	%r121, %r327, %r409;
	mov.b32 	%r1680, 0;
	@%p31 bra 	$L__BB5_57;
	ld.shared.u32 	%r410, [%r121];
	mov.b32 	%r411, 0;
	st.shared.u32 	[%r121], %r411;
	ld.shared.u32 	%r412, [%r121+1024];
	st.shared.u32 	[%r121+1024], %r410;
	add.s32 	%r413, %r412, %r410;
	ld.shared.u32 	%r414, [%r121+2048];
	st.shared.u32 	[%r121+2048], %r413;
	add.s32 	%r415, %r414, %r413;
	ld.shared.u32 	%r416, [%r121+3072];
	st.shared.u32 	[%r121+3072], %r415;
	add.s32 	%r417, %r416, %r415;
	ld.shared.u32 	%r418, [%r121+4096];
	st.shared.u32 	[%r121+4096], %r417;
	add.s32 	%r419, %r418, %r417;
	ld.shared.u32 	%r420, [%r121+5120];
	st.shared.u32 	[%r121+5120], %r419;
	add.s32 	%r421, %r420, %r419;
	ld.shared.u32 	%r422, [%r121+6144];
	st.shared.u32 	[%r121+6144], %r421;
	add.s32 	%r423, %r422, %r421;
	ld.shared.u32 	%r424, [%r121+7168];
	st.shared.u32 	[%r121+7168], %r423;
	add.s32 	%r425, %r424, %r423;
	ld.shared.u32 	%r426, [%r121+8192];
	st.shared.u32 	[%r121+8192], %r425;
	add.s32 	%r427, %r426, %r425;
	ld.shared.u32 	%r428, [%r121+9216];
	st.shared.u32 	[%r121+9216], %r427;
	add.s32 	%r429, %r428, %r427;
	ld.shared.u32 	%r430, [%r121+10240];
	st.shared.u32 	[%r121+10240], %r429;
	add.s32 	%r431, %r430, %r429;
	ld.shared.u32 	%r432, [%r121+11264];
	st.shared.u32 	[%r121+11264], %r431;
	add.s32 	%r1680, %r432, %r431;
$L__BB5_57:
	ld.param.u64 	%rd230, [_ZN3cub18CUB_300001_SM_10006detail10radix_sort29DeviceRadixSortOnesweepKernelINS1_5radix10policy_hubIjNS0_8NullTypeEyE10Policy1000ELNS0_9SortOrderE0EjS6_yiiNS1_21identity_decomposer_tEEEvPT5_SC_PT3_PKSD_PT1_PKSH_PT2_PKSL_T4_iiT6__param_0];
	cvta.to.global.u64 	%rd4, %rd230;
	setp.gt.u32 	%p32, %r1, 255;
	@%p32 bra 	$L__BB5_59;
	or.b32  	%r433, %r1680, 1073741824;
	shl.b32 	%r434, %r4, 8;
	add.s32 	%r435, %r434, %r1;
	mul.wide.s32 	%rd31, %r435, 4;
	add.s64 	%rd32, %rd4, %rd31;
	st.volatile.global.u32 	[%rd32], %r433;
$L__BB5_59:
	ld.param.u64 	%rd239, [_ZN3cub18CUB_300001_SM_10006detail10radix_sort29DeviceRadixSortOnesweepKernelINS1_5radix10policy_hubIjNS0_8NullTypeEyE10Policy1000ELNS0_9SortOrderE0EjS6_yiiNS1_21identity_decomposer_tEEEvPT5_SC_PT3_PKSD_PT1_PKSH_PT2_PKSL_T4_iiT6__param_4];
	cvta.to.global.u64 	%rd5, %rd239;
	setp.lt.u32 	%p33, %r1, 256;
	setp.eq.s32 	%p34, %r1680, 7296;
	and.pred  	%p35, %p33, %p34;
	selp.u32 	%r436, 1, 0, %p35;
	{ 
	.reg .pred 	%p1; 
	.reg .pred 	%p2; 
	setp.ne.u32 	%p1, %r436, 0; 
	bar.red.or.pred 	%p2, 0, %p1; 
	selp.u32 	%r437, 1, 0, %p2; 
	}
	setp.eq.s32 	%p36, %r437, 0;
	cvt.u64.u32 	%rd6, %r1;
	@%p36 bra 	$L__BB5_111;
	shl.b32 	%r438, %r1, 3;
	add.s32 	%r440, %r327, %r438;
	add.s32 	%r124, %r440, 29184;
	@%p32 bra 	$L__BB5_68;
	ld.param.u64 	%rd237, [_ZN3cub18CUB_300001_SM_10006detail10radix_sort29DeviceRadixSortOnesweepKernelINS1_5radix10policy_hubIjNS0_8NullTypeEyE10Policy1000ELNS0_9SortOrderE0EjS6_yiiNS1_21identity_decomposer_tEEEvPT5_SC_PT3_PKSD_PT1_PKSH_PT2_PKSL_T4_iiT6__param_3];
	cvta.to.global.u64 	%rd33, %rd237;
	shl.b64 	%rd34, %rd6, 3;
	add.s64 	%rd35, %rd33, %rd34;
	ld.global.u64 	%rd36, [%rd35];
	setp.gt.u32 	%p38, %r1, %r107;
	selp.b64 	%rd37, 7296, 0, %p38;
	sub.s64 	%rd240, %rd36, %rd37;
	st.shared.u64 	[%r124], %rd240;
	setp.lt.s32 	%p39, %r4, 1;
	mov.u32 	%r1684, %r1680;
	@%p39 bra 	$L__BB5_67;
	mov.b32 	%r1682, -1;
	mov.u32 	%r1681, %r4;
	mov.u32 	%r1684, %r1680;
$L__BB5_63:
	add.s32 	%r128, %r1681, -1;
$L__BB5_64:
	membar.cta;
	shl.b32 	%r442, %r128, 8;
	add.s32 	%r443, %r442, %r1;
	mul.wide.s32 	%rd38, %r443, 4;
	add.s64 	%rd39, %rd4, %rd38;
	ld.volatile.global.u32 	%r129, [%rd39];
	setp.eq.s32 	%p40, %r129, 0;
	@%p40 bra 	$L__BB5_64;
	and.b32  	%r444, %r129, 1073741823;
	add.s32 	%r1684, %r444, %r1684;
	setp.gt.s32 	%p41, %r129, -1;
	vote.sync.ballot.b32 	%r1682, %p41, %r1682;
	setp.gt.u32 	%p43, %r1681, 1;
	and.pred  	%p44, %p41, %p43;
	mov.u32 	%r1681, %r128;
	@%p44 bra 	$L__BB5_63;
	ld.shared.u64 	%rd240, [%r124];
$L__BB5_67:
	or.b32  	%r445, %r1684, -2147483648;
	shl.b32 	%r446, %r4, 8;
	add.s32 	%r447, %r446, %r1;
	mul.wide.s32 	%rd40, %r447, 4;
	add.s64 	%rd41, %rd4, %rd40;
	st.volatile.global.u32 	[%rd41], %r445;
	sub.s32 	%r448, %r1684, %r1680;
	cvt.s64.s32 	%rd42, %r448;
	add.s64 	%rd43, %rd240, %rd42;
	st.shared.u64 	[%r124], %rd43;
$L__BB5_68:
	ld.param.u32 	%r1584, [_ZN3cub18CUB_300001_SM_10006detail10radix_sort29DeviceRadixSortOnesweepKernelINS1_5radix10policy_hubIjNS0_8NullTypeEyE10Policy1000ELNS0_9SortOrderE0EjS6_yiiNS1_21identity_decomposer_tEEEvPT5_SC_PT3_PKSD_PT1_PKSH_PT2_PKSL_T4_iiT6__param_8];
	ld.param.u64 	%rd233, [_ZN3cub18CUB_300001_SM_10006detail10radix_sort29DeviceRadixSortOnesweepKernelINS1_5radix10policy_hubIjNS0_8NullTypeEyE10Policy1000ELNS0_9SortOrderE0EjS6_yiiNS1_21identity_decomposer_tEEEvPT5_SC_PT3_PKSD_PT1_PKSH_PT2_PKSL_T4_iiT6__param_2];
	mad.lo.s32 	%r133, %r4, 7296, 7296;
	setp.lt.s32 	%p46, %r133, %r1584;
	setp.eq.s64 	%p47, %rd233, 0;
	or.pred  	%p48, %p47, %p46;
	or.pred  	%p49, %p32, %p48;
	@%p49 bra 	$L__BB5_70;
	ld.param.u64 	%rd234, [_ZN3cub18CUB_300001_SM_10006detail10radix_sort29DeviceRadixSortOnesweepKernelINS1_5radix10policy_hubIjNS0_8NullTypeEyE10Policy1000ELNS0_9SortOrderE0EjS6_yiiNS1_21identity_decomposer_tEEEvPT5_SC_PT3_PKSD_PT1_PKSH_PT2_PKSL_T4_iiT6__param_2];
	ld.shared.u64 	%rd44, [%r124];
	setp.gt.u32 	%p50, %r1, %r107;
	selp.b64 	%rd45, 7296, 0, %p50;
	cvt.s64.s32 	%rd46, %r1680;
	add.s64 	%rd47, %rd45, %rd46;
	add.s64 	%rd48, %rd47, %rd44;
	cvta.to.global.u64 	%rd49, %rd234;
	shl.b64 	%rd50, %rd6, 3;
	add.s64 	%rd51, %rd49, %rd50;
	st.global.u64 	[%rd51], %rd48;
$L__BB5_70:
	ld.param.u32 	%r1585, [_ZN3cub18CUB_300001_SM_10006detail10radix_sort29DeviceRadixSortOnesweepKernelINS1_5radix10policy_hubIjNS0_8NullTypeEyE10Policy1000ELNS0_9SortOrderE0EjS6_yiiNS1_21identity_decomposer_tEEEvPT5_SC_PT3_PKSD_PT1_PKSH_PT2_PKSL_T4_iiT6__param_8];
	setp.gt.s32 	%p51, %r133, %r1585;
	bar.sync 	0;
	shl.b32 	%r449, %r107, 3;
	add.s32 	%r451, %r327, %r449;
	ld.shared.u64 	%rd10, [%r451+29184];
	@%p51 bra 	$L__BB5_72;
	and.b32  	%r452, %r1, 31;
	and.b32  	%r453, %r1, 992;
	mul.lo.s32 	%r454, %r453, 19;
	or.b32  	%r455, %r454, %r452;
	cvt.u64.u32 	%rd52, %r455;
	add.s64 	%rd53, %rd10, %rd52;
	shl.b64 	%rd54, %rd53, 2;
	add.s64 	%rd55, %rd5, %rd54;
	st.global.u32 	[%rd55], %r1653;
	st.global.u32 	[%rd55+128], %r1654;
	st.global.u32 	[%rd55+256], %r1655;
	st.global.u32 	[%rd55+384], %r1656;
	st.global.u32 	[%rd55+512], %r1657;
	st.global.u32 	[%rd55+640], %r1658;
	st.global.u32 	[%rd55+768], %r1659;
	st.global.u32 	[%rd55+896], %r1660;
	st.global.u32 	[%rd55+1024], %r1661;
	st.global.u32 	[%rd55+1152], %r1662;
	st.global.u32 	[%rd55+1280], %r1663;
	st.global.u32 	[%rd55+1408], %r1664;
	st.global.u32 	[%rd55+1536], %r1665;
	st.global.u32 	[%rd55+1664], %r1666;
	st.global.u32 	[%rd55+1792], %r1667;
	st.global.u32 	[%rd55+1920], %r1668;
	st.global.u32 	[%rd55+2048], %r1669;
	st.global.u32 	[%rd55+2176], %r1670;
	st.global.u32 	[%rd55+2304], %r1671;
	bra.uni 	$L__BB5_110;
$L__BB5_72:
	ld.param.u32 	%r1586, [_ZN3cub18CUB_300001_SM_10006detail10radix_sort29DeviceRadixSortOnesweepKernelINS1_5radix10policy_hubIjNS0_8NullTypeEyE10Policy1000ELNS0_9SortOrderE0EjS6_yiiNS1_21identity_decomposer_tEEEvPT5_SC_PT3_PKSD_PT1_PKSH_PT2_PKSL_T4_iiT6__param_8];
	mad.lo.s32 	%r134, %r4, -7296, %r1586;
	and.b32  	%r456, %r1, 31;
	and.b32  	%r457, %r1, 992;
	mul.lo.s32 	%r458, %r457, 19;
	or.b32  	%r135, %r458, %r456;
	setp.ge.s32 	%p52, %r135, %r134;
	cvt.u64.u32 	%rd56, %r135;
	add.s64 	%rd57, %rd10, %rd56;
	shl.b64 	%rd58, %rd57, 2;
	add.s64 	%rd11, %rd5, %rd58;
	@%p52 bra 	$L__BB5_74;
	st.global.u32 	[%rd11], %r1653;
$L__BB5_74:
	add.s32 	%r459, %r135, 32;
	setp.ge.s32 	%p53, %r459, %r134;
	@%p53 bra 	$L__BB5_76;
	st.global.u32 	[%rd11+128], %r1654;
$L__BB5_76:
	add.s32 	%r460, %r135, 64;
	setp.ge.s32 	%p54, %r460, %r134;
	@%p54 bra 	$L__BB5_78;
	st.global.u32 	[%rd11+256], %r1655;
$L__BB5_78:
	add.s32 	%r461, %r135, 96;
	setp.ge.s32 	%p55, %r461, %r134;
	@%p55 bra 	$L__BB5_80;
	st.global.u32 	[%rd11+384], %r1656;
$L__BB5_80:
	add.s32 	%r462, %r135, 128;
	setp.ge.s32 	%p56, %r462, %r134;
	@%p56 bra 	$L__BB5_82;
	st.global.u32 	[%rd11+512], %r1657;
$L__BB5_82:
	add.s32 	%r463, %r135, 160;
	setp.ge.s32 	%p57, %r463, %r134;
	@%p57 bra 	$L__BB5_84;
	st.global.u32 	[%rd11+640], %r1658;
$L__BB5_84:
	add.s32 	%r464, %r135, 192;
	setp.ge.s32 	%p58, %r464, %r134;
	@%p58 bra 	$L__BB5_86;
	st.global.u32 	[%rd11+768], %r1659;
$L__BB5_86:
	add.s32 	%r465, %r135, 224;
	setp.ge.s32 	%p59, %r465, %r134;
	@%p59 bra 	$L__BB5_88;
	st.global.u32 	[%rd11+896], %r1660;
$L__BB5_88:
	add.s32 	%r466, %r135, 256;
	setp.ge.s32 	%p60, %r466, %r134;
	@%p60 bra 	$L__BB5_90;
	st.global.u32 	[%rd11+1024], %r1661;
$L__BB5_90:
	add.s32 	%r467, %r135, 288;
	setp.ge.s32 	%p61, %r467, %r134;
	@%p61 bra 	$L__BB5_92;
	st.global.u32 	[%rd11+1152], %r1662;
$L__BB5_92:
	add.s32 	%r468, %r135, 320;
	setp.ge.s32 	%p62, %r468, %r134;
	@%p62 bra 	$L__BB5_94;
	st.global.u32 	[%rd11+1280], %r1663;
$L__BB5_94:
	add.s32 	%r469, %r135, 352;
	setp.ge.s32 	%p63, %r469, %r134;
	@%p63 bra 	$L__BB5_96;
	st.global.u32 	[%rd11+1408], %r1664;
$L__BB5_96:
	add.s32 	%r470, %r135, 384;
	setp.ge.s32 	%p64, %r470, %r134;
	@%p64 bra 	$L__BB5_98;
	st.global.u32 	[%rd11+1536], %r1665;
$L__BB5_98:
	add.s32 	%r471, %r135, 416;
	setp.ge.s32 	%p65, %r471, %r134;
	@%p65 bra 	$L__BB5_100;
	st.global.u32 	[%rd11+1664], %r1666;
$L__BB5_100:
	add.s32 	%r472, %r135, 448;
	setp.ge.s32 	%p66, %r472, %r134;
	@%p66 bra 	$L__BB5_102;
	st.global.u32 	[%rd11+1792], %r1667;
$L__BB5_102:
	add.s32 	%r473, %r135, 480;
	setp.ge.s32 	%p67, %r473, %r134;
	@%p67 bra 	$L__BB5_104;
	st.global.u32 	[%rd11+1920], %r1668;
$L__BB5_104:
	add.s32 	%r474, %r135, 512;
	setp.ge.s32 	%p68, %r474, %r134;
	@%p68 bra 	$L__BB5_106;
	st.global.u32 	[%rd11+2048], %r1669;
$L__BB5_106:
	add.s32 	%r475, %r135, 544;
	setp.ge.s32 	%p69, %r475, %r134;
	@%p69 bra 	$L__BB5_108;
	st.global.u32 	[%rd11+2176], %r1670;
$L__BB5_108:
	add.s32 	%r476, %r135, 576;
	setp.ge.s32 	%p70, %r476, %r134;
	@%p70 bra 	$L__BB5_110;
	st.global.u32 	[%rd11+2304], %r1671;
$L__BB5_110:
	// begin inline asm
	exit;
	// end inline asm
$L__BB5_111:
	mul.hi.u32 	%r477, %r1, 357913942;
	add.s32 	%r478, %r477, %r1;
	shl.b32 	%r479, %r478, 2;
	add.s32 	%r481, %r327, %r479;
	add.s32 	%r136, %r481, 13328;
	st.shared.u32 	[%r481+13328], %r1680;
	bar.sync 	0;
	setp.gt.u32 	%p71, %r1, 31;
	@%p71 bra 	$L__BB5_113;
	mov.u32 	%r512, _ZZN3cub18CUB_300001_SM_10006detail10radix_sort29DeviceRadixSortOnesweepKernelINS1_5radix10policy_hubIjNS0_8NullTypeEyE10Policy1000ELNS0_9SortOrderE0EjS6_yiiNS1_21identity_decomposer_tEEEvPT5_SC_PT3_PKSD_PT1_PKSH_PT2_PKSL_T4_iiT6_E1s;
	mad.lo.s32 	%r513, %r1, 52, %r512;
	ld.shared.u32 	%r514, [%r513+13328];
	ld.shared.u32 	%r515, [%r513+13332];
	ld.shared.u32 	%r516, [%r513+13336];
	ld.shared.u32 	%r517, [%r513+13340];
	ld.shared.u32 	%r518, [%r513+13344];
	ld.shared.u32 	%r519, [%r513+13348];
	ld.shared.u32 	%r520, [%r513+13352];
	ld.shared.u32 	%r521, [%r513+13356];
	ld.shared.u32 	%r522, [%r513+13360];
	ld.shared.u32 	%r523, [%r513+13364];
	ld.shared.u32 	%r524, [%r513+13368];
	ld.shared.u32 	%r525, [%r513+13372];
	add.s32 	%r526, %r515, %r514;
	add.s32 	%r527, %r526, %r516;
	add.s32 	%r528, %r527, %r517;
	add.s32 	%r529, %r528, %r518;
	add.s32 	%r530, %r529, %r519;
	add.s32 	%r531, %r530, %r520;
	add.s32 	%r532, %r531, %r521;
	add.s32 	%r533, %r532, %r522;
	add.s32 	%r534, %r533, %r523;
	add.s32 	%r535, %r534, %r524;
	add.s32 	%r486, %r535, %r525;
	mov.b32 	%r484, 1;
	mov.b32 	%r509, 0;
	mov.b32 	%r511, -1;
	// begin inline asm
	{  .reg .s32 r0;  .reg .pred p;  shfl.sync.up.b32 r0|p, %r486, %r484, %r509, %r511;  @p add.s32 r0, r0, %r486;  mov.s32 %r482, r0;}
	// end inline asm
	mov.b32 	%r490, 2;
	// begin inline asm
	{  .reg .s32 r0;  .reg .pred p;  shfl.sync.up.b32 r0|p, %r482, %r490, %r509, %r511;  @p add.s32 r0, r0, %r482;  mov.s32 %r488, r0;}
	// end inline asm
	mov.b32 	%r496, 4;
	// begin inline asm
	{  .reg .s32 r0;  .reg .pred p;  shfl.sync.up.b32 r0|p, %r488, %r496, %r509, %r511;  @p add.s32 r0, r0, %r488;  mov.s32 %r494, r0;}
	// end inline asm
	mov.b32 	%r502, 8;
	// begin inline asm
	{  .reg .s32 r0;  .reg .pred p;  shfl.sync.up.b32 r0|p, %r494, %r502, %r509, %r511;  @p add.s32 r0, r0, %r494;  mov.s32 %r500, r0;}
	// end inline asm
	mov.b32 	%r508, 16;
	// begin inline asm
	{  .reg .s32 r0;  .reg .pred p;  shfl.sync.up.b32 r0|p, %r500, %r508, %r509, %r511;  @p add.s32 r0, r0, %r500;  mov.s32 %r506, r0;}
	// end inline asm
	sub.s32 	%r536, %r506, %r486;
	add.s32 	%r537, %r514, %r536;
	add.s32 	%r538, %r515, %r537;
	add.s32 	%r539, %r516, %r538;
	add.s32 	%r540, %r517, %r539;
	add.s32 	%r541, %r518, %r540;
	add.s32 	%r542, %r519, %r541;
	add.s32 	%r543, %r520, %r542;
	add.s32 	%r544, %r521, %r543;
	add.s32 	%r545, %r522, %r544;
	add.s32 	%r546, %r523, %r545;
	add.s32 	%r547, %r524, %r546;
	st.shared.u32 	[%r513+13328], %r536;
	st.shared.u32 	[%r513+13332], %r537;
	st.shared.u32 	[%r513+13336], %r538;
	st.shared.u32 	[%r513+13340], %r539;
	st.shared.u32 	[%r513+13344], %r540;
	st.shared.u32 	[%r513+13348], %r541;
	st.shared.u32 	[%r513+13352], %r542;
	st.shared.u32 	[%r513+13356], %r543;
	st.shared.u32 	[%r513+13360], %r544;
	st.shared.u32 	[%r513+13364], %r545;
	st.shared.u32 	[%r513+13368], %r546;
	st.shared.u32 	[%r513+13372], %r547;
$L__BB5_113:
	setp.gt.u32 	%p72, %r1, 255;
	bar.sync 	0;
	ld.shared.u32 	%r137, [%r136];
	@%p72 bra 	$L__BB5_115;
	ld.shared.u32 	%r548, [%r121];
	add.s32 	%r549, %r548, %r137;
	st.shared.u32 	[%r121], %r549;
	ld.shared.u32 	%r550, [%r121+1024];
	add.s32 	%r551, %r550, %r137;
	st.shared.u32 	[%r121+1024], %r551;
	ld.shared.u32 	%r552, [%r121+2048];
	add.s32 	%r553, %r552, %r137;
	st.shared.u32 	[%r121+2048], %r553;
	ld.shared.u32 	%r554, [%r121+3072];
	add.s32 	%r555, %r554, %r137;
	st.shared.u32 	[%r121+3072], %r555;
	ld.shared.u32 	%r556, [%r121+4096];
	add.s32 	%r557, %r556, %r137;
	st.shared.u32 	[%r121+4096], %r557;
	ld.shared.u32 	%r558, [%r121+5120];
	add.s32 	%r559, %r558, %r137;
	st.shared.u32 	[%r121+5120], %r559;
	ld.shared.u32 	%r560, [%r121+6144];
	add.s32 	%r561, %r560, %r137;
	st.shared.u32 	[%r121+6144], %r561;
	ld.shared.u32 	%r562, [%r121+7168];
	add.s32 	%r563, %r562, %r137;
	st.shared.u32 	[%r121+7168], %r563;
	ld.shared.u32 	%r564, [%r121+8192];
	add.s32 	%r565, %r564, %r137;
	st.shared.u32 	[%r121+8192], %r565;
	ld.shared.u32 	%r566, [%r121+9216];
	add.s32 	%r567, %r566, %r137;
	st.shared.u32 	[%r121+9216], %r567;
	ld.shared.u32 	%r568, [%r121+10240];
	add.s32 	%r569, %r568, %r137;
	st.shared.u32 	[%r121+10240], %r569;
	ld.shared.u32 	%r570, [%r121+11264];
	add.s32 	%r571, %r570, %r137;
	st.shared.u32 	[%r121+11264], %r571;
$L__BB5_115:
	bar.sync 	0;
	// begin inline asm
	mov.u32 %r572, %lanemask_le;
	// end inline asm
	mov.b32 	%r575, 1;
	// begin inline asm
	{
    .reg .pred p;
    and.b32 %r573, %r107, %r575;    setp.ne.u32 p, %r573, 0;
    vote.ballot.sync.b32 %r573, p, 0xffffffff;
    @!p not.b32 %r573, %r573;
}

	// end inline asm
	mov.b32 	%r578, 2;
	// begin inline asm
	{
    .reg .pred p;
    and.b32 %r576, %r107, %r578;    setp.ne.u32 p, %r576, 0;
    vote.ballot.sync.b32 %r576, p, 0xffffffff;
    @!p not.b32 %r576, %r576;
}

	// end inline asm
	and.b32  	%r598, %r576, %r573;
	mov.b32 	%r581, 4;
	// begin inline asm
	{
    .reg .pred p;
    and.b32 %r579, %r107, %r581;    setp.ne.u32 p, %r579, 0;
    vote.ballot.sync.b32 %r579, p, 0xffffffff;
    @!p not.b32 %r579, %r579;
}

	// end inline asm
	and.b32  	%r599, %r579, %r598;
	mov.b32 	%r584, 8;
	// begin inline asm
	{
    .reg .pred p;
    and.b32 %r582, %r107, %r584;    setp.ne.u32 p, %r582, 0;
    vote.ballot.sync.b32 %r582, p, 0xffffffff;
    @!p not.b32 %r582, %r582;
}

	// end inline asm
	and.b32  	%r600, %r582, %r599;
	mov.b32 	%r587, 16;
	// begin inline asm
	{
    .reg .pred p;
    and.b32 %r585, %r107, %r587;    setp.ne.u32 p, %r585, 0;
    vote.ballot.sync.b32 %r585, p, 0xffffffff;
    @!p not.b32 %r585, %r585;
}

	// end inline asm
	and.b32  	%r601, %r585, %r600;
	mov.b32 	%r590, 32;
	// begin inline asm
	{
    .reg .pred p;
    and.b32 %r588, %r107, %r590;    setp.ne.u32 p, %r588, 0;
    vote.ballot.sync.b32 %r588, p, 0xffffffff;
    @!p not.b32 %r588, %r588;
}

	// end inline asm
	and.b32  	%r602, %r588, %r601;
	mov.b32 	%r593, 64;
	// begin inline asm
	{
    .reg .pred p;
    and.b32 %r591, %r107, %r593;    setp.ne.u32 p, %r591, 0;
    vote.ballot.sync.b32 %r591, p, 0xffffffff;
    @!p not.b32 %r591, %r591;
}

	// end inline asm
	and.b32  	%r603, %r591, %r602;
	mov.b32 	%r596, 128;
	// begin inline asm
	{
    .reg .pred p;
    and.b32 %r594, %r107, %r596;    setp.ne.u32 p, %r594, 0;
    vote.ballot.sync.b32 %r594, p, 0xffffffff;
    @!p not.b32 %r594, %r594;
}

	// end inline asm
	and.b32  	%r604, %r594, %r603;
	clz.b32 	%r605, %r604;
	sub.s32 	%r139, 31, %r605;
	and.b32  	%r606, %r572, %r604;
	popc.b32 	%r140, %r606;
	setp.ne.s32 	%p73, %r248, %r139;
	mov.b32 	%r1685, 0;
	@%p73 bra 	$L__BB5_117;
	atom.shared.add.u32 	%r1685, [%r108], %r140;
$L__BB5_117:
	ld.param.u32 	%r1591, [_ZN3cub18CUB_300001_SM_10006detail10radix_sort29DeviceRadixSortOnesweepKernelINS1_5radix10policy_hubIjNS0_8NullTypeEyE10Policy1000ELNS0_9SortOrderE0EjS6_yiiNS1_21identity_decomposer_tEEEvPT5_SC_PT3_PKSD_PT1_PKSH_PT2_PKSL_T4_iiT6__param_9];
	shfl.sync.idx.b32	%r632|%p74, %r1685, %r139, 31, -1;
	add.s32 	%r143, %r140, %r632;
	shr.u32 	%r633, %r1654, %r1591;
	and.b32  	%r629, %r633, %r82;
	mov.b32 	%r609, 1;
	// begin inline asm
	{
    .reg .pred p;
    and.b32 %r607, %r629, %r609;    setp.ne.u32 p, %r607, 0;
    vote.ballot.sync.b32 %r607, p, 0xffffffff;
    @!p not.b32 %r607, %r607;
}

	// end inline asm
	mov.b32 	%r612, 2;
	// begin inline asm
	{
    .reg .pred p;
    and.b32 %r610, %r629, %r612;    setp.ne.u32 p, %r610, 0;
    vote.ballot.sync.b32 %r610, p, 0xffffffff;
    @!p not.b32 %r610, %r610;
}

	// end inline asm
	and.b32  	%r634, %r610, %r607;
	mov.b32 	%r615, 4;
	// begin inline asm
	{
    .reg .pred p;
    and.b32 %r613, %r629, %r615;    setp.ne.u32 p, %r613, 0;
    vote.ballot.sync.b32 %r613, p, 0xffffffff;
    @!p not.b32 %r613, %r613;
}

	// end inline asm
	and.b32  	%r635, %r613, %r634;
	mov.b32 	%r618, 8;
	// begin inline asm
	{
    .reg .pred p;
    and.b32 %r616, %r629, %r618;    setp.ne.u32 p, %r616, 0;
    vote.ballot.sync.b32 %r616, p, 0xffffffff;
    @!p not.b32 %r616, %r616;
}

	// end inline asm
	and.b32  	%r636, %r616, %r635;
	mov.b32 	%r621, 16;
	// begin inline asm
	{
    .reg .pred p;
    and.b32 %r619, %r629, %r621;    setp.ne.u32 p, %r619, 0;
    vote.ballot.sync.b32 %r619, p, 0xffffffff;
    @!p not.b32 %r619, %r619;
}

	// end inline asm
	and.b32  	%r637, %r619, %r636;
	mov.b32 	%r624, 32;
	// begin inline asm
	{
    .reg .pred p;
    and.b32 %r622, %r629, %r624;    setp.ne.u32 p, %r622, 0;
    vote.ballot.sync.b32 %r622, p, 0xffffffff;
    @!p not.b32 %r622, %r622;
}

	// end inline asm
	and.b32  	%r638, %r622, %r637;
	mov.b32 	%r627, 64;
	// begin inline asm
	{
    .reg .pred p;
    and.b32 %r625, %r629, %r627;    setp.ne.u32 p, %r625, 0;
    vote.ballot.sync.b32 %r625, p, 0xffffffff;
    @!p not.b32 %r625, %r625;
}

	// end inline asm
	and.b32  	%r639, %r625, %r638;
	mov.b32 	%r630, 128;
	// begin inline asm
	{
    .reg .pred p;
    and.b32 %r628, %r629, %r630;    setp.ne.u32 p, %r628, 0;
    vote.ballot.sync.b32 %r628, p, 0xffffffff;
    @!p not.b32 %r628, %r628;
}

	// end inline asm
	and.b32  	%r640, %r628, %r639;
	clz.b32 	%r641, %r640;
	sub.s32 	%r144, 31, %r641;
	and.b32  	%r642, %r572, %r640;
	popc.b32 	%r145, %r642;
	setp.ne.s32 	%p75, %r248, %r144;
	mov.b32 	%r1686, 0;
	@%p75 bra 	$L__BB5_119;
	atom.shared.add.u32 	%r1686, [%r109], %r145;
$L__BB5_119:
	ld.param.u32 	%r1592, [_ZN3cub18CUB_300001_SM_10006detail10radix_sort29DeviceRadixSortOnesweepKernelINS1_5radix10policy_hubIjNS0_8NullTypeEyE10Policy1000ELNS0_9SortOrderE0EjS6_yiiNS1_21identity_decomposer_tEEEvPT5_SC_PT3_PKSD_PT1_PKSH_PT2_PKSL_T4_iiT6__param_9];
	shfl.sync.idx.b32	%r668|%p76, %r1686, %r144, 31, -1;
	add.s32 	%r148, %r145, %r668;
	shr.u32 	%r669, %r1655, %r1592;
	and.b32  	%r665, %r669, %r82;
	mov.b32 	%r645, 1;
	// begin inline asm
	{
    .reg .pred p;
    and.b32 %r643, %r665, %r645;    setp.ne.u32 p, %r643, 0;
    vote.ballot.sync.b32 %r643, p, 0xffffffff;
    @!p not.b32 %r643, %r643;
}

	// end inline asm
	mov.b32 	%r648, 2;
	// begin inline asm
	{
    .reg .pred p;
    and.b32 %r646, %r665, %r648;    setp.ne.u32 p, %r646, 0;
    vote.ballot.sync.b32 %r646, p, 0xffffffff;
    @!p not.b32 %r646, %r646;
}

	// end inline asm
	and.b32  	%r670, %r646, %r643;
	mov.b32 	%r651, 4;
	// begin inline asm
	{
    .reg .pred p;
    and.b32 %r649, %r665, %r651;    setp.ne.u32 p, %r649, 0;
    vote.ballot.sync.b32 %r649, p, 0xffffffff;
    @!p not.b32 %r649, %r649;
}

	// end inline asm
	and.b32  	%r671, %r649, %r670;
	mov.b32 	%r654, 8;
	// begin inline asm
	{
    .reg .pred p;
    and.b32 %r652, %r665, %r654;    setp.ne.u32 p, %r652, 0;
    vote.ballot.sync.b32 %r652, p, 0xffffffff;
    @!p not.b32 %r652, %r652;
}

	// end inline asm
	and.b32  	%r672, %r652, %r671;
	mov.b32 	%r657, 16;
	// begin inline asm
	{
    .reg .pred p;
    and.b32 %r655, %r665, %r657;    setp.ne.u32 p, %r655, 0;
    vote.ballot.sync.b32 %r655, p, 0xffffffff;
    @!p not.b32 %r655, %r655;
}

	// end inline asm
	and.b32  	%r673, %r655, %r672;
	mov.b32 	%r660, 32;
	// begin inline asm
	{
    .reg .pred p;
    and.b32 %r658, %r665, %r660;    setp.ne.u32 p, %r658, 0;
    vote.ballot.sync.b32 %r658, p, 0xffffffff;
    @!p not.b32 %r658, %r658;
}

	// end inline asm
	and.b32  	%r674, %r658, %r673;
	mov.b32 	%r663, 64;
	// begin inline asm
	{
    .reg .pred p;
    and.b32 %r661, %r665, %r663;    setp.ne.u32 p, %r661, 0;
    vote.ballot.sync.b32 %r661, p, 0xffffffff;
    @!p not.b32 %r661, %r661;
}

	// end inline asm
	and.b32  	%r675, %r661, %r674;
	mov.b32 	%r666, 128;
	// begin inline asm
	{
    .reg .pred p;
    and.b32 %r664, %r665, %r666;    setp.ne.u32 p, %r664, 0;
    vote.ballot.sync.b32 %r664, p, 0xffffffff;
    @!p not.b32 %r664, %r664;
}

	// end inline asm
	and.b32  	%r676, %r664, %r675;
	clz.b32 	%r677, %r676;
	sub.s32 	%r149, 31, %r677;
	and.b32  	%r678, %r572, %r676;
	popc.b32 	%r150, %r678;
	setp.ne.s32 	%p77, %r248, %r149;
	mov.b32 	%r1687, 0;
	@%p77 bra 	$L__BB5_121;
	atom.shared.add.u32 	%r1687, [%r110], %r150;
$L__BB5_121:
	ld.param.u32 	%r1593, [_ZN3cub18CUB_300001_SM_10006detail10radix_sort29DeviceRadixSortOnesweepKernelINS1_5radix10policy_hubIjNS0_8NullTypeEyE10Policy1000ELNS0_9SortOrderE0EjS6_yiiNS1_21identity_decomposer_tEEEvPT5_SC_PT3_PKSD_PT1_PKSH_PT2_PKSL_T4_iiT6__param_9];
	shfl.sync.idx.b32	%r704|%p78, %r1687, %r149, 31, -1;
	add.s32 	%r153, %r150, %r704;
	shr.u32 	%r705, %r1656, %r1593;
	and.b32  	%r701, %r705, %r82;
	mov.b32 	%r681, 1;
	// begin inline asm
	{
    .reg .pred p;
    and.b32 %r679, %r701, %r681;    setp.ne.u32 p, %r679, 0;
    vote.ballot.sync.b32 %r679, p, 0xffffffff;
    @!p not.b32 %r679, %r679;
}

	// end inline asm
	mov.b32 	%r684, 2;
	// begin inline asm
	{
    .reg .pred p;
    and.b32 %r682, %r701, %r684;    setp.ne.u32 p, %r682, 0;
    vote.ballot.sync.b32 %r682, p, 0xffffffff;
    @!p not.b32 %r682, %r682;
}

	// end inline asm
	and.b32  	%r706, %r682, %r679;
	mov.b32 	%r687, 4;
	// begin inline asm
	{
    .reg .pred p;
    and.b32 %r685, %r701, %r687;    setp.ne.u32 p, %r685, 0;
    vote.ballot.sync.b32 %r685, p, 0xffffffff;
    @!p not.b32 %r685, %r685;
}

	// end inline asm
	and.b32  	%r707, %r685, %r706;
	mov.b32 	%r690, 8;
	// begin inline asm
	{
    .reg .pred p;
    and.b32 %r688, %r701, %r690;    setp.ne.u32 p, %r688, 0;
    vote.ballot.sync.b32 %r688, p, 0xffffffff;
    @!p not.b32 %r688, %r688;
}

	// end inline asm
	and.b32  	%r708, %r688, %r707;
	mov.b32 	%r693, 16;
	// begin inline asm
	{
    .reg .pred p;
    and.b32 %r691, %r701, %r693;    setp.ne.u32 p, %r691, 0;
    vote.ballot.sync.b32 %r691, p, 0xffffffff;
    @!p not.b32 %r691, %r691;
}

	// end inline asm
	and.b32  	%r709, %r691, %r708;
	mov.b32 	%r696, 32;
	// begin inline asm
	{
    .reg .pred p;
    and.b32 %r694, %r701, %r696;    setp.ne.u32 p, %r694, 0;
    vote.ballot.sync.b32 %r694, p, 0xffffffff;
    @!p not.b32 %r694, %r694;
}

	// end inline asm
	and.b32  	%r710, %r694, %r709;
	mov.b32 	%r699, 64;
	// begin inline asm
	{
    .reg .pred p;
    and.b32 %r697, %r701, %r699;    setp.ne.u32 p, %r697, 0;
    vote.ballot.sync.b32 %r697, p, 0xffffffff;
    @!p not.b32 %r697, %r697;
}

	// end inline asm
	and.b32  	%r711, %r697, %r710;
	mov.b32 	%r702, 128;
	// begin inline asm
	{
    .reg .pred p;
    and.b32 %r700, %r701, %r702;    setp.ne.u32 p, %r700, 0;
    vote.ballot.sync.b32 %r700, p, 0xffffffff;
    @!p not.b32 %r700, %r700;
}

	// end inline asm
	and.b32  	%r712, %r700, %r711;
	clz.b32 	%r713, %r712;
	sub.s32 	%r154, 31, %r713;
	and.b32  	%r714, %r572, %r712;
	popc.b32 	%r155, %r714;
	setp.ne.s32 	%p79, %r248, %r154;
	mov.b32 	%r1688, 0;
	@%p79 bra 	$L__BB5_123;
	atom.shared.add.u32 	%r1688, [%r111], %r155;
$L__BB5_123:
	ld.param.u32 	%r1594, [_ZN3cub18CUB_300001_SM_10006detail10radix_sort29DeviceRadixSortOnesweepKernelINS1_5radix10policy_hubIjNS0_8NullTypeEyE10Policy1000ELNS0_9SortOrderE0EjS6_yiiNS1_21identity_decomposer_tEEEvPT5_SC_PT3_PKSD_PT1_PKSH_PT2_PKSL_T4_iiT6__param_9];
	shfl.sync.idx.b32	%r740|%p80, %r1688, %r154, 31, -1;
	add.s32 	%r158, %r155, %r740;
	shr.u32 	%r741, %r1657, %r1594;
	and.b32  	%r737, %r741, %r82;
	mov.b32 	%r717, 1;
	// begin inline asm
	{
    .reg .pred p;
    and.b32 %r715, %r737, %r717;    setp.ne.u32 p, %r715, 0;
    vote.ballot.sync.b32 %r715, p, 0xffffffff;
    @!p not.b32 %r715, %r715;
}

	// end inline asm
	mov.b32 	%r720, 2;
	// begin inline asm
	{
    .reg .pred p;
    and.b32 %r718, %r737, %r720;    setp.ne.u32 p, %r718, 0;
    vote.ballot.sync.b32 %r718, p, 0xffffffff;
    @!p not.b32 %r718, %r718;
}

	// end inline asm
	and.b32  	%r742, %r718, %r715;
	mov.b32 	%r723, 4;
	// begin inline asm
	{
    .reg .pred p;
    and.b32 %r721, %r737, %r723;    setp.ne.u32 p, %r721, 0;
    vote.ballot.sync.b32 %r721, p, 0xffffffff;
    @!p not.b32 %r721, %r721;
}

	// end inline asm
	and.b32  	%r743, %r721, %r742;
	mov.b32 	%r726, 8;
	// begin inline asm
	{
    .reg .pred p;
    and.b32 %r724, %r737, %r726;    setp.ne.u32 p, %r724, 0;
    vote.ballot.sync.b32 %r724, p, 0xffffffff;
    @!p not.b32 %r724, %r724;
}

	// end inline asm
	and.b32  	%r744, %r724, %r743;
	mov.b32 	%r729, 16;
	// begin inline asm
	{
    .reg .pred p;
    and.b32 %r727, %r737, %r729;    setp.ne.u32 p, %r727, 0;
    vote.ballot.sync.b32 %r727, p, 0xffffffff;
    @!p not.b32 %r727, %r727;
}

	// end inline asm
	and.b32  	%r745, %r727, %r744;
	mov.b32 	%r732, 32;
	// begin inline asm
	{
    .reg .pred p;
    and.b32 %r730, %r737, %r732;    setp.ne.u32 p, %r730, 0;
    vote.ballot.sync.b32 %r730, p, 0xffffffff;
    @!p not.b32 %r730, %r730;
}

	// end inline asm
	and.b32  	%r746, %r730, %r745;
	mov.b32 	%r735, 64;
	// begin inline asm
	{
    .reg .pred p;
    and.b32 %r733, %r737, %r735;    setp.ne.u32 p, %r733, 0;
    vote.ballot.sync.b32 %r733, p, 0xffffffff;
    @!p not.b32 %r733, %r733;
}

	// end inline asm
	and.b32  	%r747, %r733, %r746;
	mov.b32 	%r738, 128;
	// begin inline asm
	{
    .reg .pred p;
    and.b32 %r736, %r737, %r738;    setp.ne.u32 p, %r736, 0;
    vote.ballot.sync.b32 %r736, p, 0xffffffff;
    @!p not.b32 %r736, %r736;
}

	// end inline asm
	and.b32  	%r748, %r736, %r747;
	clz.b32 	%r749, %r748;
	sub.s32 	%r159, 31, %r749;
	and.b32  	%r750, %r572, %r748;
	popc.b32 	%r160, %r750;
	setp.ne.s32 	%p81, %r248, %r159;
	mov.b32 	%r1689, 0;
	@%p81 bra 	$L__BB5_125;
	atom.shared.add.u32 	%r1689, [%r112], %r160;
$L__BB5_125:
	ld.param.u32 	%r1595, [_ZN3cub18CUB_300001_SM_10006detail10radix_sort29DeviceRadixSortOnesweepKernelINS1_5radix10policy_hubIjNS0_8NullTypeEyE10Policy1000ELNS0_9SortOrderE0EjS6_yiiNS1_21identity_decomposer_tEEEvPT5_SC_PT3_PKSD_PT1_PKSH_PT2_PKSL_T4_iiT6__param_9];
	shfl.sync.idx.b32	%r776|%p82, %r1689, %r159, 31, -1;
	add.s32 	%r163, %r160, %r776;
	shr.u32 	%r777, %r1658, %r1595;
	and.b32  	%r773, %r777, %r82;
	mov.b32 	%r753, 1;
	// begin inline asm
	{
    .reg .pred p;
    and.b32 %r751, %r773, %r753;    setp.ne.u32 p, %r751, 0;
    vote.ballot.sync.b32 %r751, p, 0xffffffff;
    @!p not.b32 %r751, %r751;
}

	// end inline asm
	mov.b32 	%r756, 2;
	// begin inline asm
	{
    .reg .pred p;
    and.b32 %r754, %r773, %r756;    setp.ne.u32 p, %r754, 0;
    vote.ballot.sync.b32 %r754, p, 0xffffffff;
    @!p not.b32 %r754, %r754;
}

	// end inline asm
	and.b32  	%r778, %r754, %r751;
	mov.b32 	%r759, 4;
	// begin inline asm
	{
    .reg .pred p;
    and.b32 %r757, %r773, %r759;    setp.ne.u32 p, %r757, 0;
    vote.ballot.sync.b32 %r757, p, 0xffffffff;
    @!p not.b32 %r757, %r757;
}

	// end inline asm
	and.b32  	%r779, %r757, %r778;
	mov.b32 	%r762, 8;
	// begin inline asm
	{
    .reg .pred p;
    and.b32 %r760, %r773, %r762;    setp.ne.u32 p, %r760, 0;
    vote.ballot.sync.b32 %r760, p, 0xffffffff;
    @!p not.b32 %r760, %r760;
}

	// end inline asm
	and.b32  	%r780, %r760, %r779;
	mov.b32 	%r765, 16;
	// begin inline asm
	{
    .reg .pred p;
    and.b32 %r763, %r773, %r765;    setp.ne.u32 p, %r763, 0;
    vote.ballot.sync.b32 %r763, p, 0xffffffff;
    @!p not.b32 %r763, %r763;
}

	// end inline asm
	and.b32  	%r781, %r763, %r780;
	mov.b32 	%r768, 32;
	// begin inline asm
	{
    .reg .pred p;
    and.b32 %r766, %r773, %r768;    setp.ne.u32 p, %r766, 0;
    vote.ballot.sync.b32 %r766, p, 0xffffffff;
    @!p not.b32 %r766, %r766;
}

	// end inline asm
	and.b32  	%r782, %r766, %r781;
	mov.b32 	%r771, 64;
	// begin inline asm
	{
    .reg .pred p;
    and.b32 %r769, %r773, %r771;    setp.ne.u32 p, %r769, 0;
    vote.ballot.sync.b32 %r769, p, 0xffffffff;
    @!p not.b32 %r769, %r769;
}

	// end inline asm
	and.b32  	%r783, %r769, %r782;
	mov.b32 	%r774, 128;
	// begin inline asm
	{
    .reg .pred p;
    and.b32 %r772, %r773, %r774;    setp.ne.u32 p, %r772, 0;
    vote.ballot.sync.b32 %r772, p, 0xffffffff;
    @!p not.b32 %r772, %r772;
}

	// end inline asm
	and.b32  	%r784, %r772, %r783;
	clz.b32 	%r785, %r784;
	sub.s32 	%r164, 31, %r785;
	and.b32  	%r786, %r572, %r784;
	popc.b32 	%r165, %r786;
	setp.ne.s32 	%p83, %r248, %r164;
	mov.b32 	%r1690, 0;
	@%p83 bra 	$L__BB5_127;
	atom.shared.add.u32 	%r1690, [%r113], %r165;
$L__BB5_127:
	ld.param.u32 	%r1596, [_ZN3cub18CUB_300001_SM_10006detail10radix_sort29DeviceRadixSortOnesweepKernelINS1_5radix10policy_hubIjNS0_8NullTypeEyE10Policy1000ELNS0_9SortOrderE0EjS6_yiiNS1_21identity_decomposer_tEEEvPT5_SC_PT3_PKSD_PT1_PKSH_PT2_PKSL_T4_iiT6__param_9];
	shfl.sync.idx.b32	%r812|%p84, %r1690, %r164, 31, -1;
	add.s32 	%r168, %r165, %r812;
	shr.u32 	%r813, %r1659, %r1596;
	and.b32  	%r809, %r813, %r82;
	mov.b32 	%r789, 1;
	// begin inline asm
	{
    .reg .pred p;
    and.b32 %r787, %r809, %r789;    setp.ne.u32 p, %r787, 0;
    vote.ballot.sync.b32 %r787, p, 0xffffffff;
    @!p not.b32 %r787, %r787;
}

	// end inline asm
	mov.b32 	%r792, 2;
	// begin inline asm
	{
    .reg .pred p;
    and.b32 %r790, %r809, %r792;    setp.ne.u32 p, %r790, 0;
    vote.ballot.sync.b32 %r790, p, 0xffffffff;
    @!p not.b32 %r790, %r790;
}

	// end inline asm
	and.b32  	%r814, %r790, %r787;
	mov.b32 	%r795, 4;
	// begin inline asm
	{
    .reg .pred p;
    and.b32 %r793, %r809, %r795;    setp.ne.u32 p, %r793, 0;
    vote.ballot.sync.b32 %r793, p, 0xffffffff;
    @!p not.b32 %r793, %r793;
}

	// end inline asm
	and.b32  	%r815, %r793, %r814;
	mov.b32 	%r798, 8;
	// begin inline asm
	{
    .reg .pred p;
    and.b32 %r796, %r809, %r798;    setp.ne.u32 p, %r796, 0;
    vote.ballot.sync.b32 %r796, p, 0xffffffff;
    @!p not.b32 %r796, %r796;
}

	// end inline asm
	and.b32  	%r816, %r796, %r815;
	mov.b32 	%r801, 16;
	// begin inline asm
	{
    .reg .pred p;
    and.b32 %r799, %r809, %r801;    setp.ne.u32 p, %r799, 0;
    vote.ballot.sync.b32 %r799, p, 0xffffffff;
    @!p not.b32 %r799, %r799;
}

	// end inline asm
	and.b32  	%r817, %r799, %r816;
	mov.b32 	%r804, 32;
	// begin inline asm
	{
    .reg .pred p;
    and.b32 %r802, %r809, %r804;    setp.ne.u32 p, %r802, 0;
    vote.ballot.sync.b32 %r802, p, 0xffffffff;
    @!p not.b32 %r802, %r802;
}

	// end inline asm
	and.b32  	%r818, %r802, %r817;
	mov.b32 	%r807, 64;
	// begin inline asm
	{
    .reg .pred p;
    and.b32 %r805, %r809, %r807;    setp.ne.u32 p, %r805, 0;
    vote.ballot.sync.b32 %r805, p, 0xffffffff;
    @!p not.b32 %r805, %r805;
}

	// end inline asm
	and.b32  	%r819, %r805, %r818;
	mov.b32 	%r810, 128;
	// begin inline asm
	{
    .reg .pred p;
    and.b32 %r808, %r809, %r810;    setp.ne.u32 p, %r808, 0;
    vote.ballot.sync.b32 %r808, p, 0xffffffff;
    @!p not.b32 %r808, %r808;
}

	// end inline asm
	and.b32  	%r820, %r808, %r819;
	clz.b32 	%r821, %r820;
	sub.s32 	%r169, 31, %r821;
	and.b32  	%r822, %r572, %r820;
	popc.b32 	%r170, %r822;
	setp.ne.s32 	%p85, %r248, %r169;
	mov.b32 	%r1691, 0;
	@%p85 bra 	$L__BB5_129;
	atom.shared.add.u32 	%r1691, [%r114], %r170;
$L__BB5_129:
	ld.param.u32 	%r1597, [_ZN3cub18CUB_300001_SM_10006detail10radix_sort29DeviceRadixSortOnesweepKernelINS1_5radix10policy_hubIjNS0_8NullTypeEyE10Policy1000ELNS0_9SortOrderE0EjS6_yiiNS1_21identity_decomposer_tEEEvPT5_SC_PT3_PKSD_PT1_PKSH_PT2_PKSL_T4_iiT6__param_9];
	shfl.sync.idx.b32	%r848|%p86, %r1691, %r169, 31, -1;
	add.s32 	%r173, %r170, %r848;
	shr.u32 	%r849, %r1660, %r1597;
	and.b32  	%r845, %r849, %r82;
	mov.b32 	%r825, 1;
	// begin inline asm
	{
    .reg .pred p;
    and.b32 %r823, %r845, %r825;    setp.ne.u32 p, %r823, 0;
    vote.ballot.sync.b32 %r823, p, 0xffffffff;
    @!p not.b32 %r823, %r823;
}

	// end inline asm
	mov.b32 	%r828, 2;
	// begin inline asm
	{
    .reg .pred p;
    and.b32 %r826, %r845, %r828;    setp.ne.u32 p, %r826, 0;
    vote.ballot.sync.b32 %r826, p, 0xffffffff;
    @!p not.b32 %r826, %r826;
}

	// end inline asm
	and.b32  	%r850, %r826, %r823;
	mov.b32 	%r831, 4;
	// begin inline asm
	{
    .reg .pred p;
    and.b32 %r829, %r845, %r831;    setp.ne.u32 p, %r829, 0;
    vote.ballot.sync.b32 %r829, p, 0xffffffff;
    @!p not.b32 %r829, %r829;
}

	// end inline asm
	and.b32  	%r851, %r829, %r850;
	mov.b32 	%r834, 8;
	// begin inline asm
	{
    .reg .pred p;
    and.b32 %r832, %r845, %r834;    setp.ne.u32 p, %r832, 0;
    vote.ballot.sync.b32 %r832, p, 0xffffffff;
    @!p not.b32 %r832, %r832;
}

	// end inline asm
	and.b32  	%r852, %r832, %r851;
	mov.b32 	%r837, 16;
	// begin inline asm
	{
    .reg .pred p;
    and.b32 %r835, %r845, %r837;    setp.ne.u32 p, %r835, 0;
    vote.ballot.sync.b32 %r835, p, 0xffffffff;
    @!p not.b32 %r835, %r835;
}

	// end inline asm
	and.b32  	%r853, %r835, %r852;
	mov.b32 	%r840, 32;
	// begin inline asm
	{
    .reg .pred p;
    and.b32 %r838, %r845, %r840;    setp.ne.u32 p, %r838, 0;
    vote.ballot.sync.b32 %r838, p, 0xffffffff;
    @!p not.b32 %r838, %r838;
}

	// end inline asm
	and.b32  	%r854, %r838, %r853;
	mov.b32 	%r843, 64;
	// begin inline asm
	{
    .reg .pred p;
    and.b32 %r841, %r845, %r843;    setp.ne.u32 p, %r841, 0;
    vote.ballot.sync.b32 %r841, p, 0xffffffff;
    @!p not.b32 %r841, %r841;
}

	// end inline asm
	and.b32  	%r855, %r841, %r854;
	mov.b32 	%r846, 128;
	// begin inline asm
	{
    .reg .pred p;
    and.b32 %r844, %r845, %r846;    setp.ne.u32 p, %r844, 0;
    vote.ballot.sync.b32 %r844, p, 0xffffffff;
    @!p not.b32 %r844, %r844;
}

	// end inline asm
	and.b32  	%r856, %r844, %r855;
	clz.b32 	%r857, %r856;
	sub.s32 	%r174, 31, %r857;
	and.b32  	%r858, %r572, %r856;
	popc.b32 	%r175, %r858;
	setp.ne.s32 	%p87, %r248, %r174;
	mov.b32 	%r1692, 0;
	@%p87 bra 	$L__BB5_131;
	ld.param.u32 	%r1598, [_ZN3cub18CUB_300001_SM_10006detail10radix_sort29DeviceRadixSortOnesweepKernelINS1_5radix10policy_hubIjNS0_8NullTypeEyE10Policy1000ELNS0_9SortOrderE0EjS6_yiiNS1_21identity_decomposer_tEEEvPT5_SC_PT3_PKSD_PT1_PKSH_PT2_PKSL_T4_iiT6__param_9];
	shl.b32 	%r859, %r1, 5;
	and.b32  	%r860, %r859, 31744;
	mov.u32 	%r861, _ZZN3cub18CUB_300001_SM_10006detail10radix_sort29DeviceRadixSortOnesweepKernelINS1_5radix10policy_hubIjNS0_8NullTypeEyE10Policy1000ELNS0_9SortOrderE0EjS6_yiiNS1_21identity_decomposer_tEEEvPT5_SC_PT3_PKSD_PT1_PKSH_PT2_PKSL_T4_iiT6_E1s;
	add.s32 	%r862, %r861, %r860;
	shr.u32 	%r863, %r1660, %r1598;
	and.b32  	%r864, %r863, %r82;
	shl.b32 	%r865, %r864, 2;
	add.s32 	%r866, %r862, %r865;
	atom.shared.add.u32 	%r1692, [%r866], %r175;
$L__BB5_131:
	ld.param.u32 	%r1599, [_ZN3cub18CUB_300001_SM_10006detail10radix_sort29DeviceRadixSortOnesweepKernelINS1_5radix10policy_hubIjNS0_8NullTypeEyE10Policy1000ELNS0_9SortOrderE0EjS6_yiiNS1_21identity_decomposer_tEEEvPT5_SC_PT3_PKSD_PT1_PKSH_PT2_PKSL_T4_iiT6__param_9];
	shfl.sync.idx.b32	%r892|%p88, %r1692, %r174, 31, -1;
	add.s32 	%r178, %r175, %r892;
	shr.u32 	%r893, %r1661, %r1599;
	and.b32  	%r889, %r893, %r82;
	mov.b32 	%r869, 1;
	// begin inline asm
	{
    .reg .pred p;
    and.b32 %r867, %r889, %r869;    setp.ne.u32 p, %r867, 0;
    vote.ballot.sync.b32 %r867, p, 0xffffffff;
    @!p not.b32 %r867, %r867;
}

	// end inline asm
	mov.b32 	%r872, 2;
	// begin inline asm
	{
    .reg .pred p;
    and.b32 %r870, %r889, %r872;    setp.ne.u32 p, %r870, 0;
    vote.ballot.sync.b32 %r870, p, 0xffffffff;
    @!p not.b32 %r870, %r870;
}

	// end inline asm
	and.b32  	%r894, %r870, %r867;
	mov.b32 	%r875, 4;
	// begin inline asm
	{
    .reg .pred p;
    and.b32 %r873, %r889, %r875;    setp.ne.u32 p, %r873, 0;
    vote.ballot.sync.b32 %r873, p, 0xffffffff;
    @!p not.b32 %r873, %r873;
}

	// end inline asm
	and.b32  	%r895, %r873, %r894;
	mov.b32 	%r878, 8;
	// begin inline asm
	{
    .reg .pred p;
    and.b32 %r876, %r889, %r878;    setp.ne.u32 p, %r876, 0;
    vote.ballot.sync.b32 %r876, p, 0xffffffff;
    @!p not.b32 %r876, %r876;
}

	// end inline asm
	and.b32  	%r896, %r876, %r895;
	mov.b32 	%r881, 16;
	// begin inline asm
	{
    .reg .pred p;
    and.b32 %r879, %r889, %r881;    setp.ne.u32 p, %r879, 0;
    vote.ballot.sync.b32 %r879, p, 0xffffffff;
    @!p not.b32 %r879, %r879;
}

	// end inline asm
	and.b32  	%r897, %r879, %r896;
	mov.b32 	%r884, 32;
	// begin inline asm
	{
    .reg .pred p;
    and.b32 %r882, %r889, %r884;    setp.ne.u32 p, %r882, 0;
    vote.ballot.sync.b32 %r882, p, 0xffffffff;
    @!p not.b32 %r882, %r882;
}

	// end inline asm
	and.b32  	%r898, %r882, %r897;
	mov.b32 	%r887, 64;
	// begin inline asm
	{
    .reg .pred p;
    and.b32 %r885, %r889, %r887;    setp.ne.u32 p, %r885, 0;
    vote.ballot.sync.b32 %r885, p, 0xffffffff;
    @!p not.b32 %r885, %r885;
}

	// end inline asm
	and.b32  	%r899, %r885, %r898;
	mov.b32 	%r890, 128;
	// begin inline asm
	{
    .reg .pred p;
    and.b32 %r888, %r889, %r890;    setp.ne.u32 p, %r888, 0;
    vote.ballot.sync.b32 %r888, p, 0xffffffff;
    @!p not.b32 %r888, %r888;
}

	// end inline asm
	and.b32  	%r900, %r888, %r899;
	clz.b32 	%r901, %r900;
	sub.s32 	%r179, 31, %r901;
	and.b32  	%r902, %r572, %r900;
	popc.b32 	%r180, %r902;
	setp.ne.s32 	%p89, %r248, %r179;
	mov.b32 	%r1693, 0;
	@%p89 bra 	$L__BB5_133;
	ld.param.u32 	%r1600, [_ZN3cub18CUB_300001_SM_10006detail10radix_sort29DeviceRadixSortOnesweepKernelINS1_5radix10policy_hubIjNS0_8NullTypeEyE10Policy1000ELNS0_9SortOrderE0EjS6_yiiNS1_21identity_decomposer_tEEEvPT5_SC_PT3_PKSD_PT1_PKSH_PT2_PKSL_T4_iiT6__param_9];
	shl.b32 	%r903, %r1, 5;
	and.b32  	%r904, %r903, 31744;
	mov.u32 	%r905, _ZZN3cub18CUB_300001_SM_10006detail10radix_sort29DeviceRadixSortOnesweepKernelINS1_5radix10policy_hubIjNS0_8NullTypeEyE10Policy1000ELNS0_9SortOrderE0EjS6_yiiNS1_21identity_decomposer_tEEEvPT5_SC_PT3_PKSD_PT1_PKSH_PT2_PKSL_T4_iiT6_E1s;
	add.s32 	%r906, %r905, %r904;
	shr.u32 	%r907, %r1661, %r1600;
	and.b32  	%r908, %r907, %r82;
	shl.b32 	%r909, %r908, 2;
	add.s32 	%r910, %r906, %r909;
	atom.shared.add.u32 	%r1693, [%r910], %r180;
$L__BB5_133:
	ld.param.u32 	%r1601, [_ZN3cub18CUB_300001_SM_10006detail10radix_sort29DeviceRadixSortOnesweepKernelINS1_5radix10policy_hubIjNS0_8NullTypeEyE10Policy1000ELNS0_9SortOrderE0EjS6_yiiNS1_21identity_decomposer_tEEEvPT5_SC_PT3_PKSD_PT1_PKSH_PT2_PKSL_T4_iiT6__param_9];
	shfl.sync.idx.b32	%r936|%p90, %r1693, %r179, 31, -1;
	add.s32 	%r183, %r180, %r936;
	shr.u32 	%r937, %r1662, %r1601;
	and.b32  	%r933, %r937, %r82;
	mov.b32 	%r913, 1;
	// begin inline asm
	{
    .reg .pred p;
    and.b32 %r911, %r933, %r913;    setp.ne.u32 p, %r911, 0;
    vote.ballot.sync.b32 %r911, p, 0xffffffff;
    @!p not.b32 %r911, %r911;
}

	// end inline asm
	mov.b32 	%r916, 2;
	// begin inline asm
	{
    .reg .pred p;
    and.b32 %r914, %r933, %r916;    setp.ne.u32 p, %r914, 0;
    vote.ballot.sync.b32 %r914, p, 0xffffffff;
    @!p not.b32 %r914, %r914;
}

	// end inline asm
	and.b32  	%r938, %r914, %r911;
	mov.b32 	%r919, 4;
	// begin inline asm
	{
    .reg .pred p;
    and.b32 %r917, %r933, %r919;    setp.ne.u32 p, %r917, 0;
    vote.ballot.sync.b32 %r917, p, 0xffffffff;
    @!p not.b32 %r917, %r917;
}

	// end inline asm
	and.b32  	%r939, %r917, %r938;
	mov.b32 	%r922, 8;
	// begin inline asm
	{
    .reg .pred p;
    and.b32 %r920, %r933, %r922;    setp.ne.u32 p, %r920, 0;
    vote.ballot.sync.b32 %r920, p, 0xffffffff;
    @!p not.b32 %r920, %r920;
}

	// end inline asm
	and.b32  	%r940, %r920, %r939;
	mov.b32 	%r925, 16;
	// begin inline asm
	{
    .reg .pred p;
    and.b32 %r923, %r933, %r925;    setp.ne.u32 p, %r923, 0;
    vote.ballot.sync.b32 %r923, p, 0xffffffff;
    @!p not.b32 %r923, %r923;
}

	// end inline asm
	and.b32  	%r941, %r923, %r940;
	mov.b32 	%r928, 32;
	// begin inline asm
	{
    .reg .pred p;
    and.b32 %r926, %r933, %r928;    setp.ne.u32 p, %r926, 0;
    vote.ballot.sync.b32 %r926, p, 0xffffffff;
    @!p not.b32 %r926, %r926;
}

	// end inline asm
	and.b32  	%r942, %r926, %r941;
	mov.b32 	%r931, 64;
	// begin inline asm
	{
    .reg .pred p;
    and.b32 %r929, %r933, %r931;    setp.ne.u32 p, %r929, 0;
    vote.ballot.sync.b32 %r929, p, 0xffffffff;
    @!p not.b32 %r929, %r929;
}

	// end inline asm
	and.b32  	%r943, %r929, %r942;
	mov.b32 	%r934, 128;
	// begin inline asm
	{
    .reg .pred p;
    and.b32 %r932, %r933, %r934;    setp.ne.u32 p, %r932, 0;
    vote.ballot.sync.b32 %r932, p, 0xffffffff;
    @!p not.b32 %r932, %r932;
}

	// end inline asm
	and.b32  	%r944, %r932, %r943;
	clz.b32 	%r945, %r944;
	sub.s32 	%r184, 31, %r945;
	and.b32  	%r946, %r572, %r944;
	popc.b32 	%r185, %r946;
	setp.ne.s32 	%p91, %r248, %r184;
	mov.b32 	%r1694, 0;
	@%p91 bra 	$L__BB5_135;
	atom.shared.add.u32 	%r1694, [%r115], %r185;
$L__BB5_135:
	ld.param.u32 	%r1602, [_ZN3cub18CUB_300001_SM_10006detail10radix_sort29DeviceRadixSortOnesweepKernelINS1_5radix10policy_hubIjNS0_8NullTypeEyE10Policy1000ELNS0_9SortOrderE0EjS6_yiiNS1_21identity_decomposer_tEEEvPT5_SC_PT3_PKSD_PT1_PKSH_PT2_PKSL_T4_iiT6__param_9];
	shfl.sync.idx.b32	%r972|%p92, %r1694, %r184, 31, -1;
	add.s32 	%r188, %r185, %r972;
	shr.u32 	%r973, %r1663, %r1602;
	and.b32  	%r969, %r973, %r82;
	mov.b32 	%r949, 1;
	// begin inline asm
	{
    .reg .pred p;
    and.b32 %r947, %r969, %r949;    setp.ne.u32 p, %r947, 0;
    vote.ballot.sync.b32 %r947, p, 0xffffffff;
    @!p not.b32 %r947, %r947;
}

	// end inline asm
	mov.b32 	%r952, 2;
	// begin inline asm
	{
    .reg .pred p;
    and.b32 %r950, %r969, %r952;    setp.ne.u32 p, %r950, 0;
    vote.ballot.sync.b32 %r950, p, 0xffffffff;
    @!p not.b32 %r950, %r950;
}

	// end inline asm
	and.b32  	%r974, %r950, %r947;
	mov.b32 	%r955, 4;
	// begin inline asm
	{
    .reg .pred p;
    and.b32 %r953, %r969, %r955;    setp.ne.u32 p, %r953, 0;
    vote.ballot.sync.b32 %r953, p, 0xffffffff;
    @!p not.b32 %r953, %r953;
}

	// end inline asm
	and.b32  	%r975, %r953, %r974;
	mov.b32 	%r958, 8;
	// begin inline asm
	{
    .reg .pred p;
    and.b32 %r956, %r969, %r958;    setp.ne.u32 p, %r956, 0;
    vote.ballot.sync.b32 %r956, p, 0xffffffff;
    @!p not.b32 %r956, %r956;
}

	// end inline asm
	and.b32  	%r976, %r956, %r975;
	mov.b32 	%r961, 16;
	// begin inline asm
	{
    .reg .pred p;
    and.b32 %r959, %r969, %r961;    setp.ne.u32 p, %r959, 0;
    vote.ballot.sync.b32 %r959, p, 0xffffffff;
    @!p not.b32 %r959, %r959;
}

	// end inline asm
	and.b32  	%r977, %r959, %r976;
	mov.b32 	%r964, 32;
	// begin inline asm
	{
    .reg .pred p;
    and.b32 %r962, %r969, %r964;    setp.ne.u32 p, %r962, 0;
    vote.ballot.sync.b32 %r962, p, 0xffffffff;
    @!p not.b32 %r962, %r962;
}

	// end inline asm
	and.b32  	%r978, %r962, %r977;
	mov.b32 	%r967, 64;
	// begin inline asm
	{
    .reg .pred p;
    and.b32 %r965, %r969, %r967;    setp.ne.u32 p, %r965, 0;
    vote.ballot.sync.b32 %r965, p, 0xffffffff;
    @!p not.b32 %r965, %r965;
}

	// end inline asm
	and.b32  	%r979, %r965, %r978;
	mov.b32 	%r970, 128;
	// begin inline asm
	{
    .reg .pred p;
    and.b32 %r968, %r969, %r970;    setp.ne.u32 p, %r968, 0;
    vote.ballot.sync.b32 %r968, p, 0xffffffff;
    @!p not.b32 %r968, %r968;
}

	// end inline asm
	and.b32  	%r980, %r968, %r979;
	clz.b32 	%r981, %r980;
	sub.s32 	%r189, 31, %r981;
	and.b32  	%r982, %r572, %r980;
	popc.b32 	%r190, %r982;
	setp.ne.s32 	%p93, %r248, %r189;
	mov.b32 	%r1695, 0;
	@%p93 bra 	$L__BB5_137;
	atom.shared.add.u32 	%r1695, [%r116], %r190;
$L__BB5_137:
	ld.param.u32 	%r1603, [_ZN3cub18CUB_300001_SM_10006detail10radix_sort29DeviceRadixSortOnesweepKernelINS1_5radix10policy_hubIjNS0_8NullTypeEyE10Policy1000ELNS0_9SortOrderE0EjS6_yiiNS1_21identity_decomposer_tEEEvPT5_SC_PT3_PKSD_PT1_PKSH_PT2_PKSL_T4_iiT6__param_9];
	shfl.sync.idx.b32	%r1008|%p94, %r1695, %r189, 31, -1;
	add.s32 	%r193, %r190, %r1008;
	shr.u32 	%r1009, %r1664, %r1603;
	and.b32  	%r1005, %r1009, %r82;
	mov.b32 	%r985, 1;
	// begin inline asm
	{
    .reg .pred p;
    and.b32 %r983, %r1005, %r985;    setp.ne.u32 p, %r983, 0;
    vote.ballot.sync.b32 %r983, p, 0xffffffff;
    @!p not.b32 %r983, %r983;
}

	// end inline asm
	mov.b32 	%r988, 2;
	// begin inline asm
	{
    .reg .pred p;
    and.b32 %r986, %r1005, %r988;    setp.ne.u32 p, %r986, 0;
    vote.ballot.sync.b32 %r986, p, 0xffffffff;
    @!p not.b32 %r986, %r986;
}

	// end inline asm
	and.b32  	%r1010, %r986, %r983;
	mov.b32 	%r991, 4;
	// begin inline asm
	{
    .reg .pred p;
    and.b32 %r989, %r1005, %r991;    setp.ne.u32 p, %r989, 0;
    vote.ballot.sync.b32 %r989, p, 0xffffffff;
    @!p not.b32 %r989, %r989;
}

	// end inline asm
	and.b32  	%r1011, %r989, %r1010;
	mov.b32 	%r994, 8;
	// begin inline asm
	{
    .reg .pred p;
    and.b32 %r992, %r1005, %r994;    setp.ne.u32 p, %r992, 0;
    vote.ballot.sync.b32 %r992, p, 0xffffffff;
    @!p not.b32 %r992, %r992;
}

	// end inline asm
	and.b32  	%r1012, %r992, %r1011;
	mov.b32 	%r997, 16;
	// begin inline asm
	{
    .reg .pred p;
    and.b32 %r995, %r1005, %r997;    setp.ne.u32 p, %r995, 0;
    vote.ballot.sync.b32 %r995, p, 0xffffffff;
    @!p not.b32 %r995, %r995;
}

	// end inline asm
	and.b32  	%r1013, %r995, %r1012;
	mov.b32 	%r1000, 32;
	// begin inline asm
	{
    .reg .pred p;
    and.b32 %r998, %r1005, %r1000;    setp.ne.u32 p, %r998, 0;
    vote.ballot.sync.b32 %r998, p, 0xffffffff;
    @!p not.b32 %r998, %r998;
}

	// end inline asm
	and.b32  	%r1014, %r998, %r1013;
	mov.b32 	%r1003, 64;
	// begin inline asm
	{
    .reg .pred p;
    and.b32 %r1001, %r1005, %r1003;    setp.ne.u32 p, %r1001, 0;
    vote.ballot.sync.b32 %r1001, p, 0xffffffff;
    @!p not.b32 %r1001, %r1001;
}

	// end inline asm
	and.b32  	%r1015, %r1001, %r1014;
	mov.b32 	%r1006, 128;
	// begin inline asm
	{
    .reg .pred p;
    and.b32 %r1004, %r1005, %r1006;    setp.ne.u32 p, %r1004, 0;
    vote.ballot.sync.b32 %r1004, p, 0xffffffff;
    @!p not.b32 %r1004, %r1004;
}

	// end inline asm
	and.b32  	%r1016, %r1004, %r1015;
	clz.b32 	%r1017, %r1016;
	sub.s32 	%r194, 31, %r1017;
	and.b32  	%r1018, %r572, %r1016;
	popc.b32 	%r195, %r1018;
	setp.ne.s32 	%p95, %r248, %r194;
	mov.b32 	%r1696, 0;
	@%p95 bra 	$L__BB5_139;
	atom.shared.add.u32 	%r1696, [%r117], %r195;
$L__BB5_139:
	ld.param.u32 	%r1604, [_ZN3cub18CUB_300001_SM_10006detail10radix_sort29DeviceRadixSortOnesweepKernelINS1_5radix10policy_hubIjNS0_8NullTypeEyE10Policy1000ELNS0_9SortOrderE0EjS6_yiiNS1_21identity_decomposer_tEEEvPT5_SC_PT3_PKSD_PT1_PKSH_PT2_PKSL_T4_iiT6__param_9];
	shfl.sync.idx.b32	%r1044|%p96, %r1696, %r194, 31, -1;
	add.s32 	%r198, %r195, %r1044;
	shr.u32 	%r1045, %r1665, %r1604;
	and.b32  	%r1041, %r1045, %r82;
	mov.b32 	%r1021, 1;
	// begin inline asm
	{
    .reg .pred p;
    and.b32 %r1019, %r1041, %r1021;    setp.ne.u32 p, %r1019, 0;
    vote.ballot.sync.b32 %r1019, p, 0xffffffff;
    @!p not.b32 %r1019, %r1019;
}

	// end inline asm
	mov.b32 	%r1024, 2;
	// begin inline asm
	{
    .reg .pred p;
    and.b32 %r1022, %r1041, %r1024;    setp.ne.u32 p, %r1022, 0;
    vote.ballot.sync.b32 %r1022, p, 0xffffffff;
    @!p not.b32 %r1022, %r1022;
}

	// end inline asm
	and.b32  	%r1046, %r1022, %r1019;
	mov.b32 	%r1027, 4;
	// begin inline asm
	{
    .reg .pred p;
    and.b32 %r1025, %r1041, %r1027;    setp.ne.u32 p, %r1025, 0;
    vote.ballot.sync.b32 %r1025, p, 0xffffffff;
    @!p not.b32 %r1025, %r1025;
}

	// end inline asm
	and.b32  	%r1047, %r1025, %r1046;
	mov.b32 	%r1030, 8;
	// begin inline asm
	{
    .reg .pred p;
    and.b32 %r1028, %r1041, %r1030;    setp.ne.u32 p, %r1028, 0;
    vote.ballot.sync.b32 %r1028, p, 0xffffffff;
    @!p not.b32 %r1028, %r1028;
}

	// end inline asm
	and.b32  	%r1048, %r1028, %r1047;
	mov.b32 	%r1033, 16;
	// begin inline asm
	{
    .reg .pred p;
    and.b32 %r1031, %r1041, %r1033;    setp.ne.u32 p, %r1031, 0;
    vote.ballot.sync.b32 %r1031, p, 0xffffffff;
    @!p not.b32 %r1031, %r1031;
}

	// end inline asm
	and.b32  	%r1049, %r1031, %r1048;
	mov.b32 	%r1036, 32;
	// begin inline asm
	{
    .reg .pred p;
    and.b32 %r1034, %r1041, %r1036;    setp.ne.u32 p, %r1034, 0;
    vote.ballot.sync.b32 %r1034, p, 0xffffffff;
    @!p not.b32 %r1034, %r1034;
}

	// end inline asm
	and.b32  	%r1050, %r1034, %r1049;
	mov.b32 	%r1039, 64;
	// begin inline asm
	{
    .reg .pred p;
    and.b32 %r1037, %r1041, %r1039;    setp.ne.u32 p, %r1037, 0;
    vote.ballot.sync.b32 %r1037, p, 0xffffffff;
    @!p not.b32 %r1037, %r1037;
}

	// end inline asm
	and.b32  	%r1051, %r1037, %r1050;
	mov.b32 	%r1042, 128;
	// begin inline asm
	{
    .reg .pred p;
    and.b32 %r1040, %r1041, %r1042;    setp.ne.u32 p, %r1040, 0;
    vote.ballot.sync.b32 %r1040, p, 0xffffffff;
    @!p not.b32 %r1040, %r1040;
}

	// end inline asm
	and.b32  	%r1052, %r1040, %r1051;
	clz.b32 	%r1053, %r1052;
	sub.s32 	%r199, 31, %r1053;
	and.b32  	%r1054, %r572, %r1052;
	popc.b32 	%r200, %r1054;
	setp.ne.s32 	%p97, %r248, %r199;
	mov.b32 	%r1697, 0;
	@%p97 bra 	$L__BB5_141;
	atom.shared.add.u32 	%r1697, [%r118], %r200;
$L__BB5_141:
	ld.param.u32 	%r1605, [_ZN3cub18CUB_300001_SM_10006detail10radix_sort29DeviceRadixSortOnesweepKernelINS1_5radix10policy_hubIjNS0_8NullTypeEyE10Policy1000ELNS0_9SortOrderE0EjS6_yiiNS1_21identity_decomposer_tEEEvPT5_SC_PT3_PKSD_PT1_PKSH_PT2_PKSL_T4_iiT6__param_9];
	shfl.sync.idx.b32	%r1080|%p98, %r1697, %r199, 31, -1;
	add.s32 	%r203, %r200, %r1080;
	shr.u32 	%r1081, %r1666, %r1605;
	and.b32  	%r1077, %r1081, %r82;
	mov.b32 	%r1057, 1;
	// begin inline asm
	{
    .reg .pred p;
    and.b32 %r1055, %r1077, %r1057;    setp.ne.u32 p, %r1055, 0;
    vote.ballot.sync.b32 %r1055, p, 0xffffffff;
    @!p not.b32 %r1055, %r1055;
}

	// end inline asm
	mov.b32 	%r1060, 2;
	// begin inline asm
	{
    .reg .pred p;
    and.b32 %r1058, %r1077, %r1060;    setp.ne.u32 p, %r1058, 0;
    vote.ballot.sync.b32 %r1058, p, 0xffffffff;
    @!p not.b32 %r1058, %r1058;
}

	// end inline asm
	and.b32  	%r1082, %r1058, %r1055;
	mov.b32 	%r1063, 4;
	// begin inline asm
	{
    .reg .pred p;
    and.b32 %r1061, %r1077, %r1063;    setp.ne.u32 p, %r1061, 0;
    vote.ballot.sync.b32 %r1061, p, 0xffffffff;
    @!p not.b32 %r1061, %r1061;
}

	// end inline asm
	and.b32  	%r1083, %r1061, %r1082;
	mov.b32 	%r1066, 8;
	// begin inline asm
	{
    .reg .pred p;
    and.b32 %r1064, %r1077, %r1066;    setp.ne.u32 p, %r1064, 0;
    vote.ballot.sync.b32 %r1064, p, 0xffffffff;
    @!p not.b32 %r1064, %r1064;
}

	// end inline asm
	and.b32  	%r1084, %r1064, %r1083;
	mov.b32 	%r1069, 16;
	// begin inline asm
	{
    .reg .pred p;
    and.b32 %r1067, %r1077, %r1069;    setp.ne.u32 p, %r1067, 0;
    vote.ballot.sync.b32 %r1067, p, 0xffffffff;
    @!p not.b32 %r1067, %r1067;
}

	// end inline asm
	and.b32  	%r1085, %r1067, %r1084;
	mov.b32 	%r1072, 32;
	// begin inline asm
	{
    .reg .pred p;
    and.b32 %r1070, %r1077, %r1072;    setp.ne.u32 p, %r1070, 0;
    vote.ballot.sync.b32 %r1070, p, 0xffffffff;
    @!p not.b32 %r1070, %r1070;
}

	// end inline asm
	and.b32  	%r1086, %r1070, %r1085;
	mov.b32 	%r1075, 64;
	// begin inline asm
	{
    .reg .pred p;
    and.b32 %r1073, %r1077, %r1075;    setp.ne.u32 p, %r1073, 0;
    vote.ballot.sync.b32 %r1073, p, 0xffffffff;
    @!p not.b32 %r1073, %r1073;
}

	// end inline asm
	and.b32  	%r1087, %r1073, %r1086;
	mov.b32 	%r1078, 128;
	// begin inline asm
	{
    .reg .pred p;
    and.b32 %r1076, %r1077, %r1078;    setp.ne.u32 p, %r1076, 0;
    vote.ballot.sync.b32 %r1076, p, 0xffffffff;
    @!p not.b32 %r1076, %r1076;
}

	// end inline asm
	and.b32  	%r1088, %r1076, %r1087;
	clz.b32 	%r1089, %r1088;
	sub.s32 	%r204, 31, %r1089;
	and.b32  	%r1090, %r572, %r1088;
	popc.b32 	%r205, %r1090;
	setp.ne.s32 	%p99, %r248, %r204;
	mov.b32 	%r1698, 0;
	@%p99 bra 	$L__BB5_143;
	atom.shared.add.u32 	%r1698, [%r119], %r205;
$L__BB5_143:
	ld.param.u32 	%r1606, [_ZN3cub18CUB_300001_SM_10006detail10radix_sort29DeviceRadixSortOnesweepKernelINS1_5radix10policy_hubIjNS0_8NullTypeEyE10Policy1000ELNS0_9SortOrderE0EjS6_yiiNS1_21identity_decomposer_tEEEvPT5_SC_PT3_PKSD_PT1_PKSH_PT2_PKSL_T4_iiT6__param_9];
	shfl.sync.idx.b32	%r1116|%p100, %r1698, %r204, 31, -1;
	add.s32 	%r208, %r205, %r1116;
	shr.u32 	%r1117, %r1667, %r1606;
	and.b32  	%r1113, %r1117, %r82;
	mov.b32 	%r1093, 1;
	// begin inline asm
	{
    .reg .pred p;
    and.b32 %r1091, %r1113, %r1093;    setp.ne.u32 p, %r1091, 0;
    vote.ballot.sync.b32 %r1091, p, 0xffffffff;
    @!p not.b32 %r1091, %r1091;
}

	// end inline asm
	mov.b32 	%r1096, 2;
	// begin inline asm
	{
    .reg .pred p;
    and.b32 %r1094, %r1113, %r1096;    setp.ne.u32 p, %r1094, 0;
    vote.ballot.sync.b32 %r1094, p, 0xffffffff;
    @!p not.b32 %r1094, %r1094;
}

	// end inline asm
	and.b32  	%r1118, %r1094, %r1091;
	mov.b32 	%r1099, 4;
	// begin inline asm
	{
    .reg .pred p;
    and.b32 %r1097, %r1113, %r1099;    setp.ne.u32 p, %r1097, 0;
    vote.ballot.sync.b32 %r1097, p, 0xffffffff;
    @!p not.b32 %r1097, %r1097;
}

	// end inline asm
	and.b32  	%r1119, %r1097, %r1118;
	mov.b32 	%r1102, 8;
	// begin inline asm
	{
    .reg .pred p;
    and.b32 %r1100, %r1113, %r1102;    setp.ne.u32 p, %r1100, 0;
    vote.ballot.sync.b32 %r1100, p, 0xffffffff;
    @!p not.b32 %r1100, %r1100;
}

	// end inline asm
	and.b32  	%r1120, %r1100, %r1119;
	mov.b32 	%r1105, 16;
	// begin inline asm
	{
    .reg .pred p;
    and.b32 %r1103, %r1113, %r1105;    setp.ne.u32 p, %r1103, 0;
    vote.ballot.sync.b32 %r1103, p, 0xffffffff;
    @!p not.b32 %r1103, %r1103;
}

	// end inline asm
	and.b32  	%r1121, %r1103, %r1120;
	mov.b32 	%r1108, 32;
	// begin inline asm
	{
    .reg .pred p;
    and.b32 %r1106, %r1113, %r1108;    setp.ne.u32 p, %r1106, 0;
    vote.ballot.sync.b32 %r1106, p, 0xffffffff;
    @!p not.b32 %r1106, %r1106;
}

	// end inline asm
	and.b32  	%r1122, %r1106, %r1121;
	mov.b32 	%r1111, 64;
	// begin inline asm
	{
    .reg .pred p;
    and.b32 %r1109, %r1113, %r1111;    setp.ne.u32 p, %r1109, 0;
    vote.ballot.sync.b32 %r1109, p, 0xffffffff;
    @!p not.b32 %r1109, %r1109;
}

	// end inline asm
	and.b32  	%r1123, %r1109, %r1122;
	mov.b32 	%r1114, 128;
	// begin inline asm
	{
    .reg .pred p;
    and.b32 %r1112, %r1113, %r1114;    setp.ne.u32 p, %r1112, 0;
    vote.ballot.sync.b32 %r1112, p, 0xffffffff;
    @!p not.b32 %r1112, %r1112;
}

	// end inline asm
	and.b32  	%r1124, %r1112, %r1123;
	clz.b32 	%r1125, %r1124;
	sub.s32 	%r209, 31, %r1125;
	and.b32  	%r1126, %r572, %r1124;
	popc.b32 	%r210, %r1126;
	setp.ne.s32 	%p101, %r248, %r209;
	mov.b32 	%r1699, 0;
	@%p101 bra 	$L__BB5_145;
	atom.shared.add.u32 	%r1699, [%r120], %r210;
$L__BB5_145:
	ld.param.u32 	%r1607, [_ZN3cub18CUB_300001_SM_10006detail10radix_sort29DeviceRadixSortOnesweepKernelINS1_5radix10policy_hubIjNS0_8NullTypeEyE10Policy1000ELNS0_9SortOrderE0EjS6_yiiNS1_21identity_decomposer_tEEEvPT5_SC_PT3_PKSD_PT1_PKSH_PT2_PKSL_T4_iiT6__param_9];
	shfl.sync.idx.b32	%r1152|%p102, %r1699, %r209, 31, -1;
	add.s32 	%r213, %r210, %r1152;
	shr.u32 	%r1153, %r1668, %r1607;
	and.b32  	%r1149, %r1153, %r82;
	mov.b32 	%r1129, 1;
	// begin inline asm
	{
    .reg .pred p;
    and.b32 %r1127, %r1149, %r1129;    setp.ne.u32 p, %r1127, 0;
    vote.ballot.sync.b32 %r1127, p, 0xffffffff;
    @!p not.b32 %r1127, %r1127;
}

	// end inline asm
	mov.b32 	%r1132, 2;
	// begin inline asm
	{
    .reg .pred p;
    and.b32 %r1130, %r1149, %r1132;    setp.ne.u32 p, %r1130, 0;
    vote.ballot.sync.b32 %r1130, p, 0xffffffff;
    @!p not.b32 %r1130, %r1130;
}

	// end inline asm
	and.b32  	%r1154, %r1130, %r1127;
	mov.b32 	%r1135, 4;
	// begin inline asm
	{
    .reg .pred p;
    and.b32 %r1133, %r1149, %r1135;    setp.ne.u32 p, %r1133, 0;
    vote.ballot.sync.b32 %r1133, p, 0xffffffff;
    @!p not.b32 %r1133, %r1133;
}

	// end inline asm
	and.b32  	%r1155, %r1133, %r1154;
	mov.b32 	%r1138, 8;
	// begin inline asm
	{
    .reg .pred p;
    and.b32 %r1136, %r1149, %r1138;    setp.ne.u32 p, %r1136, 0;
    vote.ballot.sync.b32 %r1136, p, 0xffffffff;
    @!p not.b32 %r1136, %r1136;
}

	// end inline asm
	and.b32  	%r1156, %r1136, %r1155;
	mov.b32 	%r1141, 16;
	// begin inline asm
	{
    .reg .pred p;
    and.b32 %r1139, %r1149, %r1141;    setp.ne.u32 p, %r1139, 0;
    vote.ballot.sync.b32 %r1139, p, 0xffffffff;
    @!p not.b32 %r1139, %r1139;
}

	// end inline asm
	and.b32  	%r1157, %r1139, %r1156;
	mov.b32 	%r1144, 32;
	// begin inline asm
	{
    .reg .pred p;
    and.b32 %r1142, %r1149, %r1144;    setp.ne.u32 p, %r1142, 0;
    vote.ballot.sync.b32 %r1142, p, 0xffffffff;
    @!p not.b32 %r1142, %r1142;
}

	// end inline asm
	and.b32  	%r1158, %r1142, %r1157;
	mov.b32 	%r1147, 64;
	// begin inline asm
	{
    .reg .pred p;
    and.b32 %r1145, %r1149, %r1147;    setp.ne.u32 p, %r1145, 0;
    vote.ballot.sync.b32 %r1145, p, 0xffffffff;
    @!p not.b32 %r1145, %r1145;
}

	// end inline asm
	and.b32  	%r1159, %r1145, %r1158;
	mov.b32 	%r1150, 128;
	// begin inline asm
	{
    .reg .pred p;
    and.b32 %r1148, %r1149, %r1150;    setp.ne.u32 p, %r1148, 0;
    vote.ballot.sync.b32 %r1148, p, 0xffffffff;
    @!p not.b32 %r1148, %r1148;
}

	// end inline asm
	and.b32  	%r1160, %r1148, %r1159;
	clz.b32 	%r1161, %r1160;
	sub.s32 	%r214, 31, %r1161;
	and.b32  	%r1162, %r572, %r1160;
	popc.b32 	%r215, %r1162;
	setp.ne.s32 	%p103, %r248, %r214;
	mov.b32 	%r1700, 0;
	@%p103 bra 	$L__BB5_147;
	ld.param.u32 	%r1608, [_ZN3cub18CUB_300001_SM_10006detail10radix_sort29DeviceRadixSortOnesweepKernelINS1_5radix10policy_hubIjNS0_8NullTypeEyE10Policy1000ELNS0_9SortOrderE0EjS6_yiiNS1_21identity_decomposer_tEEEvPT5_SC_PT3_PKSD_PT1_PKSH_PT2_PKSL_T4_iiT6__param_9];
	shl.b32 	%r1163, %r1, 5;
	and.b32  	%r1164, %r1163, 31744;
	mov.u32 	%r1165, _ZZN3cub18CUB_300001_SM_10006detail10radix_sort29DeviceRadixSortOnesweepKernelINS1_5radix10policy_hubIjNS0_8NullTypeEyE10Policy1000ELNS0_9SortOrderE0EjS6_yiiNS1_21identity_decomposer_tEEEvPT5_SC_PT3_PKSD_PT1_PKSH_PT2_PKSL_T4_iiT6_E1s;
	add.s32 	%r1166, %r1165, %r1164;
	shr.u32 	%r1167, %r1668, %r1608;
	and.b32  	%r1168, %r1167, %r82;
	shl.b32 	%r1169, %r1168, 2;
	add.s32 	%r1170, %r1166, %r1169;
	atom.shared.add.u32 	%r1700, [%r1170], %r215;
$L__BB5_147:
	ld.param.u32 	%r1609, [_ZN3cub18CUB_300001_SM_10006detail10radix_sort29DeviceRadixSortOnesweepKernelINS1_5radix10policy_hubIjNS0_8NullTypeEyE10Policy1000ELNS0_9SortOrderE0EjS6_yiiNS1_21identity_decomposer_tEEEvPT5_SC_PT3_PKSD_PT1_PKSH_PT2_PKSL_T4_iiT6__param_9];
	shfl.sync.idx.b32	%r1196|%p104, %r1700, %r214, 31, -1;
	add.s32 	%r218, %r215, %r1196;
	shr.u32 	%r1197, %r1669, %r1609;
	and.b32  	%r1193, %r1197, %r82;
	mov.b32 	%r1173, 1;
	// begin inline asm
	{
    .reg .pred p;
    and.b32 %r1171, %r1193, %r1173;    setp.ne.u32 p, %r1171, 0;
    vote.ballot.sync.b32 %r1171, p, 0xffffffff;
    @!p not.b32 %r1171, %r1171;
}

	// end inline asm
	mov.b32 	%r1176, 2;
	// begin inline asm
	{
    .reg .pred p;
    and.b32 %r1174, %r1193, %r1176;    setp.ne.u32 p, %r1174, 0;
    vote.ballot.sync.b32 %r1174, p, 0xffffffff;
    @!p not.b32 %r1174, %r1174;
}

	// end inline asm
	and.b32  	%r1198, %r1174, %r1171;
	mov.b32 	%r1179, 4;
	// begin inline asm
	{
    .reg .pred p;
    and.b32 %r1177, %r1193, %r1179;    setp.ne.u32 p, %r1177, 0;
    vote.ballot.sync.b32 %r1177, p, 0xffffffff;
    @!p not.b32 %r1177, %r1177;
}

	// end inline asm
	and.b32  	%r1199, %r1177, %r1198;
	mov.b32 	%r1182, 8;
	// begin inline asm
	{
    .reg .pred p;
    and.b32 %r1180, %r1193, %r1182;    setp.ne.u32 p, %r1180, 0;
    vote.ballot.sync.b32 %r1180, p, 0xffffffff;
    @!p not.b32 %r1180, %r1180;
}

	// end inline asm
	and.b32  	%r1200, %r1180, %r1199;
	mov.b32 	%r1185, 16;
	// begin inline asm
	{
    .reg .pred p;
    and.b32 %r1183, %r1193, %r1185;    setp.ne.u32 p, %r1183, 0;
    vote.ballot.sync.b32 %r1183, p, 0xffffffff;
    @!p not.b32 %r1183, %r1183;
}

	// end inline asm
	and.b32  	%r1201, %r1183, %r1200;
	mov.b32 	%r1188, 32;
	// begin inline asm
	{
    .reg .pred p;
    and.b32 %r1186, %r1193, %r1188;    setp.ne.u32 p, %r1186, 0;
    vote.ballot.sync.b32 %r1186, p, 0xffffffff;
    @!p not.b32 %r1186, %r1186;
}

	// end inline asm
	and.b32  	%r1202, %r1186, %r1201;
	mov.b32 	%r1191, 64;
	// begin inline asm
	{
    .reg .pred p;
    and.b32 %r1189, %r1193, %r1191;    setp.ne.u32 p, %r1189, 0;
    vote.ballot.sync.b32 %r1189, p, 0xffffffff;
    @!p not.b32 %r1189, %r1189;
}

	// end inline asm
	and.b32  	%r1203, %r1189, %r1202;
	mov.b32 	%r1194, 128;
	// begin inline asm
	{
    .reg .pred p;
    and.b32 %r1192, %r1193, %r1194;    setp.ne.u32 p, %r1192, 0;
    vote.ballot.sync.b32 %r1192, p, 0xffffffff;
    @!p not.b32 %r1192, %r1192;
}

	// end inline asm
	and.b32  	%r1204, %r1192, %r1203;
	clz.b32 	%r1205, %r1204;
	sub.s32 	%r219, 31, %r1205;
	and.b32  	%r1206, %r572, %r1204;
	popc.b32 	%r220, %r1206;
	setp.ne.s32 	%p105, %r248, %r219;
	mov.b32 	%r1701, 0;
	@%p105 bra 	$L__BB5_149;
	ld.param.u32 	%r1610, [_ZN3cub18CUB_300001_SM_10006detail10radix_sort29DeviceRadixSortOnesweepKernelINS1_5radix10policy_hubIjNS0_8NullTypeEyE10Policy1000ELNS0_9SortOrderE0EjS6_yiiNS1_21identity_decomposer_tEEEvPT5_SC_PT3_PKSD_PT1_PKSH_PT2_PKSL_T4_iiT6__param_9];
	shl.b32 	%r1207, %r1, 5;
	and.b32  	%r1208, %r1207, 31744;
	mov.u32 	%r1209, _ZZN3cub18CUB_300001_SM_10006detail10radix_sort29DeviceRadixSortOnesweepKernelINS1_5radix10policy_hubIjNS0_8NullTypeEyE10Policy1000ELNS0_9SortOrderE0EjS6_yiiNS1_21identity_decomposer_tEEEvPT5_SC_PT3_PKSD_PT1_PKSH_PT2_PKSL_T4_iiT6_E1s;
	add.s32 	%r1210, %r1209, %r1208;
	shr.u32 	%r1211, %r1669, %r1610;
	and.b32  	%r1212, %r1211, %r82;
	shl.b32 	%r1213, %r1212, 2;
	add.s32 	%r1214, %r1210, %r1213;
	atom.shared.add.u32 	%r1701, [%r1214], %r220;
$L__BB5_149:
	ld.param.u32 	%r1611, [_ZN3cub18CUB_300001_SM_10006detail10radix_sort29DeviceRadixSortOnesweepKernelINS1_5radix10policy_hubIjNS0_8NullTypeEyE10Policy1000ELNS0_9SortOrderE0EjS6_yiiNS1_21identity_decomposer_tEEEvPT5_SC_PT3_PKSD_PT1_PKSH_PT2_PKSL_T4_iiT6__param_9];
	shfl.sync.idx.b32	%r1240|%p106, %r1701, %r219, 31, -1;
	add.s32 	%r223, %r220, %r1240;
	shr.u32 	%r1241, %r1670, %r1611;
	and.b32  	%r1237, %r1241, %r82;
	mov.b32 	%r1217, 1;
	// begin inline asm
	{
    .reg .pred p;
    and.b32 %r1215, %r1237, %r1217;    setp.ne.u32 p, %r1215, 0;
    vote.ballot.sync.b32 %r1215, p, 0xffffffff;
    @!p not.b32 %r1215, %r1215;
}

	// end inline asm
	mov.b32 	%r1220, 2;
	// begin inline asm
	{
    .reg .pred p;
    and.b32 %r1218, %r1237, %r1220;    setp.ne.u32 p, %r1218, 0;
    vote.ballot.sync.b32 %r1218, p, 0xffffffff;
    @!p not.b32 %r1218, %r1218;
}

	// end inline asm
	and.b32  	%r1242, %r1218, %r1215;
	mov.b32 	%r1223, 4;
	// begin inline asm
	{
    .reg .pred p;
    and.b32 %r1221, %r1237, %r1223;    setp.ne.u32 p, %r1221, 0;
    vote.ballot.sync.b32 %r1221, p, 0xffffffff;
    @!p not.b32 %r1221, %r1221;
}

	// end inline asm
	and.b32  	%r1243, %r1221, %r1242;
	mov.b32 	%r1226, 8;
	// begin inline asm
	{
    .reg .pred p;
    and.b32 %r1224, %r1237, %r1226;    setp.ne.u32 p, %r1224, 0;
    vote.ballot.sync.b32 %r1224, p, 0xffffffff;
    @!p not.b32 %r1224, %r1224;
}

	// end inline asm
	and.b32  	%r1244, %r1224, %r1243;
	mov.b32 	%r1229, 16;
	// begin inline asm
	{
    .reg .pred p;
    and.b32 %r1227, %r1237, %r1229;    setp.ne.u32 p, %r1227, 0;
    vote.ballot.sync.b32 %r1227, p, 0xffffffff;
    @!p not.b32 %r1227, %r1227;
}

	// end inline asm
	and.b32  	%r1245, %r1227, %r1244;
	mov.b32 	%r1232, 32;
	// begin inline asm
	{
    .reg .pred p;
    and.b32 %r1230, %r1237, %r1232;    setp.ne.u32 p, %r1230, 0;
    vote.ballot.sync.b32 %r1230, p, 0xffffffff;
    @!p not.b32 %r1230, %r1230;
}

	// end inline asm
	and.b32  	%r1246, %r1230, %r1245;
	mov.b32 	%r1235, 64;
	// begin inline asm
	{
    .reg .pred p;
    and.b32 %r1233, %r1237, %r1235;    setp.ne.u32 p, %r1233, 0;
    vote.ballot.sync.b32 %r1233, p, 0xffffffff;
    @!p not.b32 %r1233, %r1233;
}

	// end inline asm
	and.b32  	%r1247, %r1233, %r1246;
	mov.b32 	%r1238, 128;
	// begin inline asm
	{
    .reg .pred p;
    and.b32 %r1236, %r1237, %r1238;    setp.ne.u32 p, %r1236, 0;
    vote.ballot.sync.b32 %r1236, p, 0xffffffff;
    @!p not.b32 %r1236, %r1236;
}

	// end inline asm
	and.b32  	%r1248, %r1236, %r1247;
	clz.b32 	%r1249, %r1248;
	sub.s32 	%r224, 31, %r1249;
	and.b32  	%r1250, %r572, %r1248;
	popc.b32 	%r225, %r1250;
	setp.ne.s32 	%p107, %r248, %r224;
	mov.b32 	%r1702, 0;
	@%p107 bra 	$L__BB5_151;
	ld.param.u32 	%r1612, [_ZN3cub18CUB_300001_SM_10006detail10radix_sort29DeviceRadixSortOnesweepKernelINS1_5radix10policy_hubIjNS0_8NullTypeEyE10Policy1000ELNS0_9SortOrderE0EjS6_yiiNS1_21identity_decomposer_tEEEvPT5_SC_PT3_PKSD_PT1_PKSH_PT2_PKSL_T4_iiT6__param_9];
	shl.b32 	%r1251, %r1, 5;
	and.b32  	%r1252, %r1251, 31744;
	mov.u32 	%r1253, _ZZN3cub18CUB_300001_SM_10006detail10radix_sort29DeviceRadixSortOnesweepKernelINS1_5radix10policy_hubIjNS0_8NullTypeEyE10Policy1000ELNS0_9SortOrderE0EjS6_yiiNS1_21identity_decomposer_tEEEvPT5_SC_PT3_PKSD_PT1_PKSH_PT2_PKSL_T4_iiT6_E1s;
	add.s32 	%r1254, %r1253, %r1252;
	shr.u32 	%r1255, %r1670, %r1612;
	and.b32  	%r1256, %r1255, %r82;
	shl.b32 	%r1257, %r1256, 2;
	add.s32 	%r1258, %r1254, %r1257;
	atom.shared.add.u32 	%r1702, [%r1258], %r225;
$L__BB5_151:
	ld.param.u32 	%r1613, [_ZN3cub18CUB_300001_SM_10006detail10radix_sort29DeviceRadixSortOnesweepKernelINS1_5radix10policy_hubIjNS0_8NullTypeEyE10Policy1000ELNS0_9SortOrderE0EjS6_yiiNS1_21identity_decomposer_tEEEvPT5_SC_PT3_PKSD_PT1_PKSH_PT2_PKSL_T4_iiT6__param_9];
	shfl.sync.idx.b32	%r1284|%p108, %r1702, %r224, 31, -1;
	add.s32 	%r228, %r225, %r1284;
	shr.u32 	%r1285, %r1671, %r1613;
	and.b32  	%r1281, %r1285, %r82;
	mov.b32 	%r1261, 1;
	// begin inline asm
	{
    .reg .pred p;
    and.b32 %r1259, %r1281, %r1261;    setp.ne.u32 p, %r1259, 0;
    vote.ballot.sync.b32 %r1259, p, 0xffffffff;
    @!p not.b32 %r1259, %r1259;
}

	// end inline asm
	mov.b32 	%r1264, 2;
	// begin inline asm
	{
    .reg .pred p;
    and.b32 %r1262, %r1281, %r1264;    setp.ne.u32 p, %r1262, 0;
    vote.ballot.sync.b32 %r1262, p, 0xffffffff;
    @!p not.b32 %r1262, %r1262;
}

	// end inline asm
	and.b32  	%r1286, %r1262, %r1259;
	mov.b32 	%r1267, 4;
	// begin inline asm
	{
    .reg .pred p;
    and.b32 %r1265, %r1281, %r1267;    setp.ne.u32 p, %r1265, 0;
    vote.ballot.sync.b32 %r1265, p, 0xffffffff;
    @!p not.b32 %r1265, %r1265;
}

	// end inline asm
	and.b32  	%r1287, %r1265, %r1286;
	mov.b32 	%r1270, 8;
	// begin inline asm
	{
    .reg .pred p;
    and.b32 %r1268, %r1281, %r1270;    setp.ne.u32 p, %r1268, 0;
    vote.ballot.sync.b32 %r1268, p, 0xffffffff;
    @!p not.b32 %r1268, %r1268;
}

	// end inline asm
	and.b32  	%r1288, %r1268, %r1287;
	mov.b32 	%r1273, 16;
	// begin inline asm
	{
    .reg .pred p;
    and.b32 %r1271, %r1281, %r1273;    setp.ne.u32 p, %r1271, 0;
    vote.ballot.sync.b32 %r1271, p, 0xffffffff;
    @!p not.b32 %r1271, %r1271;
}

	// end inline asm
	and.b32  	%r1289, %r1271, %r1288;
	mov.b32 	%r1276, 32;
	// begin inline asm
	{
    .reg .pred p;
    and.b32 %r1274, %r1281, %r1276;    setp.ne.u32 p, %r1274, 0;
    vote.ballot.sync.b32 %r1274, p, 0xffffffff;
    @!p not.b32 %r1274, %r1274;
}

	// end inline asm
	and.b32  	%r1290, %r1274, %r1289;
	mov.b32 	%r1279, 64;
	// begin inline asm
	{
    .reg .pred p;
    and.b32 %r1277, %r1281, %r1279;    setp.ne.u32 p, %r1277, 0;
    vote.ballot.sync.b32 %r1277, p, 0xffffffff;
    @!p not.b32 %r1277, %r1277;
}

	// end inline asm
	and.b32  	%r1291, %r1277, %r1290;
	mov.b32 	%r1282, 128;
	// begin inline asm
	{
    .reg .pred p;
    and.b32 %r1280, %r1281, %r1282;    setp.ne.u32 p, %r1280, 0;
    vote.ballot.sync.b32 %r1280, p, 0xffffffff;
    @!p not.b32 %r1280, %r1280;
}

	// end inline asm
	and.b32  	%r1292, %r1280, %r1291;
	clz.b32 	%r1293, %r1292;
	sub.s32 	%r229, 31, %r1293;
	and.b32  	%r1294, %r572, %r1292;
	popc.b32 	%r230, %r1294;
	setp.ne.s32 	%p109, %r248, %r229;
	mov.b32 	%r1703, 0;
	@%p109 bra 	$L__BB5_153;
	ld.param.u32 	%r1614, [_ZN3cub18CUB_300001_SM_10006detail10radix_sort29DeviceRadixSortOnesweepKernelINS1_5radix10policy_hubIjNS0_8NullTypeEyE10Policy1000ELNS0_9SortOrderE0EjS6_yiiNS1_21identity_decomposer_tEEEvPT5_SC_PT3_PKSD_PT1_PKSH_PT2_PKSL_T4_iiT6__param_9];
	shl.b32 	%r1295, %r1, 5;
	and.b32  	%r1296, %r1295, 31744;
	mov.u32 	%r1297, _ZZN3cub18CUB_300001_SM_10006detail10radix_sort29DeviceRadixSortOnesweepKernelINS1_5radix10policy_hubIjNS0_8NullTypeEyE10Policy1000ELNS0_9SortOrderE0EjS6_yiiNS1_21identity_decomposer_tEEEvPT5_SC_PT3_PKSD_PT1_PKSH_PT2_PKSL_T4_iiT6_E1s;
	add.s32 	%r1298, %r1297, %r1296;
	shr.u32 	%r1299, %r1671, %r1614;
	and.b32  	%r1300, %r1299, %r82;
	shl.b32 	%r1301, %r1300, 2;
	add.s32 	%r1302, %r1298, %r1301;
	atom.shared.add.u32 	%r1703, [%r1302], %r230;
$L__BB5_153:
	shfl.sync.idx.b32	%r1303|%p111, %r1703, %r229, 31, -1;
	add.s32 	%r1304, %r230, %r1303;
	bar.sync 	0;
	shl.b32 	%r1305, %r143, 2;
	mov.u32 	%r1306, _ZZN3cub18CUB_300001_SM_10006detail10radix_sort29DeviceRadixSortOnesweepKernelINS1_5radix10policy_hubIjNS0_8NullTypeEyE10Policy1000ELNS0_9SortOrderE0EjS6_yiiNS1_21identity_decomposer_tEEEvPT5_SC_PT3_PKSD_PT1_PKSH_PT2_PKSL_T4_iiT6_E1s;
	add.s32 	%r1307, %r1306, %r1305;
	st.shared.u32 	[%r1307+-4], %r1653;
	shl.b32 	%r1308, %r148, 2;
	add.s32 	%r1309, %r1306, %r1308;
	st.shared.u32 	[%r1309+-4], %r1654;
	shl.b32 	%r1310, %r153, 2;
	add.s32 	%r1311, %r1306, %r1310;
	st.shared.u32 	[%r1311+-4], %r1655;
	shl.b32 	%r1312, %r158, 2;
	add.s32 	%r1313, %r1306, %r1312;
	st.shared.u32 	[%r1313+-4], %r1656;
	shl.b32 	%r1314, %r163, 2;
	add.s32 	%r1315, %r1306, %r1314;
	st.shared.u32 	[%r1315+-4], %r1657;
	shl.b32 	%r1316, %r168, 2;
	add.s32 	%r1317, %r1306, %r1316;
	st.shared.u32 	[%r1317+-4], %r1658;
	shl.b32 	%r1318, %r173, 2;
	add.s32 	%r1319, %r1306, %r1318;
	st.shared.u32 	[%r1319+-4], %r1659;
	shl.b32 	%r1320, %r178, 2;
	add.s32 	%r1321, %r1306, %r1320;
	st.shared.u32 	[%r1321+-4], %r1660;
	shl.b32 	%r1322, %r183, 2;
	add.s32 	%r1323, %r1306, %r1322;
	st.shared.u32 	[%r1323+-4], %r1661;
	shl.b32 	%r1324, %r188, 2;
	add.s32 	%r1325, %r1306, %r1324;
	st.shared.u32 	[%r1325+-4], %r1662;
	shl.b32 	%r1326, %r193, 2;
	add.s32 	%r1327, %r1306, %r1326;
	st.shared.u32 	[%r1327+-4], %r1663;
	shl.b32 	%r1328, %r198, 2;
	add.s32 	%r1329, %r1306, %r1328;
	st.shared.u32 	[%r1329+-4], %r1664;
	shl.b32 	%r1330, %r203, 2;
	add.s32 	%r1331, %r1306, %r1330;
	st.shared.u32 	[%r1331+-4], %r1665;
	shl.b32 	%r1332, %r208, 2;
	add.s32 	%r1333, %r1306, %r1332;
	st.shared.u32 	[%r1333+-4], %r1666;
	shl.b32 	%r1334, %r213, 2;
	add.s32 	%r1335, %r1306, %r1334;
	st.shared.u32 	[%r1335+-4], %r1667;
	shl.b32 	%r1336, %r218, 2;
	add.s32 	%r1337, %r1306, %r1336;
	st.shared.u32 	[%r1337+-4], %r1668;
	shl.b32 	%r1338, %r223, 2;
	add.s32 	%r1339, %r1306, %r1338;
	st.shared.u32 	[%r1339+-4], %r1669;
	shl.b32 	%r1340, %r228, 2;
	add.s32 	%r1341, %r1306, %r1340;
	st.shared.u32 	[%r1341+-4], %r1670;
	shl.b32 	%r1342, %r1304, 2;
	add.s32 	%r1343, %r1306, %r1342;
	st.shared.u32 	[%r1343+-4], %r1671;
	shl.b32 	%r1344, %r1, 3;
	add.s32 	%r1345, %r1306, %r1344;
	add.s32 	%r233, %r1345, 29184;
	@%p72 bra 	$L__BB5_161;
	ld.param.u64 	%rd238, [_ZN3cub18CUB_300001_SM_10006detail10radix_sort29DeviceRadixSortOnesweepKernelINS1_5radix10policy_hubIjNS0_8NullTypeEyE10Policy1000ELNS0_9SortOrderE0EjS6_yiiNS1_21identity_decomposer_tEEEvPT5_SC_PT3_PKSD_PT1_PKSH_PT2_PKSL_T4_iiT6__param_3];
	cvta.to.global.u64 	%rd59, %rd238;
	shl.b64 	%rd60, %rd6, 3;
	add.s64 	%rd61, %rd59, %rd60;
	ld.global.u64 	%rd62, [%rd61];
	cvt.s64.s32 	%rd63, %r137;
	sub.s64 	%rd241, %rd62, %rd63;
	st.shared.u64 	[%r233], %rd241;
	setp.lt.s32 	%p112, %r4, 1;
	mov.u32 	%r1707, %r1680;
	@%p112 bra 	$L__BB5_160;
	mov.b32 	%r1705, -1;
	mov.u32 	%r1704, %r4;
	mov.u32 	%r1707, %r1680;
$L__BB5_156:
	ld.param.u64 	%rd231, [_ZN3cub18CUB_300001_SM_10006detail10radix_sort29DeviceRadixSortOnesweepKernelINS1_5radix10policy_hubIjNS0_8NullTypeEyE10Policy1000ELNS0_9SortOrderE0EjS6_yiiNS1_21identity_decomposer_tEEEvPT5_SC_PT3_PKSD_PT1_PKSH_PT2_PKSL_T4_iiT6__param_0];
	add.s32 	%r237, %r1704, -1;
	shl.b32 	%r1347, %r237, 8;
	add.s32 	%r1348, %r1347, %r1;
	cvta.to.global.u64 	%rd64, %rd231;
	mul.wide.s32 	%rd65, %r1348, 4;
	add.s64 	%rd13, %rd64, %rd65;
$L__BB5_157:
	membar.cta;
	ld.volatile.global.u32 	%r238, [%rd13];
	setp.eq.s32 	%p113, %r238, 0;
	@%p113 bra 	$L__BB5_157;
	and.b32  	%r1349, %r238, 1073741823;
	add.s32 	%r1707, %r1349, %r1707;
	setp.gt.s32 	%p114, %r238, -1;
	vote.sync.ballot.b32 	%r1705, %p114, %r1705;
	setp.gt.u32 	%p116, %r1704, 1;
	and.pred  	%p117, %p114, %p116;
	mov.u32 	%r1704, %r237;
	@%p117 bra 	$L__BB5_156;
	ld.shared.u64 	%rd241, [%r233];
$L__BB5_160:
	ld.param.u64 	%rd232, [_ZN3cub18CUB_300001_SM_10006detail10radix_sort29DeviceRadixSortOnesweepKernelINS1_5radix10policy_hubIjNS0_8NullTypeEyE10Policy1000ELNS0_9SortOrderE0EjS6_yiiNS1_21identity_decomposer_tEEEvPT5_SC_PT3_PKSD_PT1_PKSH_PT2_PKSL_T4_iiT6__param_0];
	or.b32  	%r1350, %r1707, -2147483648;
	cvta.to.global.u64 	%rd66, %rd232;
	shl.b32 	%r1351, %r4, 8;
	add.s32 	%r1352, %r1351, %r1;
	mul.wide.s32 	%rd67, %r1352, 4;
	add.s64 	%rd68, %rd66, %rd67;
	st.volatile.global.u32 	[%rd68], %r1350;
	sub.s32 	%r1353, %r1707, %r1680;
	cvt.s64.s32 	%rd69, %r1353;
	add.s64 	%rd70, %rd241, %rd69;
	st.shared.u64 	[%r233], %rd70;
$L__BB5_161:
	ld.param.u32 	%r1587, [_ZN3cub18CUB_300001_SM_10006detail10radix_sort29DeviceRadixSortOnesweepKernelINS1_5radix10policy_hubIjNS0_8NullTypeEyE10Policy1000ELNS0_9SortOrderE0EjS6_yiiNS1_21identity_decomposer_tEEEvPT5_SC_PT3_PKSD_PT1_PKSH_PT2_PKSL_T4_iiT6__param_8];
	ld.param.u64 	%rd235, [_ZN3cub18CUB_300001_SM_10006detail10radix_sort29DeviceRadixSortOnesweepKernelINS1_5radix10policy_hubIjNS0_8NullTypeEyE10Policy1000ELNS0_9SortOrderE0EjS6_yiiNS1_21identity_decomposer_tEEEvPT5_SC_PT3_PKSD_PT1_PKSH_PT2_PKSL_T4_iiT6__param_2];
	setp.gt.u32 	%p118, %r1, 255;
	mad.lo.s32 	%r242, %r4, 7296, 7296;
	setp.lt.s32 	%p119, %r242, %r1587;
	setp.eq.s64 	%p120, %rd235, 0;
	or.pred  	%p121, %p120, %p119;
	or.pred  	%p122, %p118, %p121;
	@%p122 bra 	$L__BB5_163;
	ld.param.u64 	%rd236, [_ZN3cub18CUB_300001_SM_10006detail10radix_sort29DeviceRadixSortOnesweepKernelINS1_5radix10policy_hubIjNS0_8NullTypeEyE10Policy1000ELNS0_9SortOrderE0EjS6_yiiNS1_21identity_decomposer_tEEEvPT5_SC_PT3_PKSD_PT1_PKSH_PT2_PKSL_T4_iiT6__param_2];
	ld.shared.u64 	%rd71, [%r233];
	cvt.s64.s32 	%rd72, %r1680;
	cvt.s64.s32 	%rd73, %r137;
	add.s64 	%rd74, %rd73, %rd72;
	add.s64 	%rd75, %rd74, %rd71;
	cvta.to.global.u64 	%rd76, %rd236;
	shl.b64 	%rd77, %rd6, 3;
	add.s64 	%rd78, %rd76, %rd77;
	st.global.u64 	[%rd78], %rd75;
$L__BB5_163:
	ld.param.u32 	%r1588, [_ZN3cub18CUB_300001_SM_10006detail10radix_sort29DeviceRadixSortOnesweepKernelINS1_5radix10policy_hubIjNS0_8NullTypeEyE10Policy1000ELNS0_9SortOrderE0EjS6_yiiNS1_21identity_decomposer_tEEEvPT5_SC_PT3_PKSD_PT1_PKSH_PT2_PKSL_T4_iiT6__param_8];
	setp.gt.s32 	%p123, %r242, %r1588;
	bar.sync 	0;
	@%p123 bra 	$L__BB5_165;
	ld.param.u32 	%r1615, [_ZN3cub18CUB_300001_SM_10006detail10radix_sort29DeviceRadixSortOnesweepKernelINS1_5radix10policy_hubIjNS0_8NullTypeEyE10Policy1000ELNS0_9SortOrderE0EjS6_yiiNS1_21identity_decomposer_tEEEvPT5_SC_PT3_PKSD_PT1_PKSH_PT2_PKSL_T4_iiT6__param_9];
	ld.shared.u32 	%r1354, [%r121];
	shr.u32 	%r1355, %r1354, %r1615;
	and.b32  	%r1356, %r1355, %r82;
	shl.b32 	%r1357, %r1356, 3;
	add.s32 	%r1359, %r1306, 29184;
	add.s32 	%r1360, %r1359, %r1357;
	ld.shared.u64 	%rd79, [%r1360];
	add.s64 	%rd80, %rd79, %rd6;
	shl.b64 	%rd81, %rd80, 2;
	add.s64 	%rd82, %rd5, %rd81;
	st.global.u32 	[%rd82], %r1354;
	bar.warp.sync 	-1;
	ld.shared.u32 	%r1361, [%r121+1536];
	shr.u32 	%r1362, %r1361, %r1615;
	and.b32  	%r1363, %r1362, %r82;
	shl.b32 	%r1364, %r1363, 3;
	add.s32 	%r1365, %r1359, %r1364;
	ld.shared.u64 	%rd83, [%r1365];
	add.s64 	%rd84, %rd83, %rd6;
	shl.b64 	%rd85, %rd84, 2;
	add.s64 	%rd86, %rd5, %rd85;
	st.global.u32 	[%rd86+1536], %r1361;
	bar.warp.sync 	-1;
	ld.shared.u32 	%r1366, [%r121+3072];
	shr.u32 	%r1367, %r1366, %r1615;
	and.b32  	%r1368, %r1367, %r82;
	shl.b32 	%r1369, %r1368, 3;
	add.s32 	%r1370, %r1359, %r1369;
	ld.shared.u64 	%rd87, [%r1370];
	add.s64 	%rd88, %rd87, %rd6;
	shl.b64 	%rd89, %rd88, 2;
	add.s64 	%rd90, %rd5, %rd89;
	st.global.u32 	[%rd90+3072], %r1366;
	bar.warp.sync 	-1;
	ld.shared.u32 	%r1371, [%r121+4608];
	shr.u32 	%r1372, %r1371, %r1615;
	and.b32  	%r1373, %r1372, %r82;
	shl.b32 	%r1374, %r1373, 3;
	add.s32 	%r1375, %r1359, %r1374;
	ld.shared.u64 	%rd91, [%r1375];
	add.s64 	%rd92, %rd91, %rd6;
	shl.b64 	%rd93, %rd92, 2;
	add.s64 	%rd94, %rd5, %rd93;
	st.global.u32 	[%rd94+4608], %r1371;
	bar.warp.sync 	-1;
	ld.shared.u32 	%r1376, [%r121+6144];
	shr.u32 	%r1377, %r1376, %r1615;
	and.b32  	%r1378, %r1377, %r82;
	shl.b32 	%r1379, %r1378, 3;
	add.s32 	%r1380, %r1359, %r1379;
	ld.shared.u64 	%rd95, [%r1380];
	add.s64 	%rd96, %rd95, %rd6;
	shl.b64 	%rd97, %rd96, 2;
	add.s64 	%rd98, %rd5, %rd97;
	st.global.u32 	[%rd98+6144], %r1376;
	bar.warp.sync 	-1;
	ld.shared.u32 	%r1381, [%r121+7680];
	shr.u32 	%r1382, %r1381, %r1615;
	and.b32  	%r1383, %r1382, %r82;
	shl.b32 	%r1384, %r1383, 3;
	add.s32 	%r1385, %r1359, %r1384;
	ld.shared.u64 	%rd99, [%r1385];
	add.s64 	%rd100, %rd99, %rd6;
	shl.b64 	%rd101, %rd100, 2;
	add.s64 	%rd102, %rd5, %rd101;
	st.global.u32 	[%rd102+7680], %r1381;
	bar.warp.sync 	-1;
	ld.shared.u32 	%r1386, [%r121+9216];
	shr.u32 	%r1387, %r1386, %r1615;
	and.b32  	%r1388, %r1387, %r82;
	shl.b32 	%r1389, %r1388, 3;
	add.s32 	%r1390, %r1359, %r1389;
	ld.shared.u64 	%rd103, [%r1390];
	add.s64 	%rd104, %rd103, %rd6;
	shl.b64 	%rd105, %rd104, 2;
	add.s64 	%rd106, %rd5, %rd105;
	st.global.u32 	[%rd106+9216], %r1386;
	bar.warp.sync 	-1;
	ld.shared.u32 	%r1391, [%r121+10752];
	shr.u32 	%r1392, %r1391, %r1615;
	and.b32  	%r1393, %r1392, %r82;
	shl.b32 	%r1394, %r1393, 3;
	add.s32 	%r1395, %r1359, %r1394;
	ld.shared.u64 	%rd107, [%r1395];
	add.s64 	%rd108, %rd107, %rd6;
	shl.b64 	%rd109, %rd108, 2;
	add.s64 	%rd110, %rd5, %rd109;
	st.global.u32 	[%rd110+10752], %r1391;
	bar.warp.sync 	-1;
	ld.shared.u32 	%r1396, [%r121+12288];
	shr.u32 	%r1397, %r1396, %r1615;
	and.b32  	%r1398, %r1397, %r82;
	shl.b32 	%r1399, %r1398, 3;
	add.s32 	%r1400, %r1359, %r1399;
	ld.shared.u64 	%rd111, [%r1400];
	add.s64 	%rd112, %rd111, %rd6;
	shl.b64 	%rd113, %rd112, 2;
	add.s64 	%rd114, %rd5, %rd113;
	st.global.u32 	[%rd114+12288], %r1396;
	bar.warp.sync 	-1;
	ld.shared.u32 	%r1401, [%r121+13824];
	shr.u32 	%r1402, %r1401, %r1615;
	and.b32  	%r1403, %r1402, %r82;
	shl.b32 	%r1404, %r1403, 3;
	add.s32 	%r1405, %r1359, %r1404;
	ld.shared.u64 	%rd115, [%r1405];
	add.s64 	%rd116, %rd115, %rd6;
	shl.b64 	%rd117, %rd116, 2;
	add.s64 	%rd118, %rd5, %rd117;
	st.global.u32 	[%rd118+13824], %r1401;
	bar.warp.sync 	-1;
	ld.shared.u32 	%r1406, [%r121+15360];
	shr.u32 	%r1407, %r1406, %r1615;
	and.b32  	%r1408, %r1407, %r82;
	shl.b32 	%r1409, %r1408, 3;
	add.s32 	%r1410, %r1359, %r1409;
	ld.shared.u64 	%rd119, [%r1410];
	add.s64 	%rd120, %rd119, %rd6;
	shl.b64 	%rd121, %rd120, 2;
	add.s64 	%rd122, %rd5, %rd121;
	st.global.u32 	[%rd122+15360], %r1406;
	bar.warp.sync 	-1;
	ld.shared.u32 	%r1411, [%r121+16896];
	shr.u32 	%r1412, %r1411, %r1615;
	and.b32  	%r1413, %r1412, %r82;
	shl.b32 	%r1414, %r1413, 3;
	add.s32 	%r1415, %r1359, %r1414;
	ld.shared.u64 	%rd123, [%r1415];
	add.s64 	%rd124, %rd123, %rd6;
	shl.b64 	%rd125, %rd124, 2;
	add.s64 	%rd126, %rd5, %rd125;
	st.global.u32 	[%rd126+16896], %r1411;
	bar.warp.sync 	-1;
	ld.shared.u32 	%r1416, [%r121+18432];
	shr.u32 	%r1417, %r1416, %r1615;
	and.b32  	%r1418, %r1417, %r82;
	shl.b32 	%r1419, %r1418, 3;
	add.s32 	%r1420, %r1359, %r1419;
	ld.shared.u64 	%rd127, [%r1420];
	add.s64 	%rd128, %rd127, %rd6;
	shl.b64 	%rd129, %rd128, 2;
	add.s64 	%rd130, %rd5, %rd129;
	st.global.u32 	[%rd130+18432], %r1416;
	bar.warp.sync 	-1;
	ld.shared.u32 	%r1421, [%r121+19968];
	shr.u32 	%r1422, %r1421, %r1615;
	and.b32  	%r1423, %r1422, %r82;
	shl.b32 	%r1424, %r1423, 3;
	add.s32 	%r1425, %r1359, %r1424;
	ld.shared.u64 	%rd131, [%r1425];
	add.s64 	%rd132, %rd131, %rd6;
	shl.b64 	%rd133, %rd132, 2;
	add.s64 	%rd134, %rd5, %rd133;
	st.global.u32 	[%rd134+19968], %r1421;
	bar.warp.sync 	-1;
	ld.shared.u32 	%r1426, [%r121+21504];
	shr.u32 	%r1427, %r1426, %r1615;
	and.b32  	%r1428, %r1427, %r82;
	shl.b32 	%r1429, %r1428, 3;
	add.s32 	%r1430, %r1359, %r1429;
	ld.shared.u64 	%rd135, [%r1430];
	add.s64 	%rd136, %rd135, %rd6;
	shl.b64 	%rd137, %rd136, 2;
	add.s64 	%rd138, %rd5, %rd137;
	st.global.u32 	[%rd138+21504], %r1426;
	bar.warp.sync 	-1;
	ld.shared.u32 	%r1431, [%r121+23040];
	shr.u32 	%r1432, %r1431, %r1615;
	and.b32  	%r1433, %r1432, %r82;
	shl.b32 	%r1434, %r1433, 3;
	add.s32 	%r1435, %r1359, %r1434;
	ld.shared.u64 	%rd139, [%r1435];
	add.s64 	%rd140, %rd139, %rd6;
	shl.b64 	%rd141, %rd140, 2;
	add.s64 	%rd142, %rd5, %rd141;
	st.global.u32 	[%rd142+23040], %r1431;
	bar.warp.sync 	-1;
	ld.shared.u32 	%r1436, [%r121+24576];
	shr.u32 	%r1437, %r1436, %r1615;
	and.b32  	%r1438, %r1437, %r82;
	shl.b32 	%r1439, %r1438, 3;
	add.s32 	%r1440, %r1359, %r1439;
	ld.shared.u64 	%rd143, [%r1440];
	add.s64 	%rd144, %rd143, %rd6;
	shl.b64 	%rd145, %rd144, 2;
	add.s64 	%rd146, %rd5, %rd145;
	st.global.u32 	[%rd146+24576], %r1436;
	bar.warp.sync 	-1;
	ld.shared.u32 	%r1441, [%r121+26112];
	shr.u32 	%r1442, %r1441, %r1615;
	and.b32  	%r1443, %r1442, %r82;
	shl.b32 	%r1444, %r1443, 3;
	add.s32 	%r1445, %r1359, %r1444;
	ld.shared.u64 	%rd147, [%r1445];
	add.s64 	%rd148, %rd147, %rd6;
	shl.b64 	%rd149, %rd148, 2;
	add.s64 	%rd150, %rd5, %rd149;
	st.global.u32 	[%rd150+26112], %r1441;
	bar.warp.sync 	-1;
	ld.shared.u32 	%r1446, [%r121+27648];
	shr.u32 	%r1447, %r1446, %r1615;
	and.b32  	%r1448, %r1447, %r82;
	shl.b32 	%r1449, %r1448, 3;
	add.s32 	%r1450, %r1359, %r1449;
	ld.shared.u64 	%rd151, [%r1450];
	add.s64 	%rd152, %rd151, %rd6;
	shl.b64 	%rd153, %rd152, 2;
	add.s64 	%rd154, %rd5, %rd153;
	st.global.u32 	[%rd154+27648], %r1446;
	bar.warp.sync 	-1;
	bra.uni 	$L__BB5_204;
$L__BB5_165:
	ld.param.u32 	%r1589, [_ZN3cub18CUB_300001_SM_10006detail10radix_sort29DeviceRadixSortOnesweepKernelINS1_5radix10policy_hubIjNS0_8NullTypeEyE10Policy1000ELNS0_9SortOrderE0EjS6_yiiNS1_21identity_decomposer_tEEEvPT5_SC_PT3_PKSD_PT1_PKSH_PT2_PKSL_T4_iiT6__param_8];
	mad.lo.s32 	%r243, %r4, -7296, %r1589;
	setp.ge.s32 	%p124, %r1, %r243;
	@%p124 bra 	$L__BB5_167;
	ld.param.u32 	%r1616, [_ZN3cub18CUB_300001_SM_10006detail10radix_sort29DeviceRadixSortOnesweepKernelINS1_5radix10policy_hubIjNS0_8NullTypeEyE10Policy1000ELNS0_9SortOrderE0EjS6_yiiNS1_21identity_decomposer_tEEEvPT5_SC_PT3_PKSD_PT1_PKSH_PT2_PKSL_T4_iiT6__param_9];
	ld.shared.u32 	%r1451, [%r121];
	shr.u32 	%r1452, %r1451, %r1616;
	and.b32  	%r1453, %r1452, %r82;
	shl.b32 	%r1454, %r1453, 3;
	add.s32 	%r1456, %r1306, %r1454;
	ld.shared.u64 	%rd155, [%r1456+29184];
	add.s64 	%rd156, %rd155, %rd6;
	shl.b64 	%rd157, %rd156, 2;
	add.s64 	%rd158, %rd5, %rd157;
	st.global.u32 	[%rd158], %r1451;
$L__BB5_167:
	bar.warp.sync 	-1;
	add.s32 	%r1457, %r1, 384;
	setp.ge.s32 	%p125, %r1457, %r243;
	@%p125 bra 	$L__BB5_169;
	ld.param.u32 	%r1617, [_ZN3cub18CUB_300001_SM_10006detail10radix_sort29DeviceRadixSortOnesweepKernelINS1_5radix10policy_hubIjNS0_8NullTypeEyE10Policy1000ELNS0_9SortOrderE0EjS6_yiiNS1_21identity_decomposer_tEEEvPT5_SC_PT3_PKSD_PT1_PKSH_PT2_PKSL_T4_iiT6__param_9];
	ld.shared.u32 	%r1458, [%r121+1536];
	shr.u32 	%r1459, %r1458, %r1617;
	and.b32  	%r1460, %r1459, %r82;
	shl.b32 	%r1461, %r1460, 3;
	add.s32 	%r1463, %r1306, %r1461;
	ld.shared.u64 	%rd159, [%r1463+29184];
	add.s64 	%rd160, %rd159, %rd6;
	shl.b64 	%rd161, %rd160, 2;
	add.s64 	%rd162, %rd5, %rd161;
	st.global.u32 	[%rd162+1536], %r1458;
$L__BB5_169:
	bar.warp.sync 	-1;
	add.s32 	%r1464, %r1, 768;
	setp.ge.s32 	%p126, %r1464, %r243;
	@%p126 bra 	$L__BB5_171;
	ld.param.u32 	%r1618, [_ZN3cub18CUB_300001_SM_10006detail10radix_sort29DeviceRadixSortOnesweepKernelINS1_5radix10policy_hubIjNS0_8NullTypeEyE10Policy1000ELNS0_9SortOrderE0EjS6_yiiNS1_21identity_decomposer_tEEEvPT5_SC_PT3_PKSD_PT1_PKSH_PT2_PKSL_T4_iiT6__param_9];
	ld.shared.u32 	%r1465, [%r121+3072];
	shr.u32 	%r1466, %r1465, %r1618;
	and.b32  	%r1467, %r1466, %r82;
	shl.b32 	%r1468, %r1467, 3;
	add.s32 	%r1470, %r1306, %r1468;
	ld.shared.u64 	%rd163, [%r1470+29184];
	add.s64 	%rd164, %rd163, %rd6;
	shl.b64 	%rd165, %rd164, 2;
	add.s64 	%rd166, %rd5, %rd165;
	st.global.u32 	[%rd166+3072], %r1465;
$L__BB5_171:
	bar.warp.sync 	-1;
	add.s32 	%r1471, %r1, 1152;
	setp.ge.s32 	%p127, %r1471, %r243;
	@%p127 bra 	$L__BB5_173;
	ld.param.u32 	%r1619, [_ZN3cub18CUB_300001_SM_10006detail10radix_sort29DeviceRadixSortOnesweepKernelINS1_5radix10policy_hubIjNS0_8NullTypeEyE10Policy1000ELNS0_9SortOrderE0EjS6_yiiNS1_21identity_decomposer_tEEEvPT5_SC_PT3_PKSD_PT1_PKSH_PT2_PKSL_T4_iiT6__param_9];
	ld.shared.u32 	%r1472, [%r121+4608];
	shr.u32 	%r1473, %r1472, %r1619;
	and.b32  	%r1474, %r1473, %r82;
	shl.b32 	%r1475, %r1474, 3;
	add.s32 	%r1477, %r1306, %r1475;
	ld.shared.u64 	%rd167, [%r1477+29184];
	add.s64 	%rd168, %rd167, %rd6;
	shl.b64 	%rd169, %rd168, 2;
	add.s64 	%rd170, %rd5, %rd169;
	st.global.u32 	[%rd170+4608], %r1472;
$L__BB5_173:
	bar.warp.sync 	-1;
	add.s32 	%r1478, %r1, 1536;
	setp.ge.s32 	%p128, %r1478, %r243;
	@%p128 bra 	$L__BB5_175;
	ld.param.u32 	%r1620, [_ZN3cub18CUB_300001_SM_10006detail10radix_sort29DeviceRadixSortOnesweepKernelINS1_5radix10policy_hubIjNS0_8NullTypeEyE10Policy1000ELNS0_9SortOrderE0EjS6_yiiNS1_21identity_decomposer_tEEEvPT5_SC_PT3_PKSD_PT1_PKSH_PT2_PKSL_T4_iiT6__param_9];
	ld.shared.u32 	%r1479, [%r121+6144];
	shr.u32 	%r1480, %r1479, %r1620;
	and.b32  	%r1481, %r1480, %r82;
	shl.b32 	%r1482, %r1481, 3;
	add.s32 	%r1484, %r1306, %r1482;
	ld.shared.u64 	%rd171, [%r1484+29184];
	add.s64 	%rd172, %rd171, %rd6;
	shl.b64 	%rd173, %rd172, 2;
	add.s64 	%rd174, %rd5, %rd173;
	st.global.u32 	[%rd174+6144], %r1479;
$L__BB5_175:
	bar.warp.sync 	-1;
	add.s32 	%r1485, %r1, 1920;
	setp.ge.s32 	%p129, %r1485, %r243;
	@%p129 bra 	$L__BB5_177;
	ld.param.u32 	%r1621, [_ZN3cub18CUB_300001_SM_10006detail10radix_sort29DeviceRadixSortOnesweepKernelINS1_5radix10policy_hubIjNS0_8NullTypeEyE10Policy1000ELNS0_9SortOrderE0EjS6_yiiNS1_21identity_decomposer_tEEEvPT5_SC_PT3_PKSD_PT1_PKSH_PT2_PKSL_T4_iiT6__param_9];
	ld.shared.u32 	%r1486, [%r121+7680];
	shr.u32 	%r1487, %r1486, %r1621;
	and.b32  	%r1488, %r1487, %r82;
	shl.b32 	%r1489, %r1488, 3;
	add.s32 	%r1491, %r1306, %r1489;
	ld.shared.u64 	%rd175, [%r1491+29184];
	add.s64 	%rd176, %rd175, %rd6;
	shl.b64 	%rd177, %rd176, 2;
	add.s64 	%rd178, %rd5, %rd177;
	st.global.u32 	[%rd178+7680], %r1486;
$L__BB5_177:
	bar.warp.sync 	-1;
	add.s32 	%r1492, %r1, 2304;
	setp.ge.s32 	%p130, %r1492, %r243;
	@%p130 bra 	$L__BB5_179;
	ld.param.u32 	%r1622, [_ZN3cub18CUB_300001_SM_10006detail10radix_sort29DeviceRadixSortOnesweepKernelINS1_5radix10policy_hubIjNS0_8NullTypeEyE10Policy1000ELNS0_9SortOrderE0EjS6_yiiNS1_21identity_decomposer_tEEEvPT5_SC_PT3_PKSD_PT1_PKSH_PT2_PKSL_T4_iiT6__param_9];
	ld.shared.u32 	%r1493, [%r121+9216];
	shr.u32 	%r1494, %r1493, %r1622;
	and.b32  	%r1495, %r1494, %r82;
	shl.b32 	%r1496, %r1495, 3;
	add.s32 	%r1498, %r1306, %r1496;
	ld.shared.u64 	%rd179, [%r1498+29184];
	add.s64 	%rd180, %rd179, %rd6;
	shl.b64 	%rd181, %rd180, 2;
	add.s64 	%rd182, %rd5, %rd181;
	st.global.u32 	[%rd182+9216], %r1493;
$L__BB5_179:
	bar.warp.sync 	-1;
	add.s32 	%r1499, %r1, 2688;
	setp.ge.s32 	%p131, %r1499, %r243;
	@%p131 bra 	$L__BB5_181;
	ld.param.u32 	%r1623, [_ZN3cub18CUB_300001_SM_10006detail10radix_sort29DeviceRadixSortOnesweepKernelINS1_5radix10policy_hubIjNS0_8NullTypeEyE10Policy1000ELNS0_9SortOrderE0EjS6_yiiNS1_21identity_decomposer_tEEEvPT5_SC_PT3_PKSD_PT1_PKSH_PT2_PKSL_T4_iiT6__param_9];
	ld.shared.u32 	%r1500, [%r121+10752];
	shr.u32 	%r1501, %r1500, %r1623;
	and.b32  	%r1502, %r1501, %r82;
	shl.b32 	%r1503, %r1502, 3;
	add.s32 	%r1505, %r1306, %r1503;
	ld.shared.u64 	%rd183, [%r1505+29184];
	add.s64 	%rd184, %rd183, %rd6;
	shl.b64 	%rd185, %rd184, 2;
	add.s64 	%rd186, %rd5, %rd185;
	st.global.u32 	[%rd186+10752], %r1500;
$L__BB5_181:
	bar.warp.sync 	-1;
	or.b32  	%r1506, %r1, 3072;
	setp.ge.s32 	%p132, %r1506, %r243;
	@%p132 bra 	$L__BB5_183;
	ld.param.u32 	%r1624, [_ZN3cub18CUB_300001_SM_10006detail10radix_sort29DeviceRadixSortOnesweepKernelINS1_5radix10policy_hubIjNS0_8NullTypeEyE10Policy1000ELNS0_9SortOrderE0EjS6_yiiNS1_21identity_decomposer_tEEEvPT5_SC_PT3_PKSD_PT1_PKSH_PT2_PKSL_T4_iiT6__param_9];
	ld.shared.u32 	%r1507, [%r121+12288];
	shr.u32 	%r1508, %r1507, %r1624;
	and.b32  	%r1509, %r1508, %r82;
	shl.b32 	%r1510, %r1509, 3;
	add.s32 	%r1512, %r1306, %r1510;
	ld.shared.u64 	%rd187, [%r1512+29184];
	add.s64 	%rd188, %rd187, %rd6;
	shl.b64 	%rd189, %rd188, 2;
	add.s64 	%rd190, %rd5, %rd189;
	st.global.u32 	[%rd190+12288], %r1507;
$L__BB5_183:
	bar.warp.sync 	-1;
	add.s32 	%r1513, %r1, 3456;
	setp.ge.s32 	%p133, %r1513, %r243;
	@%p133 bra 	$L__BB5_185;
	ld.param.u32 	%r1625, [_ZN3cub18CUB_300001_SM_10006detail10radix_sort29DeviceRadixSortOnesweepKernelINS1_5radix10policy_hubIjNS0_8NullTypeEyE10Policy1000ELNS0_9SortOrderE0EjS6_yiiNS1_21identity_decomposer_tEEEvPT5_SC_PT3_PKSD_PT1_PKSH_PT2_PKSL_T4_iiT6__param_9];
	ld.shared.u32 	%r1514, [%r121+13824];
	shr.u32 	%r1515, %r1514, %r1625;
	and.b32  	%r1516, %r1515, %r82;
	shl.b32 	%r1517, %r1516, 3;
	add.s32 	%r1519, %r1306, %r1517;
	ld.shared.u64 	%rd191, [%r1519+29184];
	add.s64 	%rd192, %rd191, %rd6;
	shl.b64 	%rd193, %rd192, 2;
	add.s64 	%rd194, %rd5, %rd193;
	st.global.u32 	[%rd194+13824], %r1514;
$L__BB5_185:
	bar.warp.sync 	-1;
	add.s32 	%r1520, %r1, 3840;
	setp.ge.s32 	%p134, %r1520, %r243;
	@%p134 bra 	$L__BB5_187;
	ld.param.u32 	%r1626, [_ZN3cub18CUB_300001_SM_10006detail10radix_sort29DeviceRadixSortOnesweepKernelINS1_5radix10policy_hubIjNS0_8NullTypeEyE10Policy1000ELNS0_9SortOrderE0EjS6_yiiNS1_21identity_decomposer_tEEEvPT5_SC_PT3_PKSD_PT1_PKSH_PT2_PKSL_T4_iiT6__param_9];
	ld.shared.u32 	%r1521, [%r121+15360];
	shr.u32 	%r1522, %r1521, %r1626;
	and.b32  	%r1523, %r1522, %r82;
	shl.b32 	%r1524, %r1523, 3;
	add.s32 	%r1526, %r1306, %r1524;
	ld.shared.u64 	%rd195, [%r1526+29184];
	add.s64 	%rd196, %rd195, %rd6;
	shl.b64 	%rd197, %rd196, 2;
	add.s64 	%rd198, %rd5, %rd197;
	st.global.u32 	[%rd198+15360], %r1521;
$L__BB5_187:
	bar.warp.sync 	-1;
	add.s32 	%r1527, %r1, 4224;
	setp.ge.s32 	%p135, %r1527, %r243;
	@%p135 bra 	$L__BB5_189;
	ld.param.u32 	%r1627, [_ZN3cub18CUB_300001_SM_10006detail10radix_sort29DeviceRadixSortOnesweepKernelINS1_5radix10policy_hubIjNS0_8NullTypeEyE10Policy1000ELNS0_9SortOrderE0EjS6_yiiNS1_21identity_decomposer_tEEEvPT5_SC_PT3_PKSD_PT1_PKSH_PT2_PKSL_T4_iiT6__param_9];
	ld.shared.u32 	%r1528, [%r121+16896];
	shr.u32 	%r1529, %r1528, %r1627;
	and.b32  	%r1530, %r1529, %r82;
	shl.b32 	%r1531, %r1530, 3;
	add.s32 	%r1533, %r1306, %r1531;
	ld.shared.u64 	%rd199, [%r1533+29184];
	add.s64 	%rd200, %rd199, %rd6;
	shl.b64 	%rd201, %rd200, 2;
	add.s64 	%rd202, %rd5, %rd201;
	st.global.u32 	[%rd202+16896], %r1528;
$L__BB5_189:
	bar.warp.sync 	-1;
	add.s32 	%r1534, %r1, 4608;
	setp.ge.s32 	%p136, %r1534, %r243;
	@%p136 bra 	$L__BB5_191;
	ld.param.u32 	%r1628, [_ZN3cub18CUB_300001_SM_10006detail10radix_sort29DeviceRadixSortOnesweepKernelINS1_5radix10policy_hubIjNS0_8NullTypeEyE10Policy1000ELNS0_9SortOrderE0EjS6_yiiNS1_21identity_decomposer_tEEEvPT5_SC_PT3_PKSD_PT1_PKSH_PT2_PKSL_T4_iiT6__param_9];
	ld.shared.u32 	%r1535, [%r121+18432];
	shr.u32 	%r1536, %r1535, %r1628;
	and.b32  	%r1537, %r1536, %r82;
	shl.b32 	%r1538, %r1537, 3;
	add.s32 	%r1540, %r1306, %r1538;
	ld.shared.u64 	%rd203, [%r1540+29184];
	add.s64 	%rd204, %rd203, %rd6;
	shl.b64 	%rd205, %rd204, 2;
	add.s64 	%rd206, %rd5, %rd205;
	st.global.u32 	[%rd206+18432], %r1535;
$L__BB5_191:
	bar.warp.sync 	-1;
	add.s32 	%r1541, %r1, 4992;
	setp.ge.s32 	%p137, %r1541, %r243;
	@%p137 bra 	$L__BB5_193;
	ld.param.u32 	%r1629, [_ZN3cub18CUB_300001_SM_10006detail10radix_sort29DeviceRadixSortOnesweepKernelINS1_5radix10policy_hubIjNS0_8NullTypeEyE10Policy1000ELNS0_9SortOrderE0EjS6_yiiNS1_21identity_decomposer_tEEEvPT5_SC_PT3_PKSD_PT1_PKSH_PT2_PKSL_T4_iiT6__param_9];
	ld.shared.u32 	%r1542, [%r121+19968];
	shr.u32 	%r1543, %r1542, %r1629;
	and.b32  	%r1544, %r1543, %r82;
	shl.b32 	%r1545, %r1544, 3;
	add.s32 	%r1547, %r1306, %r1545;
	ld.shared.u64 	%rd207, [%r1547+29184];
	add.s64 	%rd208, %rd207, %rd6;
	shl.b64 	%rd209, %rd208, 2;
	add.s64 	%rd210, %rd5, %rd209;
	st.global.u32 	[%rd210+19968], %r1542;
$L__BB5_193:
	bar.warp.sync 	-1;
	add.s32 	%r1548, %r1, 5376;
	setp.ge.s32 	%p138, %r1548, %r243;
	@%p138 bra 	$L__BB5_195;
	ld.param.u32 	%r1630, [_ZN3cub18CUB_300001_SM_10006detail10radix_sort29DeviceRadixSortOnesweepKernelINS1_5radix10policy_hubIjNS0_8NullTypeEyE10Policy1000ELNS0_9SortOrderE0EjS6_yiiNS1_21identity_decomposer_tEEEvPT5_SC_PT3_PKSD_PT1_PKSH_PT2_PKSL_T4_iiT6__param_9];
	ld.shared.u32 	%r1549, [%r121+21504];
	shr.u32 	%r1550, %r1549, %r1630;
	and.b32  	%r1551, %r1550, %r82;
	shl.b32 	%r1552, %r1551, 3;
	add.s32 	%r1554, %r1306, %r1552;
	ld.shared.u64 	%rd211, [%r1554+29184];
	add.s64 	%rd212, %rd211, %rd6;
	shl.b64 	%rd213, %rd212, 2;
	add.s64 	%rd214, %rd5, %rd213;
	st.global.u32 	[%rd214+21504], %r1549;
$L__BB5_195:
	bar.warp.sync 	-1;
	add.s32 	%r1555, %r1, 5760;
	setp.ge.s32 	%p139, %r1555, %r243;
	@%p139 bra 	$L__BB5_197;
	ld.param.u32 	%r1631, [_ZN3cub18CUB_300001_SM_10006detail10radix_sort29DeviceRadixSortOnesweepKernelINS1_5radix10policy_hubIjNS0_8NullTypeEyE10Policy1000ELNS0_9SortOrderE0EjS6_yiiNS1_21identity_decomposer_tEEEvPT5_SC_PT3_PKSD_PT1_PKSH_PT2_PKSL_T4_iiT6__param_9];
	ld.shared.u32 	%r1556, [%r121+23040];
	shr.u32 	%r1557, %r1556, %r1631;
	and.b32  	%r1558, %r1557, %r82;
	shl.b32 	%r1559, %r1558, 3;
	add.s32 	%r1561, %r1306, %r1559;
	ld.shared.u64 	%rd215, [%r1561+29184];
	add.s64 	%rd216, %rd215, %rd6;
	shl.b64 	%rd217, %rd216, 2;
	add.s64 	%rd218, %rd5, %rd217;
	st.global.u32 	[%rd218+23040], %r1556;
$L__BB5_197:
	bar.warp.sync 	-1;
	or.b32  	%r1562, %r1, 6144;
	setp.ge.s32 	%p140, %r1562, %r243;
	@%p140 bra 	$L__BB5_199;
	ld.param.u32 	%r1632, [_ZN3cub18CUB_300001_SM_10006detail10radix_sort29DeviceRadixSortOnesweepKernelINS1_5radix10policy_hubIjNS0_8NullTypeEyE10Policy1000ELNS0_9SortOrderE0EjS6_yiiNS1_21identity_decomposer_tEEEvPT5_SC_PT3_PKSD_PT1_PKSH_PT2_PKSL_T4_iiT6__param_9];
	ld.shared.u32 	%r1563, [%r121+24576];
	shr.u32 	%r1564, %r1563, %r1632;
	and.b32  	%r1565, %r1564, %r82;
	shl.b32 	%r1566, %r1565, 3;
	add.s32 	%r1568, %r1306, %r1566;
	ld.shared.u64 	%rd219, [%r1568+29184];
	add.s64 	%rd220, %rd219, %rd6;
	shl.b64 	%rd221, %rd220, 2;
	add.s64 	%rd222, %rd5, %rd221;
	st.global.u32 	[%rd222+24576], %r1563;
$L__BB5_199:
	bar.warp.sync 	-1;
	add.s32 	%r1569, %r1, 6528;
	setp.ge.s32 	%p141, %r1569, %r243;
	@%p141 bra 	$L__BB5_201;
	ld.param.u32 	%r1633, [_ZN3cub18CUB_300001_SM_10006detail10radix_sort29DeviceRadixSortOnesweepKernelINS1_5radix10policy_hubIjNS0_8NullTypeEyE10Policy1000ELNS0_9SortOrderE0EjS6_yiiNS1_21identity_decomposer_tEEEvPT5_SC_PT3_PKSD_PT1_PKSH_PT2_PKSL_T4_iiT6__param_9];
	ld.shared.u32 	%r1570, [%r121+26112];
	shr.u32 	%r1571, %r1570, %r1633;
	and.b32  	%r1572, %r1571, %r82;
	shl.b32 	%r1573, %r1572, 3;
	add.s32 	%r1575, %r1306, %r1573;
	ld.shared.u64 	%rd223, [%r1575+29184];
	add.s64 	%rd224, %rd223, %rd6;
	shl.b64 	%rd225, %rd224, 2;
	add.s64 	%rd226, %rd5, %rd225;
	st.global.u32 	[%rd226+26112], %r1570;
$L__BB5_201:
	ld.param.u32 	%r1634, [_ZN3cub18CUB_300001_SM_10006detail10radix_sort29DeviceRadixSortOnesweepKernelINS1_5radix10policy_hubIjNS0_8NullTypeEyE10Policy1000ELNS0_9SortOrderE0EjS6_yiiNS1_21identity_decomposer_tEEEvPT5_SC_PT3_PKSD_PT1_PKSH_PT2_PKSL_T4_iiT6__param_9];
	bar.warp.sync 	-1;
	add.s32 	%r1576, %r1, 6912;
	ld.shared.u32 	%r244, [%r121+27648];
	shr.u32 	%r1577, %r244, %r1634;
	and.b32  	%r1578, %r1577, %r82;
	shl.b32 	%r1579, %r1578, 3;
	add.s32 	%r1581, %r1306, %r1579;
	ld.shared.u64 	%rd227, [%r1581+29184];
	add.s64 	%rd16, %rd227, %rd6;
	setp.ge.s32 	%p142, %r1576, %r243;
	@%p142 bra 	$L__BB5_203;
	shl.b64 	%rd228, %rd16, 2;
	add.s64 	%rd229, %rd5, %rd228;
	st.global.u32 	[%rd229+27648], %r244;
$L__BB5_203:
	bar.warp.sync 	-1;
$L__BB5_204:
	ret;

}


// ===== COMPILED SASS (sm_100) =====

	.target	sm_100

	.elftype	@"ET_EXEC"


//--------------------- .note.nv.tkinfo           --------------------------
	.section	.note.nv.tkinfo,"",@"SHT_NOTE"
	.sectionflags	@"SHF_NOTE_NV_TKINFO"
	.tkinfo
        /*0018*/ 	.word	0x00000002
        /*0030*/ 	.string	""
        /*0030*/ 	.string	"ptxas"
        /*0030*/ 	.string	"Cuda compilation tools, release 13.0, V13.0.88"
        /*0030*/ 	.string	"Build cuda_13.0.r13.0/compiler.36424714_0"
        /*0030*/ 	.string	"-arch sm_100 -m 64 "



//--------------------- .note.nv.cuinfo           --------------------------
	.section	.note.nv.cuinfo,"",@"SHT_NOTE"
	.sectionflags	@"SHF_NOTE_NV_CUINFO"
        /*0018*/ 	.short	0x0002
        /*001a*/ 	.short	0x0064
        /*001c*/ 	.short	0x0082
	.zero		2


//--------------------- .nv.info                  --------------------------
	.section	.nv.info,"",@"SHT_CUDA_INFO"
	.align	4


	//----- nvinfo : EIATTR_REGCOUNT
	.align		4
        /*0000*/ 	.byte	0x04, 0x2f
        /*0002*/ 	.short	(.L_46 - .L_45)
	.align		4
.L_45:
        /*0004*/ 	.word	index@(_Z7sortBlkPiiS_)
        /*0008*/ 	.word	0x00000010


	//----- nvinfo : EIATTR_FRAME_SIZE
	.align		4
.L_46:
        /*000c*/ 	.byte	0x04, 0x11
        /*000e*/ 	.short	(.L_48 - .L_47)
	.align		4
.L_47:
        /*0010*/ 	.word	index@(_Z7sortBlkPiiS_)
        /*0014*/ 	.word	0x00000000


	//----- nvinfo : EIATTR_REGCOUNT
	.align		4
.L_48:
        /*0018*/ 	.byte	0x04, 0x2f
        /*001a*/ 	.short	(.L_50 - .L_49)
	.align		4
.L_49:
        /*001c*/ 	.word	index@(_ZN3cub18CUB_300001_SM_10006detail11EmptyKernelIvEEvv)
        /*0020*/ 	.word	0x00000004


	//----- nvinfo : EIATTR_FRAME_SIZE
	.align		4
.L_50:
        /*0024*/ 	.byte	0x04, 0x11
        /*0026*/ 	.short	(.L_52 - .L_51)
	.align		4
.L_51:
        /*0028*/ 	.word	index@(_ZN3cub18CUB_300001_SM_10006detail11EmptyKernelIvEEvv)
        /*002c*/ 	.word	0x00000000


	//----- nvinfo : EIATTR_REGCOUNT
	.align		4
.L_52:
        /*0030*/ 	.byte	0x04, 0x2f
        /*0032*/ 	.short	(.L_54 - .L_53)
	.align		4
.L_53:
        /*0034*/ 	.word	index@(_ZN3cub18CUB_300001_SM_10006detail10radix_sort31DeviceRadixSortSingleTileKernelINS1_5radix10policy_hubIjNS0_8NullTypeEyE10Policy1000ELNS0_9SortOrderE0EjS6_yNS1_21identity_decomposer_tEEEvPKT1_PSB_PKT2_PSF_T3_iiT4_)
        /*0038*/ 	.word	0x0000007f


	//----- nvinfo : EIATTR_FRAME_SIZE
	.align		4
.L_54:
        /*003c*/ 	.byte	0x04, 0x11
        /*003e*/ 	.short	(.L_56 - .L_55)
	.align		4
.L_55:
        /*0040*/ 	.word	index@(_ZN3cub18CUB_300001_SM_10006detail10radix_sort31DeviceRadixSortSingleTileKernelINS1_5radix10policy_hubIjNS0_8NullTypeEyE10Policy1000ELNS0_9SortOrderE0EjS6_yNS1_21identity_decomposer_tEEEvPKT1_PSB_PKT2_PSF_T3_iiT4_)
        /*0044*/ 	.word	0x00000000


	//----- nvinfo : EIATTR_REGCOUNT
	.align		4
.L_56:
        /*0048*/ 	.byte	0x04, 0x2f
        /*004a*/ 	.short	(.L_58 - .L_57)
	.align		4
.L_57:
        /*004c*/ 	.word	index@(_ZN3cub18CUB_300001_SM_10006detail10radix_sort30DeviceRadixSortHistogramKernelINS1_5radix10policy_hubIjNS0_8NullTypeEyE10Policy1000ELNS0_9SortOrderE0EjyNS1_21identity_decomposer_tEEEvPT2_PKT1_SB_iiT3_)
        /*0050*/ 	.word	0x00000020


	//----- nvinfo : EIATTR_FRAME_SIZE
	.align		4
.L_58:
        /*0054*/ 	.byte	0x04, 0x11
        /*0056*/ 	.short	(.L_60 - .L_59)
	.align		4
.L_59:
        /*0058*/ 	.word	index@(_ZN3cub18CUB_300001_SM_10006detail10radix_sort30DeviceRadixSortHistogramKernelINS1_5radix10policy_hubIjNS0_8NullTypeEyE10Policy1000ELNS0_9SortOrderE0EjyNS1_21identity_decomposer_tEEEvPT2_PKT1_SB_iiT3_)
        /*005c*/ 	.word	0x00000000


	//----- nvinfo : EIATTR_REGCOUNT
	.align		4
.L_60:
        /*0060*/ 	.byte	0x04, 0x2f
        /*0062*/ 	.short	(.L_62 - .L_61)
	.align		4
.L_61:
        /*0064*/ 	.word	index@(_ZN3cub18CUB_300001_SM_10006detail10radix_sort33DeviceRadixSortExclusiveSumKernelINS1_5radix10policy_hubIjNS0_8NullTypeEyE10Policy1000EyEEvPT0_)
        /*0068*/ 	.word	0x00000020


	//----- nvinfo : EIATTR_FRAME_SIZE
	.align		4
.L_62:
        /*006c*/ 	.byte	0x04, 0x11
        /*006e*/ 	.short	(.L_64 - .L_63)
	.align		4
.L_63:
        /*0070*/ 	.word	index@(_ZN3cub18CUB_300001_SM_10006detail10radix_sort33DeviceRadixSortExclusiveSumKernelINS1_5radix10policy_hubIjNS0_8NullTypeEyE10Policy1000EyEEvPT0_)
        /*0074*/ 	.word	0x00000000


	//----- nvinfo : EIATTR_REGCOUNT
	.align		4
.L_64:
        /*0078*/ 	.byte	0x04, 0x2f
        /*007a*/ 	.short	(.L_66 - .L_65)
	.align		4
.L_65:
        /*007c*/ 	.word	index@(_ZN3cub18CUB_300001_SM_10006detail10radix_sort29DeviceRadixSortOnesweepKernelINS1_5radix10policy_hubIjNS0_8NullTypeEyE10Policy1000ELNS0_9SortOrderE0EjS6_yiiNS1_21identity_decomposer_tEEEvPT5_SC_PT3_PKSD_PT1_PKSH_PT2_PKSL_T4_iiT6_)
        /*0080*/ 	.word	0x00000050


	//----- nvinfo : EIATTR_FRAME_SIZE
	.align		4
.L_66:
        /*0084*/ 	.byte	0x04, 0x11
        /*0086*/ 	.short	(.L_68 - .L_67)
	.align		4
.L_67:
        /*0088*/ 	.word	index@(_ZN3cub18CUB_300001_SM_10006detail10radix_sort29DeviceRadixSortOnesweepKernelINS1_5radix10policy_hubIjNS0_8NullTypeEyE10Policy1000ELNS0_9SortOrderE0EjS6_yiiNS1_21identity_decomposer_tEEEvPT5_SC_PT3_PKSD_PT1_PKSH_PT2_PKSL_T4_iiT6_)
        /*008c*/ 	.word	0x00000010


	//----- nvinfo : EIATTR_MIN_STACK_SIZE
	.align		4
.L_68:
        /*0090*/ 	.byte	0x04, 0x12
        /*0092*/ 	.short	(.L_70 - .L_69)
	.align		4
.L_69:
        /*0094*/ 	.word	index@(_ZN3cub18CUB_300001_SM_10006detail10radix_sort29DeviceRadixSortOnesweepKernelINS1_5radix10policy_hubIjNS0_8NullTypeEyE10Policy1000ELNS0_9SortOrderE0EjS6_yiiNS1_21identity_decomposer_tEEEvPT5_SC_PT3_PKSD_PT1_PKSH_PT2_PKSL_T4_iiT6_)
        /*0098*/ 	.word	0x00000010


	//----- nvinfo : EIATTR_MIN_STACK_SIZE
	.align		4
.L_70:
        /*009c*/ 	.byte	0x04, 0x12
        /*009e*/ 	.short	(.L_72 - .L_71)
	.align		4
.L_71:
        /*00a0*/ 	.word	index@(_ZN3cub18CUB_300001_SM_10006detail10radix_sort33DeviceRadixSortExclusiveSumKernelINS1_5radix10policy_hubIjNS0_8NullTypeEyE10Policy1000EyEEvPT0_)
        /*00a4*/ 	.word	0x00000000


	//----- nvinfo : EIATTR_MIN_STACK_SIZE
	.align		4
.L_72:
        /*00a8*/ 	.byte	0x04, 0x12
        /*00aa*/ 	.short	(.L_74 - .L_73)
	.align		4
.L_73:
        /*00ac*/ 	.word	index@(_ZN3cub18CUB_300001_SM_10006detail10radix_sort30DeviceRadixSortHistogramKernelINS1_5radix10policy_hubIjNS0_8NullTypeEyE10Policy1000ELNS0_9SortOrderE0EjyNS1_21identity_decomposer_tEEEvPT2_PKT1_SB_iiT3_)
        /*00b0*/ 	.word	0x00000000


	//----- nvinfo : EIATTR_MIN_STACK_SIZE
	.align		4
.L_74:
        /*00b4*/ 	.byte	0x04, 0x12
        /*00b6*/ 	.short	(.L_76 - .L_75)
	.align		4
.L_75:
        /*00b8*/ 	.word	index@(_ZN3cub18CUB_300001_SM_10006detail10radix_sort31DeviceRadixSortSingleTileKernelINS1_5radix10policy_hubIjNS0_8NullTypeEyE10Policy1000ELNS0_9SortOrderE0EjS6_yNS1_21identity_decomposer_tEEEvPKT1_PSB_PKT2_PSF_T3_iiT4_)
        /*00bc*/ 	.word	0x00000000


	//----- nvinfo : EIATTR_MIN_STACK_SIZE
	.align		4
.L_76:
        /*00c0*/ 	.byte	0x04, 0x12
        /*00c2*/ 	.short	(.L_78 - .L_77)
	.align		4
.L_77:
        /*00c4*/ 	.word	index@(_ZN3cub18CUB_300001_SM_10006detail11EmptyKernelIvEEvv)
        /*00c8*/ 	.word	0x00000000


	//----- nvinfo : EIATTR_MIN_STACK_SIZE
	.align		4
.L_78:
        /*00cc*/ 	.byte	0x04, 0x12
        /*00ce*/ 	.short	(.L_80 - .L_79)
	.align		4
.L_79:
        /*00d0*/ 	.word	index@(_Z7sortBlkPiiS_)
        /*00d4*/ 	.word	0x00000000
.L_80:


//--------------------- .nv.compat                --------------------------
	.section	.nv.compat,"",@"SHT_CUDA_COMPAT_INFO"
	.align	4
        /*0000*/ 	.byte	0x02, 0x09, 0x00, 0x00, 0x02, 0x02, 0x01, 0x00, 0x02, 0x05, 0x05, 0x00, 0x03, 0x07, 0x01, 0x01
        /*0010*/ 	.byte	0x02, 0x03, 0x00, 0x00, 0x02, 0x06, 0x01, 0x00, 0x04, 0x0b, 0x08, 0x00, 0x09, 0x00, 0x00, 0x00
        /*0020*/ 	.byte	0x00, 0x00, 0x00, 0x00


//--------------------- .nv.info._ZN3cub18CUB_300001_SM_10006detail10radix_sort29DeviceRadixSortOnesweepKernelINS1_5radix10policy_hubIjNS0_8NullTypeEyE10Policy1000ELNS0_9SortOrderE0EjS6_yiiNS1_21identity_decomposer_tEEEvPT5_SC_PT3_PKSD_PT1_PKSH_PT2_PKSL_T4_iiT6_ --------------------------
	.section	.nv.info._ZN3cub18CUB_300001_SM_10006detail10radix_sort29DeviceRadixSortOnesweepKernelINS1_5radix10policy_hubIjNS0_8NullTypeEyE10Policy1000ELNS0_9SortOrderE0EjS6_yiiNS1_21identity_decomposer_tEEEvPT5_SC_PT3_PKSD_PT1_PKSH_PT2_PKSL_T4_iiT6_,"",@"SHT_CUDA_INFO"
	.sectionflags	@""
	.align	4


	//----- nvinfo : EIATTR_CUDA_API_VERSION
	.align		4
        /*0000*/ 	.byte	0x04, 0x37
        /*0002*/ 	.short	(.L_82 - .L_81)
.L_81:
        /*0004*/ 	.word	0x00000082


	//----- nvinfo : EIATTR_KPARAM_INFO
	.align		4
.L_82:
        /*0008*/ 	.byte	0x04, 0x17
        /*000a*/ 	.short	(.L_84 - .L_83)
.L_83:
        /*000c*/ 	.word	0x00000000
        /*0010*/ 	.short	0x000b
        /*0012*/ 	.short	0x004c
        /*0014*/ 	.byte	0x00, 0xf0, 0x05, 0x00


	//----- nvinfo : EIATTR_KPARAM_INFO
	.align		4
.L_84:
        /*0018*/ 	.byte	0x04, 0x17
        /*001a*/ 	.short	(.L_86 - .L_85)
.L_85:
        /*001c*/ 	.word	0x00000000
        /*0020*/ 	.short	0x000a
        /*0022*/ 	.short	0x0048
        /*0024*/ 	.byte	0x00, 0xf0, 0x11, 0x00


	//----- nvinfo : EIATTR_KPARAM_INFO
	.align		4
.L_86:
        /*0028*/ 	.byte	0x04, 0x17
        /*002a*/ 	.short	(.L_88 - .L_87)
.L_87:
        /*002c*/ 	.word	0x00000000
        /*0030*/ 	.short	0x0009
        /*0032*/ 	.short	0x0044
        /*0034*/ 	.byte	0x00, 0xf0, 0x11, 0x00


	//----- nvinfo : EIATTR_KPARAM_INFO
	.align		4
.L_88:
        /*0038*/ 	.byte	0x04, 0x17
        /*003a*/ 	.short	(.L_90 - .L_89)
.L_89:
        /*003c*/ 	.word	0x00000000
        /*0040*/ 	.short	0x0008
        /*0042*/ 	.short	0x0040
        /*0044*/ 	.byte	0x00, 0xf0, 0x11, 0x00


	//----- nvinfo : EIATTR_KPARAM_INFO
	.align		4
.L_90:
        /*0048*/ 	.byte	0x04, 0x17
        /*004a*/ 	.short	(.L_92 - .L_91)
.L_91:
        /*004c*/ 	.word	0x00000000
        /*0050*/ 	.short	0x0007
        /*0052*/ 	.short	0x0038
        /*0054*/ 	.byte	0x00, 0xf5, 0x21, 0x00


	//----- nvinfo : EIATTR_KPARAM_INFO
	.align		4
.L_92:
        /*0058*/ 	.byte	0x04, 0x17
        /*005a*/ 	.short	(.L_94 - .L_93)
.L_93:
        /*005c*/ 	.word	0x00000000
        /*0060*/ 	.short	0x0006
        /*0062*/ 	.short	0x0030
        /*0064*/ 	.byte	0x00, 0xf5, 0x21, 0x00


	//----- nvinfo : EIATTR_KPARAM_INFO
	.align		4
.L_94:
        /*0068*/ 	.byte	0x04, 0x17
        /*006a*/ 	.short	(.L_96 - .L_95)
.L_95:
        /*006c*/ 	.word	0x00000000
        /*0070*/ 	.short	0x0005
        /*0072*/ 	.short	0x0028
        /*0074*/ 	.byte	0x00, 0xf5, 0x21, 0x00


	//----- nvinfo : EIATTR_KPARAM_INFO
	.align		4
.L_96:
        /*0078*/ 	.byte	0x04, 0x17
        /*007a*/ 	.short	(.L_98 - .L_97)
.L_97:
        /*007c*/ 	.word	0x00000000
        /*0080*/ 	.short	0x0004
        /*0082*/ 	.short	0x0020
        /*0084*/ 	.byte	0x00, 0xf5, 0x21, 0x00


	//----- nvinfo : EIATTR_KPARAM_INFO
	.align		4
.L_98:
        /*0088*/ 	.byte	0x04, 0x17
        /*008a*/ 	.short	(.L_100 - .L_99)
.L_99:
        /*008c*/ 	.word	0x00000000
        /*0090*/ 	.short	0x0003
        /*0092*/ 	.short	0x0018
        /*0094*/ 	.byte	0x00, 0xf5, 0x21, 0x00


	//----- nvinfo : EIATTR_KPARAM_INFO
	.align		4
.L_100:
        /*0098*/ 	.byte	0x04, 0x17
        /*009a*/ 	.short	(.L_102 - .L_101)
.L_101:
        /*009c*/ 	.word	0x00000000
        /*00a0*/ 	.short	0x0002
        /*00a2*/ 	.short	0x0010
        /*00a4*/ 	.byte	0x00, 0xf5, 0x21, 0x00


	//----- nvinfo : EIATTR_KPARAM_INFO
	.align		4
.L_102:
        /*00a8*/ 	.byte	0x04, 0x17
        /*00aa*/ 	.short	(.L_104 - .L_103)
.L_103:
        /*00ac*/ 	.word	0x00000000
        /*00b0*/ 	.short	0x0001
        /*00b2*/ 	.short	0x0008
        /*00b4*/ 	.byte	0x00, 0xf5, 0x21, 0x00


	//----- nvinfo : EIATTR_KPARAM_INFO
	.align		4
.L_104:
        /*00b8*/ 	.byte	0x04, 0x17
        /*00ba*/ 	.short	(.L_106 - .L_105)
.L_105:
        /*00bc*/ 	.word	0x00000000
        /*00c0*/ 	.short	0x0000
        /*00c2*/ 	.short	0x0000
        /*00c4*/ 	.byte	0x00, 0xf5, 0x21, 0x00


	//----- nvinfo : EIATTR_SPARSE_MMA_MASK
	.align		4
.L_106:
        /*00c8*/ 	.byte	0x03, 0x50
        /*00ca*/ 	.short	0x0000


	//----- nvinfo : EIATTR_MAXREG_COUNT
	.align		4
        /*00cc*/ 	.byte	0x03, 0x1b
        /*00ce*/ 	.short	0x00a8


	//----- nvinfo : EIATTR_NUM_BARRIERS
	.align		4
        /*00d0*/ 	.byte	0x02, 0x4c
        /*00d2*/ 	.byte	0x01
	.zero		1


	//----- nvinfo : EIATTR_ANNOTATIONS
	.align		4
        /*00d4*/ 	.byte	0x04, 0x55
        /*00d6*/ 	.short	(.L_108 - .L_107)


	//   ....[0]....
.L_107:
        /*00d8*/ 	.word	0x00000001
        /*00dc*/ 	.byte	0x40, 0x0e, 0x00, 0x00, 0x01, 0x00, 0x00, 0x00, 0x20, 0x10, 0x00, 0x00, 0x01, 0x00, 0x00, 0x00
        /*00ec*/ 	.byte	0xa0, 0x10, 0x00, 0x00, 0x01, 0x00, 0x00, 0x00, 0x00, 0x25, 0x00, 0x00, 0x01, 0x00, 0x00, 0x00
        /*00fc*/ 	.byte	0xc0, 0x39, 0x00, 0x00, 0x01, 0x00, 0x00, 0x00, 0x00, 0x3c, 0x00, 0x00, 0x01, 0x00, 0x00, 0x00
        /*010c*/ 	.byte	0x20, 0x52, 0x00, 0x00


	//----- nvinfo : EIATTR_MERCURY_ISA_VERSION
	.align		4
.L_108:
        /*0110*/ 	.byte	0x03, 0x5f
        /*0112*/ 	.short	0x0101


	//----- nvinfo : EIATTR_COOP_GROUP_MASK_REGIDS
	.align		4
        /*0114*/ 	.byte	0x04, 0x29
        /*0116*/ 	.short	(.L_110 - .L_109)


	//   ....[0]....
.L_109:
        /*0118*/ 	.word	0xffffffff


	//   ....[1]....
        /*011c*/ 	.word	0x05000000


	//   ....[2]....
        /*0120*/ 	.word	0xffffffff


	//   ....[3]....
        /*0124*/ 	.word	0xffffffff


	//   ....[4]....
        /*0128*/ 	.word	0xffffffff


	//   ....[5]....
        /*012c*/ 	.word	0xffffffff


	//   ....[6]....
        /*0130*/ 	.word	0xffffffff


	//   ....[7]....
        /*0134*/ 	.word	0xffffffff


	//   ....[8]....
        /*0138*/ 	.word	0xffffffff


	//   ....[9]....
        /*013c*/ 	.word	0xffffffff


	//   ....[10]....
        /*0140*/ 	.word	0xffffffff


	//   ....[11]....
        /*0144*/ 	.word	0xffffffff


	//   ....[12]....
        /*0148*/ 	.word	0xffffffff


	//   ....[13]....
        /*014c*/ 	.word	0xffffffff


	//   ....[14]....
        /*0150*/ 	.word	0xffffffff


	//   ....[15]....
        /*0154*/ 	.word	0xffffffff


	//   ....[16]....
        /*0158*/ 	.word	0xffffffff


	//   ....[17]....
        /*015c*/ 	.word	0xffffffff


	//   ....[18]....
        /*0160*/ 	.word	0xffffffff


	//   ....[19]....
        /*0164*/ 	.word	0xffffffff


	//   ....[20]....
        /*0168*/ 	.word	0xffffffff


	//   ....[21]....
        /*016c*/ 	.word	0xffffffff


	//   ....[22]....
        /*0170*/ 	.word	0xffffffff


	//   ....[23]....
        /*0174*/ 	.word	0xffffffff


	//   ....[24]....
        /*0178*/ 	.word	0xffffffff


	//   ....[25]....
        /*017c*/ 	.word	0xffffffff


	//   ....[26]....
        /*0180*/ 	.word	0xffffffff


	//   ....[27]....
        /*0184*/ 	.word	0xffffffff


	//   ....[28]....
        /*0188*/ 	.word	0xffffffff


	//   ....[29]....
        /*018c*/ 	.word	0xffffffff


	//   ....[30]....
        /*0190*/ 	.word	0xffffffff


	//   ....[31]....
        /*0194*/ 	.word	0xffffffff


	//   ....[32]....
        /*0198*/ 	.word	0xffffffff


	//   ....[33]....
        /*019c*/ 	.word	0xffffffff


	//   ....[34]....
        /*01a0*/ 	.word	0xffffffff


	//   ....[35]....
        /*01a4*/ 	.word	0xffffffff


	//   ....[36]....
        /*01a8*/ 	.word	0xffffffff


	//   ....[37]....
        /*01ac*/ 	.word	0xffffffff


	//   ....[38]....
        /*01b0*/ 	.word	0xffffffff


	//   ....[39]....
        /*01b4*/ 	.word	0xffffffff


	//   ....[40]....
        /*01b8*/ 	.word	0xffffffff


	//   ....[41]....
        /*01bc*/ 	.word	0xffffffff


	//   ....[42]....
        /*01c0*/ 	.word	0xffffffff


	//   ....[43]....
        /*01c4*/ 	.word	0xffffffff


	//   ....[44]....
        /*01c8*/ 	.word	0xffffffff


	//   ....[45]....
        /*01cc*/ 	.word	0xffffffff


	//   ....[46]....
        /*01d0*/ 	.word	0xffffffff


	//   ....[47]....
        /*01d4*/ 	.word	0xffffffff


	//   ....[48]....
        /*01d8*/ 	.word	0xffffffff


	//   ....[49]....
        /*01dc*/ 	.word	0xffffffff


	//   ....[50]....
        /*01e0*/ 	.word	0xffffffff


	//   ....[51]....
        /*01e4*/ 	.word	0xffffffff


	//   ....[52]....
        /*01e8*/ 	.word	0xffffffff


	//   ....[53]....
        /*01ec*/ 	.word	0xffffffff


	//   ....[54]....
        /*01f0*/ 	.word	0xffffffff


	//   ....[55]....
        /*01f4*/ 	.word	0xffffffff


	//   ....[56]....
        /*01f8*/ 	.word	0xffffffff


	//   ....[57]....
        /*01fc*/ 	.word	0xffffffff


	//   ....[58]....
        /*0200*/ 	.word	0xffffffff


	//   ....[59]....
        /*0204*/ 	.word	0xffffffff


	//   ....[60]....
        /*0208*/ 	.word	0xffffffff


	//   ....[61]....
        /*020c*/ 	.word	0xffffffff


	//   ....[62]....
        /*0210*/ 	.word	0xffffffff


	//   ....[63]....
        /*0214*/ 	.word	0xffffffff


	//   ....[64]....
        /*0218*/ 	.word	0xffffffff


	//   ....[65]....
        /*021c*/ 	.word	0xffffffff


	//   ....[66]....
        /*0220*/ 	.word	0xffffffff


	//   ....[67]....
        /*0224*/ 	.word	0xffffffff


	//   ....[68]....
        /*0228*/ 	.word	0xffffffff


	//   ....[69]....
        /*022c*/ 	.word	0xffffffff


	//   ....[70]....
        /*0230*/ 	.word	0xffffffff


	//   ....[71]....
        /*0234*/ 	.word	0xffffffff


	//   ....[72]....
        /*0238*/ 	.word	0xffffffff


	//   ....[73]....
        /*023c*/ 	.word	0xffffffff


	//   ....[74]....
        /*0240*/ 	.word	0xffffffff


	//   ....[75]....
        /*0244*/ 	.word	0xffffffff


	//   ....[76]....
        /*0248*/ 	.word	0xffffffff


	//   ....[77]....
        /*024c*/ 	.word	0xffffffff


	//   ....[78]....
        /*0250*/ 	.word	0xffffffff


	//   ....[79]....
        /*0254*/ 	.word	0xffffffff


	//   ....[80]....
        /*0258*/ 	.word	0xffffffff


	//   ....[81]....
        /*025c*/ 	.word	0xffffffff


	//   ....[82]....
        /*0260*/ 	.word	0xffffffff


	//   ....[83]....
        /*0264*/ 	.word	0xffffffff


	//   ....[84]....
        /*0268*/ 	.word	0xffffffff


	//   ....[85]....
        /*026c*/ 	.word	0xffffffff


	//   ....[86]....
        /*0270*/ 	.word	0xffffffff


	//   ....[87]....
        /*0274*/ 	.word	0xffffffff


	//   ....[88]....
        /*0278*/ 	.word	0xffffffff


	//   ....[89]....
        /*027c*/ 	.word	0xffffffff


	//   ....[90]....
        /*0280*/ 	.word	0xffffffff


	//   ....[91]....
        /*0284*/ 	.word	0xffffffff


	//   ....[92]....
        /*0288*/ 	.word	0xffffffff


	//   ....[93]....
        /*028c*/ 	.word	0xffffffff


	//   ....[94]....
        /*0290*/ 	.word	0xffffffff


	//   ....[95]....
        /*0294*/ 	.word	0xffffffff


	//   ....[96]....
        /*0298*/ 	.word	0xffffffff


	//   ....[97]....
        /*029c*/ 	.word	0xffffffff


	//   ....[98]....
        /*02a0*/ 	.word	0xffffffff


	//   ....[99]....
        /*02a4*/ 	.word	0xffffffff


	//   ....[100]....
        /*02a8*/ 	.word	0xffffffff


	//   ....[101]....
        /*02ac*/ 	.word	0xffffffff


	//   ....[102]....
        /*02b0*/ 	.word	0xffffffff


	//   ....[103]....
        /*02b4*/ 	.word	0xffffffff


	//   ....[104]....
        /*02b8*/ 	.word	0xffffffff


	//   ....[105]....
        /*02bc*/ 	.word	0xffffffff


	//   ....[106]....
        /*02c0*/ 	.word	0xffffffff


	//   ....[107]....
        /*02c4*/ 	.word	0xffffffff


	//   ....[108]....
        /*02c8*/ 	.word	0xffffffff


	//   ....[109]....
        /*02cc*/ 	.word	0xffffffff


	//   ....[110]....
        /*02d0*/ 	.word	0xffffffff


	//   ....[111]....
        /*02d4*/ 	.word	0xffffffff


	//   ....[112]....
        /*02d8*/ 	.word	0xffffffff


	//   ....[113]....
        /*02dc*/ 	.word	0xffffffff


	//   ....[114]....
        /*02e0*/ 	.word	0xffffffff


	//   ....[115]....
        /*02e4*/ 	.word	0xffffffff


	//   ....[116]....
        /*02e8*/ 	.word	0xffffffff


	//   ....[117]....
        /*02ec*/ 	.word	0xffffffff


	//   ....[118]....
        /*02f0*/ 	.word	0xffffffff


	//   ....[119]....
        /*02f4*/ 	.word	0xffffffff


	//   ....[120]....
        /*02f8*/ 	.word	0xffffffff


	//   ....[121]....
        /*02fc*/ 	.word	0xffffffff


	//   ....[122]....
        /*0300*/ 	.word	0xffffffff


	//   ....[123]....
        /*0304*/ 	.word	0xffffffff


	//   ....[124]....
        /*0308*/ 	.word	0xffffffff


	//   ....[125]....
        /*030c*/ 	.word	0xffffffff


	//   ....[126]....
        /*0310*/ 	.word	0xffffffff


	//   ....[127]....
        /*0314*/ 	.word	0xffffffff


	//   ....[128]....
        /*0318*/ 	.word	0xffffffff


	//   ....[129]....
        /*031c*/ 	.word	0xffffffff


	//   ....[130]....
        /*0320*/ 	.word	0xffffffff


	//   ....[131]....
        /*0324*/ 	.word	0xffffffff


	//   ....[132]....
        /*0328*/ 	.word	0xffffffff


	//   ....[133]....
        /*032c*/ 	.word	0xffffffff


	//   ....[134]....
        /*0330*/ 	.word	0xffffffff


	//   ....[135]....
        /*0334*/ 	.word	0xffffffff


	//   ....[136]....
        /*0338*/ 	.word	0xffffffff


	//   ....[137]....
        /*033c*/ 	.word	0xffffffff


	//   ....[138]....
        /*0340*/ 	.word	0xffffffff


	//   ....[139]....
        /*0344*/ 	.word	0xffffffff


	//   ....[140]....
        /*0348*/ 	.word	0xffffffff


	//   ....[141]....
        /*034c*/ 	.word	0xffffffff


	//   ....[142]....
        /*0350*/ 	.word	0xffffffff


	//   ....[143]....
        /*0354*/ 	.word	0xffffffff


	//   ....[144]....
        /*0358*/ 	.word	0xffffffff


	//   ....[145]....
        /*035c*/ 	.word	0xffffffff


	//   ....[146]....
        /*0360*/ 	.word	0xffffffff


	//   ....[147]....
        /*0364*/ 	.word	0xffffffff


	//   ....[148]....
        /*0368*/ 	.word	0xffffffff


	//   ....[149]....
        /*036c*/ 	.word	0xffffffff


	//   ....[150]....
        /*0370*/ 	.word	0xffffffff


	//   ....[151]....
        /*0374*/ 	.word	0xffffffff


	//   ....[152]....
        /*0378*/ 	.word	0xffffffff


	//   ....[153]....
        /*037c*/ 	.word	0xffffffff


	//   ....[154]....
        /*0380*/ 	.word	0xffffffff


	//   ....[155]....
        /*0384*/ 	.word	0xffffffff


	//   ....[156]....
        /*0388*/ 	.word	0xffffffff


	//   ....[157]....
        /*038c*/ 	.word	0xffffffff


	//   ....[158]....
        /*0390*/ 	.word	0xffffffff


	//   ....[159]....
        /*0394*/ 	.word	0xffffffff


	//   ....[160]....
        /*0398*/ 	.word	0xffffffff


	//   ....[161]....
        /*039c*/ 	.word	0xffffffff


	//   ....[162]....
        /*03a0*/ 	.word	0xffffffff


	//   ....[163]....
        /*03a4*/ 	.word	0xffffffff


	//   ....[164]....
        /*03a8*/ 	.word	0xffffffff


	//   ....[165]....
        /*03ac*/ 	.word	0xffffffff


	//   ....[166]....
        /*03b0*/ 	.word	0xffffffff


	//   ....[167]....
        /*03b4*/ 	.word	0xffffffff


	//   ....[168]....
        /*03b8*/ 	.word	0xffffffff


	//   ....[169]....
        /*03bc*/ 	.word	0xffffffff


	//   ....[170]....
        /*03c0*/ 	.word	0xffffffff


	//   ....[171]....
        /*03c4*/ 	.word	0xffffffff


	//   ....[172]....
        /*03c8*/ 	.word	0xffffffff


	//   ....[173]....
        /*03cc*/ 	.word	0xffffffff


	//   ....[174]....
        /*03d0*/ 	.word	0xffffffff


	//   ....[175]....
        /*03d4*/ 	.word	0xffffffff


	//   ....[176]....
        /*03d8*/ 	.word	0xffffffff


	//   ....[177]....
        /*03dc*/ 	.word	0xffffffff


	//   ....[178]....
        /*03e0*/ 	.word	0x05000002


	//   ....[179]....
        /*03e4*/ 	.word	0xffffffff


	//   ....[180]....
        /*03e8*/ 	.word	0xffffffff


	//   ....[181]....
        /*03ec*/ 	.word	0xffffffff


	//   ....[182]....
        /*03f0*/ 	.word	0xffffffff


	//   ....[183]....
        /*03f4*/ 	.word	0xffffffff


	//   ....[184]....
        /*03f8*/ 	.word	0xffffffff


	//   ....[185]....
        /*03fc*/ 	.word	0xffffffff


	//   ....[186]....
        /*0400*/ 	.word	0xffffffff


	//   ....[187]....
        /*0404*/ 	.word	0xffffffff


	//   ....[188]....
        /*0408*/ 	.word	0xffffffff


	//   ....[189]....
        /*040c*/ 	.word	0xffffffff


	//   ....[190]....
        /*0410*/ 	.word	0xffffffff


	//   ....[191]....
        /*0414*/ 	.word	0xffffffff


	//   ....[192]....
        /*0418*/ 	.word	0xffffffff


	//   ....[193]....
        /*041c*/ 	.word	0xffffffff


	//   ....[194]....
        /*0420*/ 	.word	0xffffffff


	//   ....[195]....
        /*0424*/ 	.word	0xffffffff


	//   ....[196]....
        /*0428*/ 	.word	0xffffffff


	//   ....[197]....
        /*042c*/ 	.word	0xffffffff


	//   ....[198]....
        /*0430*/ 	.word	0xffffffff


	//   ....[199]....
        /*0434*/ 	.word	0xffffffff


	//   ....[200]....
        /*0438*/ 	.word	0xffffffff


	//   ....[201]....
        /*043c*/ 	.word	0xffffffff


	//   ....[202]....
        /*0440*/ 	.word	0xffffffff


	//   ....[203]....
        /*0444*/ 	.word	0xffffffff


	//   ....[204]....
        /*0448*/ 	.word	0xffffffff


	//   ....[205]....
        /*044c*/ 	.word	0xffffffff


	//   ....[206]....
        /*0450*/ 	.word	0xffffffff


	//   ....[207]....
        /*0454*/ 	.word	0xffffffff


	//   ....[208]....
        /*0458*/ 	.word	0xffffffff


	//   ....[209]....
        /*045c*/ 	.word	0xffffffff


	//   ....[210]....
        /*0460*/ 	.word	0xffffffff


	//   ....[211]....
        /*0464*/ 	.word	0xffffffff


	//   ....[212]....
        /*0468*/ 	.word	0xffffffff


	//   ....[213]....
        /*046c*/ 	.word	0xffffffff


	//   ....[214]....
        /*0470*/ 	.word	0xffffffff


	//   ....[215]....
        /*0474*/ 	.word	0xffffffff


	//   ....[216]....
        /*0478*/ 	.word	0xffffffff


	//   ....[217]....
        /*047c*/ 	.word	0x0500004c


	//   ....[218]....
        /*0480*/ 	.word	0x0500004c


	//   ....[219]....
        /*0484*/ 	.word	0x0500004c


	//   ....[220]....
        /*0488*/ 	.word	0x0500004c


	//   ....[221]....
        /*048c*/ 	.word	0x0500004c


	//----- nvinfo : EIATTR_COOP_GROUP_INSTR_OFFSETS
	.align		4
.L_110:
        /*0490*/ 	.byte	0x04, 0x28
        /*0492*/ 	.short	(.L_112 - .L_111)


	//   ....[0]....
.L_111:
        /*0494*/ 	.word	0x00000f20


	//   ....[1]....
        /*0498*/ 	.word	0x00001870


	//   ....[2]....
        /*049c*/ 	.word	0x000022e0


	//   ....[3]....
        /*04a0*/ 	.word	0x00002300


	//   ....[4]....
        /*04a4*/ 	.word	0x00002320


	//   ....[5]....
        /*04a8*/ 	.word	0x00002340


	//   ....[6]....
        /*04ac*/ 	.word	0x00002360


	//   ....[7]....
        /*04b0*/ 	.word	0x00002850


	//   ....[8]....
        /*04b4*/ 	.word	0x00002860


	//   ....[9]....
        /*04b8*/ 	.word	0x00002880


	//   ....[10]....
        /*04bc*/ 	.word	0x000028a0


	//   ....[11]....
        /*04c0*/ 	.word	0x000028f0


	//   ....[12]....
        /*04c4*/ 	.word	0x00002920


	//   ....[13]....
        /*04c8*/ 	.word	0x00002960


	//   ....[14]....
        /*04cc*/ 	.word	0x000029a0


	//   ....[15]....
        /*04d0*/ 	.word	0x00002a70


	//   ....[16]....
        /*04d4*/ 	.word	0x00002ad0


	//   ....[17]....
        /*04d8*/ 	.word	0x00002ae0


	//   ....[18]....
        /*04dc*/ 	.word	0x00002b10


	//   ....[19]....
        /*04e0*/ 	.word	0x00002b40


	//   ....[20]....
        /*04e4*/ 	.word	0x00002b80


	//   ....[21]....
        /*04e8*/ 	.word	0x00002ba0


	//   ....[22]....
        /*04ec*/ 	.word	0x00002be0


	//   ....[23]....
        /*04f0*/ 	.word	0x00002c00


	//   ....[24]....
        /*04f4*/ 	.word	0x00002ce0


	//   ....[25]....
        /*04f8*/ 	.word	0x00002cf0


	//   ....[26]....
        /*04fc*/ 	.word	0x00002d20


	//   ....[27]....
        /*0500*/ 	.word	0x00002d50


	//   ....[28]....
        /*0504*/ 	.word	0x00002d90


	//   ....[29]....
        /*0508*/ 	.word	0x00002db0


	//   ....[30]....
        /*050c*/ 	.word	0x00002df0


	//   ....[31]....
        /*0510*/ 	.word	0x00002e10


	//   ....[32]....
        /*0514*/ 	.word	0x00002e70


	//   ....[33]....
        /*0518*/ 	.word	0x00002f00


	//   ....[34]....
        /*051c*/ 	.word	0x00002f20


	//   ....[35]....
        /*0520*/ 	.word	0x00002f30


	//   ....[36]....
        /*0524*/ 	.word	0x00002f60


	//   ....[37]....
        /*0528*/ 	.word	0x00002f90


	//   ....[38]....
        /*052c*/ 	.word	0x00002fd0


	//   ....[39]....
        /*0530*/ 	.word	0x00002ff0


	//   ....[40]....
        /*0534*/ 	.word	0x00003030


	//   ....[41]....
        /*0538*/ 	.word	0x00003050


	//   ....[42]....
        /*053c*/ 	.word	0x00003130


	//   ....[43]....
        /*0540*/ 	.word	0x00003160


	//   ....[44]....
        /*0544*/ 	.word	0x00003170


	//   ....[45]....
        /*0548*/ 	.word	0x000031a0


	//   ....[46]....
        /*054c*/ 	.word	0x000031d0


	//   ....[47]....
        /*0550*/ 	.word	0x00003210


	//   ....[48]....
        /*0554*/ 	.word	0x00003230


	//   ....[49]....
        /*0558*/ 	.word	0x00003270


	//   ....[50]....
        /*055c*/ 	.word	0x00003290


	//   ....[51]....
        /*0560*/ 	.word	0x00003360


	//   ....[52]....
        /*0564*/ 	.word	0x00003380


	//   ....[53]....
        /*0568*/ 	.word	0x00003390


	//   ....[54]....
        /*056c*/ 	.word	0x000033c0


	//   ....[55]....
        /*0570*/ 	.word	0x000033f0


	//   ....[56]....
        /*0574*/ 	.word	0x00003430


	//   ....[57]....
        /*0578*/ 	.word	0x00003450


	//   ....[58]....
        /*057c*/ 	.word	0x00003490


	//   ....[59]....
        /*0580*/ 	.word	0x000034b0


	//   ....[60]....
        /*0584*/ 	.word	0x00003590


	//   ....[61]....
        /*0588*/ 	.word	0x000035b0


	//   ....[62]....
        /*058c*/ 	.word	0x000035c0


	//   ....[63]....
        /*0590*/ 	.word	0x000035f0


	//   ....[64]....
        /*0594*/ 	.word	0x00003620


	//   ....[65]....
        /*0598*/ 	.word	0x00003670


	//   ....[66]....
        /*059c*/ 	.word	0x00003690


	//   ....[67]....
        /*05a0*/ 	.word	0x000036d0


	//   ....[68]....
        /*05a4*/ 	.word	0x000036f0


	//   ....[69]....
        /*05a8*/ 	.word	0x000037c0


	//   ....[70]....
        /*05ac*/ 	.word	0x000037e0


	//   ....[71]....
        /*05b0*/ 	.word	0x000037f0


	//   ....[72]....
        /*05b4*/ 	.word	0x00003820


	//   ....[73]....
        /*05b8*/ 	.word	0x00003850


	//   ....[74]....
        /*05bc*/ 	.word	0x00003890


	//   ....[75]....
        /*05c0*/ 	.word	0x000038b0


	//   ....[76]....
        /*05c4*/ 	.word	0x000038f0


	//   ....[77]....
        /*05c8*/ 	.word	0x00003910


	//   ....[78]....
        /*05cc*/ 	.word	0x00003a20


	//   ....[79]....
        /*05d0*/ 	.word	0x00003a30


	//   ....[80]....
        /*05d4*/ 	.word	0x00003a60


	//   ....[81]....
        /*05d8*/ 	.word	0x00003a90


	//   ....[82]....
        /*05dc*/ 	.word	0x00003ad0


	//   ....[83]....
        /*05e0*/ 	.word	0x00003ae0


	//   ....[84]....
        /*05e4*/ 	.word	0x00003b00


	//   ....[85]....
        /*05e8*/ 	.word	0x00003b40


	//   ....[86]....
        /*05ec*/ 	.word	0x00003b60


	//   ....[87]....
        /*05f0*/ 	.word	0x00003c50


	//   ....[88]....
        /*05f4*/ 	.word	0x00003c60


	//   ....[89]....
        /*05f8*/ 	.word	0x00003c90


	//   ....[90]....
        /*05fc*/ 	.word	0x00003cc0


	//   ....[91]....
        /*0600*/ 	.word	0x00003d00


	//   ....[92]....
        /*0604*/ 	.word	0x00003d10


	//   ....[93]....
        /*0608*/ 	.word	0x00003d30


	//   ....[94]....
        /*060c*/ 	.word	0x00003d70


	//   ....[95]....
        /*0610*/ 	.word	0x00003d90


	//   ....[96]....
        /*0614*/ 	.word	0x00003e90


	//   ....[97]....
        /*0618*/ 	.word	0x00003ea0


	//   ....[98]....
        /*061c*/ 	.word	0x00003ed0


	//   ....[99]....
        /*0620*/ 	.word	0x00003f00


	//   ....[100]....
        /*0624*/ 	.word	0x00003f40


	//   ....[101]....
        /*0628*/ 	.word	0x00003f50


	//   ....[102]....
        /*062c*/ 	.word	0x00003f70


	//   ....[103]....
        /*0630*/ 	.word	0x00003fb0


	//   ....[104]....
        /*0634*/ 	.word	0x00003fd0


	//   ....[105]....
        /*0638*/ 	.word	0x000040b0


	//   ....[106]....
        /*063c*/ 	.word	0x000040c0


	//   ....[107]....
        /*0640*/ 	.word	0x000040f0


	//   ....[108]....
        /*0644*/ 	.word	0x00004120


	//   ....[109]....
        /*0648*/ 	.word	0x00004160


	//   ....[110]....
        /*064c*/ 	.word	0x00004180


	//   ....[111]....
        /*0650*/ 	.word	0x000041c0


	//   ....[112]....
        /*0654*/ 	.word	0x000041e0


	//   ....[113]....
        /*0658*/ 	.word	0x00004240


	//   ....[114]....
        /*065c*/ 	.word	0x000042f0


	//   ....[115]....
        /*0660*/ 	.word	0x00004300


	//   ....[116]....
        /*0664*/ 	.word	0x00004330


	//   ....[117]....
        /*0668*/ 	.word	0x00004360


	//   ....[118]....
        /*066c*/ 	.word	0x000043a0


	//   ....[119]....
        /*0670*/ 	.word	0x000043b0


	//   ....[120]....
        /*0674*/ 	.word	0x000043d0


	//   ....[121]....
        /*0678*/ 	.word	0x00004410


	//   ....[122]....
        /*067c*/ 	.word	0x00004430


	//   ....[123]....
        /*0680*/ 	.word	0x00004510


	//   ....[124]....
        /*0684*/ 	.word	0x00004520


	//   ....[125]....
        /*0688*/ 	.word	0x00004550


	//   ....[126]....
        /*068c*/ 	.word	0x00004580


	//   ....[127]....
        /*0690*/ 	.word	0x000045c0


	//   ....[128]....
        /*0694*/ 	.word	0x000045d0


	//   ....[129]....
        /*0698*/ 	.word	0x000045f0


	//   ....[130]....
        /*069c*/ 	.word	0x00004630


	//   ....[131]....
        /*06a0*/ 	.word	0x00004650


	//   ....[132]....
        /*06a4*/ 	.word	0x00004750


	//   ....[133]....
        /*06a8*/ 	.word	0x00004760


	//   ....[134]....
        /*06ac*/ 	.word	0x00004790


	//   ....[135]....
        /*06b0*/ 	.word	0x000047c0


	//   ....[136]....
        /*06b4*/ 	.word	0x00004800


	//   ....[137]....
        /*06b8*/ 	.word	0x00004810


	//   ....[138]....
        /*06bc*/ 	.word	0x00004830


	//   ....[139]....
        /*06c0*/ 	.word	0x00004870


	//   ....[140]....
        /*06c4*/ 	.word	0x00004890


	//   ....[141]....
        /*06c8*/ 	.word	0x00004970


	//   ....[142]....
        /*06cc*/ 	.word	0x00004980


	//   ....[143]....
        /*06d0*/ 	.word	0x000049b0


	//   ....[144]....
        /*06d4*/ 	.word	0x000049e0


	//   ....[145]....
        /*06d8*/ 	.word	0x00004a20


	//   ....[146]....
        /*06dc*/ 	.word	0x00004a30


	//   ....[147]....
        /*06e0*/ 	.word	0x00004a50


	//   ....[148]....
        /*06e4*/ 	.word	0x00004a90


	//   ....[149]....
        /*06e8*/ 	.word	0x00004ab0


	//   ....[150]....
        /*06ec*/ 	.word	0x00004bb0


	//   ....[151]....
        /*06f0*/ 	.word	0x00004bc0


	//   ....[152]....
        /*06f4*/ 	.word	0x00004bf0


	//   ....[153]....
        /*06f8*/ 	.word	0x00004c20


	//   ....[154]....
        /*06fc*/ 	.word	0x00004c60


	//   ....[155]....
        /*0700*/ 	.word	0x00004c80


	//   ....[156]....
        /*0704*/ 	.word	0x00004cc0


	//   ....[157]....
        /*0708*/ 	.word	0x00004ce0


	//   ....[158]....
        /*070c*/ 	.word	0x00004d30


	//   ....[159]....
        /*0710*/ 	.word	0x00004dc0


	//   ....[160]....
        /*0714*/ 	.word	0x00004de0


	//   ....[161]....
        /*0718*/ 	.word	0x00004df0


	//   ....[162]....
        /*071c*/ 	.word	0x00004e20


	//   ....[163]....
        /*0720*/ 	.word	0x00004e50


	//   ....[164]....
        /*0724*/ 	.word	0x00004e90


	//   ....[165]....
        /*0728*/ 	.word	0x00004eb0


	//   ....[166]....
        /*072c*/ 	.word	0x00004ef0


	//   ....[167]....
        /*0730*/ 	.word	0x00004f10


	//   ....[168]....
        /*0734*/ 	.word	0x00004ff0


	//   ....[169]....
        /*0738*/ 	.word	0x00005030


	//   ....[170]....
        /*073c*/ 	.word	0x00005040


	//   ....[171]....
        /*0740*/ 	.word	0x00005070


	//   ....[172]....
        /*0744*/ 	.word	0x000050a0


	//   ....[173]....
        /*0748*/ 	.word	0x000050e0


	//   ....[174]....
        /*074c*/ 	.word	0x00005100


	//   ....[175]....
        /*0750*/ 	.word	0x00005140


	//   ....[176]....
        /*0754*/ 	.word	0x00005160


	//   ....[177]....
        /*0758*/ 	.word	0x00005260


	//   ....[178]....
        /*075c*/ 	.word	0x00005800


	//   ....[179]....
        /*0760*/ 	.word	0x00005b20


	//   ....[180]....
        /*0764*/ 	.word	0x00005bd0


	//   ....[181]....
        /*0768*/ 	.word	0x00005c80


	//   ....[182]....
        /*076c*/ 	.word	0x00005d30


	//   ....[183]....
        /*0770*/ 	.word	0x00005de0


	//   ....[184]....
        /*0774*/ 	.word	0x00005e90


	//   ....[185]....
        /*0778*/ 	.word	0x00005f40


	//   ....[186]....
        /*077c*/ 	.word	0x00005ff0


	//   ....[187]....
        /*0780*/ 	.word	0x000060a0


	//   ....[188]....
        /*0784*/ 	.word	0x00006150


	//   ....[189]....
        /*0788*/ 	.word	0x00006200


	//   ....[190]....
        /*078c*/ 	.word	0x000062b0


	//   ....[191]....
        /*0790*/ 	.word	0x00006360


	//   ....[192]....
        /*0794*/ 	.word	0x00006410


	//   ....[193]....
        /*0798*/ 	.word	0x000064c0


	//   ....[194]....
        /*079c*/ 	.word	0x00006570


	//   ....[195]....
        /*07a0*/ 	.word	0x00006620


	//   ....[196]....
        /*07a4*/ 	.word	0x000066d0


	//   ....[197]....
        /*07a8*/ 	.word	0x00006780


	//   ....[198]....
        /*07ac*/ 	.word	0x00006980


	//   ....[199]....
        /*07b0*/ 	.word	0x00006aa0


	//   ....[200]....
        /*07b4*/ 	.word	0x00006bc0


	//   ....[201]....
        /*07b8*/ 	.word	0x00006ce0


	//   ....[202]....
        /*07bc*/ 	.word	0x00006e00


	//   ....[203]....
        /*07c0*/ 	.word	0x00006f20


	//   ....[204]....
        /*07c4*/ 	.word	0x00007040


	//   ....[205]....
        /*07c8*/ 	.word	0x00007160


	//   ....[206]....
        /*07cc*/ 	.word	0x00007280


	//   ....[207]....
        /*07d0*/ 	.word	0x000073a0


	//   ....[208]....
        /*07d4*/ 	.word	0x000074c0


	//   ....[209]....
        /*07d8*/ 	.word	0x000075d0


	//   ....[210]....
        /*07dc*/ 	.word	0x000076d0


	//   ....[211]....
        /*07e0*/ 	.word	0x000077d0


	//   ....[212]....
        /*07e4*/ 	.word	0x000078d0


	//   ....[213]....
        /*07e8*/ 	.word	0x000079d0


	//   ....[214]....
        /*07ec*/ 	.word	0x00007ad0


	//   ....[215]....
        /*07f0*/ 	.word	0x00007bd0


	//   ....[216]....
        /*07f4*/ 	.word	0x00007cc0


	//   ....[217]....
        /*07f8*/ 	.word	0x00007d30


	//   ....[218]....
        /*07fc*/ 	.word	0x00007d90


	//   ....[219]....
        /*0800*/ 	.word	0x00007e00


	//   ....[220]....
        /*0804*/ 	.word	0x00007e60


	//   ....[221]....
        /*0808*/ 	.word	0x00007ed0


	//----- nvinfo : EIATTR_VRC_CTA_INIT_COUNT
	.align		4
.L_112:
        /*080c*/ 	.byte	0x02, 0x4a
	.zero		1
	.zero		1


	//----- nvinfo : EIATTR_EXIT_INSTR_OFFSETS
	.align		4
        /*0810*/ 	.byte	0x04, 0x1c
        /*0812*/ 	.short	(.L_114 - .L_113)


	//   ....[0]....
.L_113:
        /*0814*/ 	.word	0x00001cb0


	//   ....[1]....
        /*0818*/ 	.word	0x000020c0


	//   ....[2]....
        /*081c*/ 	.word	0x000020e0


	//   ....[3]....
        /*0820*/ 	.word	0x00006790


	//   ....[4]....
        /*0824*/ 	.word	0x00007cd0


	//----- nvinfo : EIATTR_MAX_THREADS
	.align		4
.L_114:
        /*0828*/ 	.byte	0x04, 0x05
        /*082a*/ 	.short	(.L_116 - .L_115)
.L_115:
        /*082c*/ 	.word	0x00000180
        /*0830*/ 	.word	0x00000001
        /*0834*/ 	.word	0x00000001


	//----- nvinfo : EIATTR_CRS_STACK_SIZE
	.align		4
.L_116:
        /*0838*/ 	.byte	0x04, 0x1e
        /*083a*/ 	.short	(.L_118 - .L_117)
.L_117:
        /*083c*/ 	.word	0x00000000


	//----- nvinfo : EIATTR_CBANK_PARAM_SIZE
	.align		4
.L_118:
        /*0840*/ 	.byte	0x03, 0x19
        /*0842*/ 	.short	0x004d


	//----- nvinfo : EIATTR_PARAM_CBANK
	.align		4
        /*0844*/ 	.byte	0x04, 0x0a
        /*0846*/ 	.short	(.L_120 - .L_119)
	.align		4
.L_119:
        /*0848*/ 	.word	index@(.nv.constant0._ZN3cub18CUB_300001_SM_10006detail10radix_sort29DeviceRadixSortOnesweepKernelINS1_5radix10policy_hubIjNS0_8NullTypeEyE10Policy1000ELNS0_9SortOrderE0EjS6_yiiNS1_21identity_decomposer_tEEEvPT5_SC_PT3_PKSD_PT1_PKSH_PT2_PKSL_T4_iiT6_)
        /*084c*/ 	.short	0x0380
        /*084e*/ 	.short	0x004d


	//----- nvinfo : EIATTR_SW_WAR
	.align		4
.L_120:
        /*0850*/ 	.byte	0x04, 0x36
        /*0852*/ 	.short	(.L_122 - .L_121)
.L_121:
        /*0854*/ 	.word	0x00000008
.L_122:


//--------------------- .nv.info._ZN3cub18CUB_300001_SM_10006detail10radix_sort33DeviceRadixSortExclusiveSumKernelINS1_5radix10policy_hubIjNS0_8NullTypeEyE10Policy1000EyEEvPT0_ --------------------------
	.section	.nv.info._ZN3cub18CUB_300001_SM_10006detail10radix_sort33DeviceRadixSortExclusiveSumKernelINS1_5radix10policy_hubIjNS0_8NullTypeEyE10Policy1000EyEEvPT0_,"",@"SHT_CUDA_INFO"
	.sectionflags	@""
	.align	4


	//----- nvinfo : EIATTR_CUDA_API_VERSION
	.align		4
        /*0000*/ 	.byte	0x04, 0x37
        /*0002*/ 	.short	(.L_124 - .L_123)
.L_123:
        /*0004*/ 	.word	0x00000082


	//----- nvinfo : EIATTR_KPARAM_INFO
	.align		4
.L_124:
        /*0008*/ 	.byte	0x04, 0x17
        /*000a*/ 	.short	(.L_126 - .L_125)
.L_125:
        /*000c*/ 	.word	0x00000000
        /*0010*/ 	.short	0x0000
        /*0012*/ 	.short	0x0000
        /*0014*/ 	.byte	0x00, 0xf5, 0x21, 0x00


	//----- nvinfo : EIATTR_SPARSE_MMA_MASK
	.align		4
.L_126:
        /*0018*/ 	.byte	0x03, 0x50
        /*001a*/ 	.short	0x0000


	//----- nvinfo : EIATTR_MAXREG_COUNT
	.align		4
        /*001c*/ 	.byte	0x03, 0x1b
        /*001e*/ 	.short	0x00ff


	//----- nvinfo : EIATTR_NUM_BARRIERS
	.align		4
        /*0020*/ 	.byte	0x02, 0x4c
        /*0022*/ 	.byte	0x01
	.zero		1


	//----- nvinfo : EIATTR_MERCURY_ISA_VERSION
	.align		4
        /*0024*/ 	.byte	0x03, 0x5f
        /*0026*/ 	.short	0x0101


	//----- nvinfo : EIATTR_COOP_GROUP_MASK_REGIDS
	.align		4
        /*0028*/ 	.byte	0x04, 0x29
        /*002a*/ 	.short	(.L_128 - .L_127)


	//   ....[0]....
.L_127:
        /*002c*/ 	.word	0xffffffff


	//   ....[1]....
        /*0030*/ 	.word	0xffffffff


	//   ....[2]....
        /*0034*/ 	.word	0xffffffff


	//   ....[3]....
        /*0038*/ 	.word	0xffffffff


	//   ....[4]....
        /*003c*/ 	.word	0xffffffff


	//   ....[5]....
        /*0040*/ 	.word	0xffffffff


	//   ....[6]....
        /*0044*/ 	.word	0xffffffff


	//   ....[7]....
        /*0048*/ 	.word	0xffffffff


	//   ....[8]....
        /*004c*/ 	.word	0xffffffff


	//   ....[9]....
        /*0050*/ 	.word	0xffffffff


	//   ....[10]....
        /*0054*/ 	.word	0x05000015


	//   ....[11]....
        /*0058*/ 	.word	0x05000015


	//   ....[12]....
        /*005c*/ 	.word	0x05000015


	//   ....[13]....
        /*0060*/ 	.word	0x05000015


	//   ....[14]....
        /*0064*/ 	.word	0x05000015


	//   ....[15]....
        /*0068*/ 	.word	0x05000015


	//   ....[16]....
        /*006c*/ 	.word	0x05000015


	//   ....[17]....
        /*0070*/ 	.word	0x05000015


	//   ....[18]....
        /*0074*/ 	.word	0x05000015


	//   ....[19]....
        /*0078*/ 	.word	0x05000015


	//----- nvinfo : EIATTR_COOP_GROUP_INSTR_OFFSETS
	.align		4
.L_128:
        /*007c*/ 	.byte	0x04, 0x28
        /*007e*/ 	.short	(.L_130 - .L_129)


	//   ....[0]....
.L_129:
        /*0080*/ 	.word	0x00000250


	//   ....[1]....
        /*0084*/ 	.word	0x00000260


	//   ....[2]....
        /*0088*/ 	.word	0x000002a0


	//   ....[3]....
        /*008c*/ 	.word	0x000002c0


	//   ....[4]....
        /*0090*/ 	.word	0x00000310


	//   ....[5]....
        /*0094*/ 	.word	0x00000320


	//   ....[6]....
        /*0098*/ 	.word	0x00000360


	//   ....[7]....
        /*009c*/ 	.word	0x00000380


	//   ....[8]....
        /*00a0*/ 	.word	0x000003d0


	//   ....[9]....
        /*00a4*/ 	.word	0x000003e0


	//   ....[10]....
        /*00a8*/ 	.word	0x00000660


	//   ....[11]....
        /*00ac*/ 	.word	0x000006b0


	//   ....[12]....
        /*00b0*/ 	.word	0x00000740


	//   ....[13]....
        /*00b4*/ 	.word	0x00000790


	//   ....[14]....
        /*00b8*/ 	.word	0x00000820


	//   ....[15]....
        /*00bc*/ 	.word	0x00000870


	//   ....[16]....
        /*00c0*/ 	.word	0x00000900


	//   ....[17]....
        /*00c4*/ 	.word	0x00000950


	//   ....[18]....
        /*00c8*/ 	.word	0x000009e0


	//   ....[19]....
        /*00cc*/ 	.word	0x00000a30


	//----- nvinfo : EIATTR_VRC_CTA_INIT_COUNT
	.align		4
.L_130:
        /*00d0*/ 	.byte	0x02, 0x4a
	.zero		1
	.zero		1


	//----- nvinfo : EIATTR_EXIT_INSTR_OFFSETS
	.align		4
        /*00d4*/ 	.byte	0x04, 0x1c
        /*00d6*/ 	.short	(.L_132 - .L_131)


	//   ....[0]....
.L_131:
        /*00d8*/ 	.word	0x000005d0


	//   ....[1]....
        /*00dc*/ 	.word	0x00000600


	//----- nvinfo : EIATTR_CRS_STACK_SIZE
	.align		4
.L_132:
        /*00e0*/ 	.byte	0x04, 0x1e
        /*00e2*/ 	.short	(.L_134 - .L_133)
.L_133:
        /*00e4*/ 	.word	0x00000000


	//----- nvinfo : EIATTR_CBANK_PARAM_SIZE
	.align		4
.L_134:
        /*00e8*/ 	.byte	0x03, 0x19
        /*00ea*/ 	.short	0x0008


	//----- nvinfo : EIATTR_PARAM_CBANK
	.align		4
        /*00ec*/ 	.byte	0x04, 0x0a
        /*00ee*/ 	.short	(.L_136 - .L_135)
	.align		4
.L_135:
        /*00f0*/ 	.word	index@(.nv.constant0._ZN3cub18CUB_300001_SM_10006detail10radix_sort33DeviceRadixSortExclusiveSumKernelINS1_5radix10policy_hubIjNS0_8NullTypeEyE10Policy1000EyEEvPT0_)
        /*00f4*/ 	.short	0x0380
        /*00f6*/ 	.short	0x0008


	//----- nvinfo : EIATTR_SW_WAR
	.align		4
.L_136:
        /*00f8*/ 	.byte	0x04, 0x36
        /*00fa*/ 	.short	(.L_138 - .L_137)
.L_137:
        /*00fc*/ 	.word	0x00000008
.L_138:


//--------------------- .nv.info._ZN3cub18CUB_300001_SM_10006detail10radix_sort30DeviceRadixSortHistogramKernelINS1_5radix10policy_hubIjNS0_8NullTypeEyE10Policy1000ELNS0_9SortOrderE0EjyNS1_21identity_decomposer_tEEEvPT2_PKT1_SB_iiT3_ --------------------------
	.section	.nv.info._ZN3cub18CUB_300001_SM_10006detail10radix_sort30DeviceRadixSortHistogramKernelINS1_5radix10policy_hubIjNS0_8NullTypeEyE10Policy1000ELNS0_9SortOrderE0EjyNS1_21identity_decomposer_tEEEvPT2_PKT1_SB_iiT3_,"",@"SHT_CUDA_INFO"
	.sectionflags	@""
	.align	4


	//----- nvinfo : EIATTR_CUDA_API_VERSION
	.align		4
        /*0000*/ 	.byte	0x04, 0x37
        /*0002*/ 	.short	(.L_140 - .L_139)
.L_139:
        /*0004*/ 	.word	0x00000082


	//----- nvinfo : EIATTR_KPARAM_INFO
	.align		4
.L_140:
        /*0008*/ 	.byte	0x04, 0x17
        /*000a*/ 	.short	(.L_142 - .L_141)
.L_141:
        /*000c*/ 	.word	0x00000000
        /*0010*/ 	.short	0x0005
        /*0012*/ 	.short	0x0020
        /*0014*/ 	.byte	0x00, 0xf0, 0x05, 0x00


	//----- nvinfo : EIATTR_KPARAM_INFO
	.align		4
.L_142:
        /*0018*/ 	.byte	0x04, 0x17
        /*001a*/ 	.short	(.L_144 - .L_143)
.L_143:
        /*001c*/ 	.word	0x00000000
        /*0020*/ 	.short	0x0004
        /*0022*/ 	.short	0x001c
        /*0024*/ 	.byte	0x00, 0xf0, 0x11, 0x00


	//----- nvinfo : EIATTR_KPARAM_INFO
	.align		4
.L_144:
        /*0028*/ 	.byte	0x04, 0x17
        /*002a*/ 	.short	(.L_146 - .L_145)
.L_145:
        /*002c*/ 	.word	0x00000000
        /*0030*/ 	.short	0x0003
        /*0032*/ 	.short	0x0018
        /*0034*/ 	.byte	0x00, 0xf0, 0x11, 0x00


	//----- nvinfo : EIATTR_KPARAM_INFO
	.align		4
.L_146:
        /*0038*/ 	.byte	0x04, 0x17
        /*003a*/ 	.short	(.L_148 - .L_147)
.L_147:
        /*003c*/ 	.word	0x00000000
        /*0040*/ 	.short	0x0002
        /*0042*/ 	.short	0x0010
        /*0044*/ 	.byte	0x00, 0xf0, 0x21, 0x00


	//----- nvinfo : EIATTR_KPARAM_INFO
	.align		4
.L_148:
        /*0048*/ 	.byte	0x04, 0x17
        /*004a*/ 	.short	(.L_150 - .L_149)
.L_149:
        /*004c*/ 	.word	0x00000000
        /*0050*/ 	.short	0x0001
        /*0052*/ 	.short	0x0008
        /*0054*/ 	.byte	0x00, 0xf5, 0x21, 0x00


	//----- nvinfo : EIATTR_KPARAM_INFO
	.align		4
.L_150:
        /*0058*/ 	.byte	0x04, 0x17
        /*005a*/ 	.short	(.L_152 - .L_151)
.L_151:
        /*005c*/ 	.word	0x00000000
        /*0060*/ 	.short	0x0000
        /*0062*/ 	.short	0x0000
        /*0064*/ 	.byte	0x00, 0xf5, 0x21, 0x00


	//----- nvinfo : EIATTR_SPARSE_MMA_MASK
	.align		4
.L_152:
        /*0068*/ 	.byte	0x03, 0x50
        /*006a*/ 	.short	0x0000


	//----- nvinfo : EIATTR_MAXREG_COUNT
	.align		4
        /*006c*/ 	.byte	0x03, 0x1b
        /*006e*/ 	.short	0x00ff


	//----- nvinfo : EIATTR_NUM_BARRIERS
	.align		4
        /*0070*/ 	.byte	0x02, 0x4c
        /*0072*/ 	.byte	0x01
	.zero		1


	//----- nvinfo : EIATTR_MERCURY_ISA_VERSION
	.align		4
        /*0074*/ 	.byte	0x03, 0x5f
        /*0076*/ 	.short	0x0101


	//----- nvinfo : EIATTR_VRC_CTA_INIT_COUNT
	.align		4
        /*0078*/ 	.byte	0x02, 0x4a
	.zero		1
	.zero		1


	//----- nvinfo : EIATTR_EXIT_INSTR_OFFSETS
	.align		4
        /*007c*/ 	.byte	0x04, 0x1c
        /*007e*/ 	.short	(.L_154 - .L_153)


	//   ....[0]....
.L_153:
        /*0080*/ 	.word	0x00000040


	//   ....[1]....
        /*0084*/ 	.word	0x00002ec0


	//----- nvinfo : EIATTR_MAX_THREADS
	.align		4
.L_154:
        /*0088*/ 	.byte	0x04, 0x05
        /*008a*/ 	.short	(.L_156 - .L_155)
.L_155:
        /*008c*/ 	.word	0x00000080
        /*0090*/ 	.word	0x00000001
        /*0094*/ 	.word	0x00000001


	//----- nvinfo : EIATTR_CRS_STACK_SIZE
	.align		4
.L_156:
        /*0098*/ 	.byte	0x04, 0x1e
        /*009a*/ 	.short	(.L_158 - .L_157)
.L_157:
        /*009c*/ 	.word	0x00000000


	//----- nvinfo : EIATTR_CBANK_PARAM_SIZE
	.align		4
.L_158:
        /*00a0*/ 	.byte	0x03, 0x19
        /*00a2*/ 	.short	0x0021


	//----- nvinfo : EIATTR_PARAM_CBANK
	.align		4
        /*00a4*/ 	.byte	0x04, 0x0a
        /*00a6*/ 	.short	(.L_160 - .L_159)
	.align		4
.L_159:
        /*00a8*/ 	.word	index@(.nv.constant0._ZN3cub18CUB_300001_SM_10006detail10radix_sort30DeviceRadixSortHistogramKernelINS1_5radix10policy_hubIjNS0_8NullTypeEyE10Policy1000ELNS0_9SortOrderE0EjyNS1_21identity_decomposer_tEEEvPT2_PKT1_SB_iiT3_)
        /*00ac*/ 	.short	0x0380
        /*00ae*/ 	.short	0x0021


	//----- nvinfo : EIATTR_SW_WAR
	.align		4
.L_160:
        /*00b0*/ 	.byte	0x04, 0x36
        /*00b2*/ 	.short	(.L_162 - .L_161)
.L_161:
        /*00b4*/ 	.word	0x00000008
.L_162:


//--------------------- .nv.info._ZN3cub18CUB_300001_SM_10006detail10radix_sort31DeviceRadixSortSingleTileKernelINS1_5radix10policy_hubIjNS0_8NullTypeEyE10Policy1000ELNS0_9SortOrderE0EjS6_yNS1_21identity_decomposer_tEEEvPKT1_PSB_PKT2_PSF_T3_iiT4_ --------------------------
	.section	.nv.info._ZN3cub18CUB_300001_SM_10006detail10radix_sort31DeviceRadixSortSingleTileKernelINS1_5radix10policy_hubIjNS0_8NullTypeEyE10Policy1000ELNS0_9SortOrderE0EjS6_yNS1_21identity_decomposer_tEEEvPKT1_PSB_PKT2_PSF_T3_iiT4_,"",@"SHT_CUDA_INFO"
	.sectionflags	@""
	.align	4


	//----- nvinfo : EIATTR_CUDA_API_VERSION
	.align		4
        /*0000*/ 	.byte	0x04, 0x37
        /*0002*/ 	.short	(.L_164 - .L_163)
.L_163:
        /*0004*/ 	.word	0x00000082


	//----- nvinfo : EIATTR_KPARAM_INFO
	.align		4
.L_164:
        /*0008*/ 	.byte	0x04, 0x17
        /*000a*/ 	.short	(.L_166 - .L_165)
.L_165:
        /*000c*/ 	.word	0x00000000
        /*0010*/ 	.short	0x0007
        /*0012*/ 	.short	0x0030
        /*0014*/ 	.byte	0x00, 0xf0, 0x05, 0x00


	//----- nvinfo : EIATTR_KPARAM_INFO
	.align		4
.L_166:
        /*0018*/ 	.byte	0x04, 0x17
        /*001a*/ 	.short	(.L_168 - .L_167)
.L_167:
        /*001c*/ 	.word	0x00000000
        /*0020*/ 	.short	0x0006
        /*0022*/ 	.short	0x002c
        /*0024*/ 	.byte	0x00, 0xf0, 0x11, 0x00


	//----- nvinfo : EIATTR_KPARAM_INFO
	.align		4
.L_168:
        /*0028*/ 	.byte	0x04, 0x17
        /*002a*/ 	.short	(.L_170 - .L_169)
.L_169:
        /*002c*/ 	.word	0x00000000
        /*0030*/ 	.short	0x0005
        /*0032*/ 	.short	0x0028
        /*0034*/ 	.byte	0x00, 0xf0, 0x11, 0x00


	//----- nvinfo : EIATTR_KPARAM_INFO
	.align		4
.L_170:
        /*0038*/ 	.byte	0x04, 0x17
        /*003a*/ 	.short	(.L_172 - .L_171)
.L_171:
        /*003c*/ 	.word	0x00000000
        /*0040*/ 	.short	0x0004
        /*0042*/ 	.short	0x0020
        /*0044*/ 	.byte	0x00, 0xf0, 0x21, 0x00


	//----- nvinfo : EIATTR_KPARAM_INFO
	.align		4
.L_172:
        /*0048*/ 	.byte	0x04, 0x17
        /*004a*/ 	.short	(.L_174 - .L_173)
.L_173:
        /*004c*/ 	.word	0x00000000
        /*0050*/ 	.short	0x0003
        /*0052*/ 	.short	0x0018
        /*0054*/ 	.byte	0x00, 0xf5, 0x21, 0x00


	//----- nvinfo : EIATTR_KPARAM_INFO
	.align		4
.L_174:
        /*0058*/ 	.byte	0x04, 0x17
        /*005a*/ 	.short	(.L_176 - .L_175)
.L_175:
        /*005c*/ 	.word	0x00000000
        /*0060*/ 	.short	0x0002
        /*0062*/ 	.short	0x0010
        /*0064*/ 	.byte	0x00, 0xf5, 0x21, 0x00


	//----- nvinfo : EIATTR_KPARAM_INFO
	.align		4
.L_176:
        /*0068*/ 	.byte	0x04, 0x17
        /*006a*/ 	.short	(.L_178 - .L_177)
.L_177:
        /*006c*/ 	.word	0x00000000
        /*0070*/ 	.short	0x0001
        /*0072*/ 	.short	0x0008
        /*0074*/ 	.byte	0x00, 0xf5, 0x21, 0x00


	//----- nvinfo : EIATTR_KPARAM_INFO
	.align		4
.L_178:
        /*0078*/ 	.byte	0x04, 0x17
        /*007a*/ 	.short	(.L_180 - .L_179)
.L_179:
        /*007c*/ 	.word	0x00000000
        /*0080*/ 	.short	0x0000
        /*0082*/ 	.short	0x0000
        /*0084*/ 	.byte	0x00, 0xf5, 0x21, 0x00


	//----- nvinfo : EIATTR_SPARSE_MMA_MASK
	.align		4
.L_180:
        /*0088*/ 	.byte	0x03, 0x50
        /*008a*/ 	.short	0x0000


	//----- nvinfo : EIATTR_MAXREG_COUNT
	.align		4
        /*008c*/ 	.byte	0x03, 0x1b
        /*008e*/ 	.short	0x00ff


	//----- nvinfo : EIATTR_NUM_BARRIERS
	.align		4
        /*0090*/ 	.byte	0x02, 0x4c
        /*0092*/ 	.byte	0x01
	.zero		1


	//----- nvinfo : EIATTR_MERCURY_ISA_VERSION
	.align		4
        /*0094*/ 	.byte	0x03, 0x5f
        /*0096*/ 	.short	0x0101


	//----- nvinfo : EIATTR_COOP_GROUP_MASK_REGIDS
	.align		4
        /*0098*/ 	.byte	0x04, 0x29
        /*009a*/ 	.short	(.L_182 - .L_181)


	//   ....[0]....
.L_181:
        /*009c*/ 	.word	0xffffffff


	//   ....[1]....
        /*00a0*/ 	.word	0xffffffff


	//   ....[2]....
        /*00a4*/ 	.word	0xffffffff


	//   ....[3]....
        /*00a8*/ 	.word	0xffffffff


	//   ....[4]....
        /*00ac*/ 	.word	0xffffffff


	//----- nvinfo : EIATTR_COOP_GROUP_INSTR_OFFSETS
	.align		4
.L_182:
        /*00b0*/ 	.byte	0x04, 0x28
        /*00b2*/ 	.short	(.L_184 - .L_183)


	//   ....[0]....
.L_183:
        /*00b4*/ 	.word	0x000018c0


	//   ....[1]....
        /*00b8*/ 	.word	0x000018e0


	//   ....[2]....
        /*00bc*/ 	.word	0x00001900


	//   ....[3]....
        /*00c0*/ 	.word	0x00001920


	//   ....[4]....
        /*00c4*/ 	.word	0x00001940


	//----- nvinfo : EIATTR_VRC_CTA_INIT_COUNT
	.align		4
.L_184:
        /*00c8*/ 	.byte	0x02, 0x4a
	.zero		1
	.zero		1


	//----- nvinfo : EIATTR_EXIT_INSTR_OFFSETS
	.align		4
        /*00cc*/ 	.byte	0x04, 0x1c
        /*00ce*/ 	.short	(.L_186 - .L_185)


	//   ....[0]....
.L_185:
        /*00d0*/ 	.word	0x00002e90


	//   ....[1]....
        /*00d4*/ 	.word	0x00002ec0


	//----- nvinfo : EIATTR_MAX_THREADS
	.align		4
.L_186:
        /*00d8*/ 	.byte	0x04, 0x05
        /*00da*/ 	.short	(.L_188 - .L_187)
.L_187:
        /*00dc*/ 	.word	0x00000100
        /*00e0*/ 	.word	0x00000001
        /*00e4*/ 	.word	0x00000001


	//----- nvinfo : EIATTR_CBANK_PARAM_SIZE
	.align		4
.L_188:
        /*00e8*/ 	.byte	0x03, 0x19
        /*00ea*/ 	.short	0x0031


	//----- nvinfo : EIATTR_PARAM_CBANK
	.align		4
        /*00ec*/ 	.byte	0x04, 0x0a
        /*00ee*/ 	.short	(.L_190 - .L_189)
	.align		4
.L_189:
        /*00f0*/ 	.word	index@(.nv.constant0._ZN3cub18CUB_300001_SM_10006detail10radix_sort31DeviceRadixSortSingleTileKernelINS1_5radix10policy_hubIjNS0_8NullTypeEyE10Policy1000ELNS0_9SortOrderE0EjS6_yNS1_21identity_decomposer_tEEEvPKT1_PSB_PKT2_PSF_T3_iiT4_)
        /*00f4*/ 	.short	0x0380
        /*00f6*/ 	.short	0x0031


	//----- nvinfo : EIATTR_SW_WAR
	.align		4
.L_190:
        /*00f8*/ 	.byte	0x04, 0x36
        /*00fa*/ 	.short	(.L_192 - .L_191)
.L_191:
        /*00fc*/ 	.word	0x00000008
.L_192:


//--------------------- .nv.info._ZN3cub18CUB_300001_SM_10006detail11EmptyKernelIvEEvv --------------------------
	.section	.nv.info._ZN3cub18CUB_300001_SM_10006detail11EmptyKernelIvEEvv,"",@"SHT_CUDA_INFO"
	.sectionflags	@""
	.align	4


	//----- nvinfo : EIATTR_CUDA_API_VERSION
	.align		4
        /*0000*/ 	.byte	0x04, 0x37
        /*0002*/ 	.short	(.L_194 - .L_193)
.L_193:
        /*0004*/ 	.word	0x00000082


	//----- nvinfo : EIATTR_SPARSE_MMA_MASK
	.align		4
.L_194:
        /*0008*/ 	.byte	0x03, 0x50
        /*000a*/ 	.short	0x0000


	//----- nvinfo : EIATTR_MAXREG_COUNT
	.align		4
        /*000c*/ 	.byte	0x03, 0x1b
        /*000e*/ 	.short	0x00ff


	//----- nvinfo : EIATTR_MERCURY_ISA_VERSION
	.align		4
        /*0010*/ 	.byte	0x03, 0x5f
        /*0012*/ 	.short	0x0101


	//----- nvinfo : EIATTR_VRC_CTA_INIT_COUNT
	.align		4
        /*0014*/ 	.byte	0x02, 0x4a
	.zero		1
	.zero		1


	//----- nvinfo : EIATTR_EXIT_INSTR_OFFSETS
	.align		4
        /*0018*/ 	.byte	0x04, 0x1c
        /*001a*/ 	.short	(.L_196 - .L_195)


	//   ....[0]....
.L_195:
        /*001c*/ 	.word	0x00000010


	//----- nvinfo : EIATTR_SW_WAR
	.align		4
.L_196:
        /*0020*/ 	.byte	0x04, 0x36
        /*0022*/ 	.short	(.L_198 - .L_197)
.L_197:
        /*0024*/ 	.word	0x00000008
.L_198:


//--------------------- .nv.info._Z7sortBlkPiiS_  --------------------------
	.section	.nv.info._Z7sortBlkPiiS_,"",@"SHT_CUDA_INFO"
	.sectionflags	@""
	.align	4


	//----- nvinfo : EIATTR_CUDA_API_VERSION
	.align		4
        /*0000*/ 	.byte	0x04, 0x37
        /*0002*/ 	.short	(.L_200 - .L_199)
.L_199:
        /*0004*/ 	.word	0x00000082


	//----- nvinfo : EIATTR_KPARAM_INFO
	.align		4
.L_200:
        /*0008*/ 	.byte	0x04, 0x17
        /*000a*/ 	.short	(.L_202 - .L_201)
.L_201:
        /*000c*/ 	.word	0x00000000
        /*0010*/ 	.short	0x0002
        /*0012*/ 	.short	0x0010
        /*0014*/ 	.byte	0x00, 0xf5, 0x21, 0x00


	//----- nvinfo : EIATTR_KPARAM_INFO
	.align		4
.L_202:
        /*0018*/ 	.byte	0x04, 0x17
        /*001a*/ 	.short	(.L_204 - .L_203)
.L_203:
        /*001c*/ 	.word	0x00000000
        /*0020*/ 	.short	0x0001
        /*0022*/ 	.short	0x0008
        /*0024*/ 	.byte	0x00, 0xf0, 0x11, 0x00


	//----- nvinfo : EIATTR_KPARAM_INFO
	.align		4
.L_204:
        /*0028*/ 	.byte	0x04, 0x17
        /*002a*/ 	.short	(.L_206 - .L_205)
.L_205:
        /*002c*/ 	.word	0x00000000
        /*0030*/ 	.short	0x0000
        /*0032*/ 	.short	0x0000
        /*0034*/ 	.byte	0x00, 0xf5, 0x21, 0x00


	//----- nvinfo : EIATTR_SPARSE_MMA_MASK
	.align		4
.L_206:
        /*0038*/ 	.byte	0x03, 0x50
        /*003a*/ 	.short	0x0000


	//----- nvinfo : EIATTR_MAXREG_COUNT
	.align		4
        /*003c*/ 	.byte	0x03, 0x1b
        /*003e*/ 	.short	0x00ff


	//----- nvinfo : EIATTR_NUM_BARRIERS
	.align		4
        /*0040*/ 	.byte	0x02, 0x4c
        /*0042*/ 	.byte	0x01
	.zero		1


	//----- nvinfo : EIATTR_MERCURY_ISA_VERSION
	.align		4
        /*0044*/ 	.byte	0x03, 0x5f
        /*0046*/ 	.short	0x0101


	//----- nvinfo : EIATTR_VRC_CTA_INIT_COUNT
	.align		4
        /*0048*/ 	.byte	0x02, 0x4a
	.zero		1
	.zero		1


	//----- nvinfo : EIATTR_EXIT_INSTR_OFFSETS
	.align		4
        /*004c*/ 	.byte	0x04, 0x1c
        /*004e*/ 	.short	(.L_208 - .L_207)


	//   ....[0]....
.L_207:
        /*0050*/ 	.word	0x000003c0


	//----- nvinfo : EIATTR_CBANK_PARAM_SIZE
	.align		4
.L_208:
        /*0054*/ 	.byte	0x03, 0x19
        /*0056*/ 	.short	0x0018


	//----- nvinfo : EIATTR_PARAM_CBANK
	.align		4
        /*0058*/ 	.byte	0x04, 0x0a
        /*005a*/ 	.short	(.L_210 - .L_209)
	.align		4
.L_209:
        /*005c*/ 	.word	index@(.nv.constant0._Z7sortBlkPiiS_)
        /*0060*/ 	.short	0x0380
        /*0062*/ 	.short	0x0018


	//----- nvinfo : EIATTR_SW_WAR
	.align		4
.L_210:
        /*0064*/ 	.byte	0x04, 0x36
        /*0066*/ 	.short	(.L_212 - .L_211)
.L_211:
        /*0068*/ 	.word	0x00000008
.L_212:


//--------------------- .nv.callgraph             --------------------------
	.section	.nv.callgraph,"",@"SHT_CUDA_CALLGRAPH"
	.align	4
	.sectionentsize	8
	.align		4
        /*0000*/ 	.word	0x00000000
	.align		4
        /*0004*/ 	.word	0xffffffff
	.align		4
        /*0008*/ 	.word	0x00000000
	.align		4
        /*000c*/ 	.word	0xfffffffe
	.align		4
        /*0010*/ 	.word	0x00000000
	.align		4
        /*0014*/ 	.word	0xfffffffd
	.align		4
        /*0018*/ 	.word	0x00000000
	.align		4
        /*001c*/ 	.word	0xfffffffc


//--------------------- .nv.constant4             --------------------------
	.section	.nv.constant4,"a",@progbits
	.align	8
	.align		8
.nv.constant4:
        /*0000*/ 	.dword	_ZN34_INTERNAL_fe67c3b6_4_k_cu_7edce4c24cuda3std3__45__cpo5beginE
	.align		8
        /*0008*/ 	.dword	_ZN34_INTERNAL_fe67c3b6_4_k_cu_7edce4c24cuda3std3__45__cpo3endE
	.align		8
        /*0010*/ 	.dword	_ZN34_INTERNAL_fe67c3b6_4_k_cu_7edce4c24cuda3std3__45__cpo6cbeginE
	.align		8
        /*0018*/ 	.dword	_ZN34_INTERNAL_fe67c3b6_4_k_cu_7edce4c24cuda3std3__45__cpo4cendE
	.align		8
        /*0020*/ 	.dword	_ZN34_INTERNAL_fe67c3b6_4_k_cu_7edce4c24cuda3std3__45__cpo6rbeginE
	.align		8
        /*0028*/ 	.dword	_ZN34_INTERNAL_fe67c3b6_4_k_cu_7edce4c24cuda3std3__45__cpo4rendE
	.align		8
        /*0030*/ 	.dword	_ZN34_INTERNAL_fe67c3b6_4_k_cu_7edce4c24cuda3std3__45__cpo7crbeginE
	.align		8
        /*0038*/ 	.dword	_ZN34_INTERNAL_fe67c3b6_4_k_cu_7edce4c24cuda3std3__45__cpo5crendE
	.align		8
        /*0040*/ 	.dword	_ZN34_INTERNAL_fe67c3b6_4_k_cu_7edce4c24cuda3std3__436_GLOBAL__N__fe67c3b6_4_k_cu_7edce4c26ignoreE
	.align		8
        /*0048*/ 	.dword	_ZN34_INTERNAL_fe67c3b6_4_k_cu_7edce4c24cuda3std3__419piecewise_constructE
	.align		8
        /*0050*/ 	.dword	_ZN34_INTERNAL_fe67c3b6_4_k_cu_7edce4c24cuda3std3__48in_placeE
	.align		8
        /*0058*/ 	.dword	_ZN34_INTERNAL_fe67c3b6_4_k_cu_7edce4c24cuda3std3__420unreachable_sentinelE
	.align		8
        /*0060*/ 	.dword	_ZN34_INTERNAL_fe67c3b6_4_k_cu_7edce4c24cuda3std3__47nulloptE
	.align		8
        /*0068*/ 	.dword	_ZN34_INTERNAL_fe67c3b6_4_k_cu_7edce4c24cuda3std3__48unexpectE
	.align		8
        /*0070*/ 	.dword	_ZN34_INTERNAL_fe67c3b6_4_k_cu_7edce4c24cuda3std6ranges3__45__cpo4swapE
	.align		8
        /*0078*/ 	.dword	_ZN34_INTERNAL_fe67c3b6_4_k_cu_7edce4c24cuda3std6ranges3__45__cpo9iter_moveE
	.align		8
        /*0080*/ 	.dword	_ZN34_INTERNAL_fe67c3b6_4_k_cu_7edce4c24cuda3std6ranges3__45__cpo5beginE
	.align		8
        /*0088*/ 	.dword	_ZN34_INTERNAL_fe67c3b6_4_k_cu_7edce4c24cuda3std6ranges3__45__cpo3endE
	.align		8
        /*0090*/ 	.dword	_ZN34_INTERNAL_fe67c3b6_4_k_cu_7edce4c24cuda3std6ranges3__45__cpo6cbeginE
	.align		8
        /*0098*/ 	.dword	_ZN34_INTERNAL_fe67c3b6_4_k_cu_7edce4c24cuda3std6ranges3__45__cpo4cendE
	.align		8
        /*00a0*/ 	.dword	_ZN34_INTERNAL_fe67c3b6_4_k_cu_7edce4c24cuda3std6ranges3__45__cpo7advanceE
	.align		8
        /*00a8*/ 	.dword	_ZN34_INTERNAL_fe67c3b6_4_k_cu_7edce4c24cuda3std6ranges3__45__cpo9iter_swapE
	.align		8
        /*00b0*/ 	.dword	_ZN34_INTERNAL_fe67c3b6_4_k_cu_7edce4c24cuda3std6ranges3__45__cpo4nextE
	.align		8
        /*00b8*/ 	.dword	_ZN34_INTERNAL_fe67c3b6_4_k_cu_7edce4c24cuda3std6ranges3__45__cpo4prevE
	.align		8
        /*00c0*/ 	.dword	_ZN34_INTERNAL_fe67c3b6_4_k_cu_7edce4c24cuda3std6ranges3__45__cpo4dataE
	.align		8
        /*00c8*/ 	.dword	_ZN34_INTERNAL_fe67c3b6_4_k_cu_7edce4c24cuda3std6ranges3__45__cpo5cdataE
	.align		8
        /*00d0*/ 	.dword	_ZN34_INTERNAL_fe67c3b6_4_k_cu_7edce4c24cuda3std6ranges3__45__cpo4sizeE
	.align		8
        /*00d8*/ 	.dword	_ZN34_INTERNAL_fe67c3b6_4_k_cu_7edce4c24cuda3std6ranges3__45__cpo5ssizeE
	.align		8
        /*00e0*/ 	.dword	_ZN34_INTERNAL_fe67c3b6_4_k_cu_7edce4c24cuda3std6ranges3__45__cpo8distanceE
	.align		8
        /*00e8*/ 	.dword	_ZN34_INTERNAL_fe67c3b6_4_k_cu_7edce4c26thrust24THRUST_300001_SM_1000_NS8cuda_cub3parE
	.align		8
        /*00f0*/ 	.dword	_ZN34_INTERNAL_fe67c3b6_4_k_cu_7edce4c26thrust24THRUST_300001_SM_1000_NS8cuda_cub10par_nosyncE
	.align		8
        /*00f8*/ 	.dword	_ZN34_INTERNAL_fe67c3b6_4_k_cu_7edce4c26thrust24THRUST_300001_SM_1000_NS6system6detail10sequential3seqE
	.align		8
        /*0100*/ 	.dword	_ZN34_INTERNAL_fe67c3b6_4_k_cu_7edce4c26thrust24THRUST_300001_SM_1000_NS6system3cpp3parE
	.align		8
        /*0108*/ 	.dword	_ZN34_INTERNAL_fe67c3b6_4_k_cu_7edce4c26thrust24THRUST_300001_SM_1000_NS12placeholders2_1E
	.align		8
        /*0110*/ 	.dword	_ZN34_INTERNAL_fe67c3b6_4_k_cu_7edce4c26thrust24THRUST_300001_SM_1000_NS12placeholders2_2E
	.align		8
        /*0118*/ 	.dword	_ZN34_INTERNAL_fe67c3b6_4_k_cu_7edce4c26thrust24THRUST_300001_SM_1000_NS12placeholders2_3E
	.align		8
        /*0120*/ 	.dword	_ZN34_INTERNAL_fe67c3b6_4_k_cu_7edce4c26thrust24THRUST_300001_SM_1000_NS12placeholders2_4E
	.align		8
        /*0128*/ 	.dword	_ZN34_INTERNAL_fe67c3b6_4_k_cu_7edce4c26thrust24THRUST_300001_SM_1000_NS12placeholders2_5E
	.align		8
        /*0130*/ 	.dword	_ZN34_INTERNAL_fe67c3b6_4_k_cu_7edce4c26thrust24THRUST_300001_SM_1000_NS12placeholders2_6E
	.align		8
        /*0138*/ 	.dword	_ZN34_INTERNAL_fe67c3b6_4_k_cu_7edce4c26thrust24THRUST_300001_SM_1000_NS12placeholders2_7E
	.align		8
        /*0140*/ 	.dword	_ZN34_INTERNAL_fe67c3b6_4_k_cu_7edce4c26thrust24THRUST_300001_SM_1000_NS12placeholders2_8E
	.align		8
        /*0148*/ 	.dword	_ZN34_INTERNAL_fe67c3b6_4_k_cu_7edce4c26thrust24THRUST_300001_SM_1000_NS12placeholders2_9E
	.align		8
        /*0150*/ 	.dword	_ZN34_INTERNAL_fe67c3b6_4_k_cu_7edce4c26thrust24THRUST_300001_SM_1000_NS12placeholders3_10E
	.align		8
        /*0158*/ 	.dword	_ZN34_INTERNAL_fe67c3b6_4_k_cu_7edce4c26thrust24THRUST_300001_SM_1000_NS3seqE
	.align		8
        /*0160*/ 	.dword	_ZN34_INTERNAL_fe67c3b6_4_k_cu_7edce4c26thrust24THRUST_300001_SM_1000_NS6deviceE


//--------------------- .text._ZN3cub18CUB_300001_SM_10006detail10radix_sort29DeviceRadixSortOnesweepKernelINS1_5radix10policy_hubIjNS0_8NullTypeEyE10Policy1000ELNS0_9SortOrderE0EjS6_yiiNS1_21identity_decomposer_tEEEvPT5_SC_PT3_PKSD_PT1_PKSH_PT2_PKSL_T4_iiT6_ --------------------------
	.section	.text._ZN3cub18CUB_300001_SM_10006detail10radix_sort29DeviceRadixSortOnesweepKernelINS1_5radix10policy_hubIjNS0_8NullTypeEyE10Policy1000ELNS0_9SortOrderE0EjS6_yiiNS1_21identity_decomposer_tEEEvPT5_SC_PT3_PKSD_PT1_PKSH_PT2_PKSL_T4_iiT6_,"ax",@progbits
	.align	128
        .global         _ZN3cub18CUB_300001_SM_10006detail10radix_sort29DeviceRadixSortOnesweepKernelINS1_5radix10policy_hubIjNS0_8NullTypeEyE10Policy1000ELNS0_9SortOrderE0EjS6_yiiNS1_21identity_decomposer_tEEEvPT5_SC_PT3_PKSD_PT1_PKSH_PT2_PKSL_T4_iiT6_
        .type           _ZN3cub18CUB_300001_SM_10006detail10radix_sort29DeviceRadixSortOnesweepKernelINS1_5radix10policy_hubIjNS0_8NullTypeEyE10Policy1000ELNS0_9SortOrderE0EjS6_yiiNS1_21identity_decomposer_tEEEvPT5_SC_PT3_PKSD_PT1_PKSH_PT2_PKSL_T4_iiT6_,@function
        .size           _ZN3cub18CUB_300001_SM_10006detail10radix_sort29DeviceRadixSortOnesweepKernelINS1_5radix10policy_hubIjNS0_8NullTypeEyE10Policy1000ELNS0_9SortOrderE0EjS6_yiiNS1_21identity_decomposer_tEEEvPT5_SC_PT3_PKSD_PT1_PKSH_PT2_PKSL_T4_iiT6_,(.L_x_227 - _ZN3cub18CUB_300001_SM_10006detail10radix_sort29DeviceRadixSortOnesweepKernelINS1_5radix10policy_hubIjNS0_8NullTypeEyE10Policy1000ELNS0_9SortOrderE0EjS6_yiiNS1_21identity_decomposer_tEEEvPT5_SC_PT3_PKSD_PT1_PKSH_PT2_PKSL_T4_iiT6_)
        .other          _ZN3cub18CUB_300001_SM_10006detail10radix_sort29DeviceRadixSortOnesweepKernelINS1_5radix10policy_hubIjNS0_8NullTypeEyE10Policy1000ELNS0_9SortOrderE0EjS6_yiiNS1_21identity_decomposer_tEEEvPT5_SC_PT3_PKSD_PT1_PKSH_PT2_PKSL_T4_iiT6_,@"STO_CUDA_ENTRY STV_DEFAULT"
_ZN3cub18CUB_300001_SM_10006detail10radix_sort29DeviceRadixSortOnesweepKernelINS1_5radix10policy_hubIjNS0_8NullTypeEyE10Policy1000ELNS0_9SortOrderE0EjS6_yiiNS1_21identity_decomposer_tEEEvPT5_SC_PT3_PKSD_PT1_PKSH_PT2_PKSL_T4_iiT6_:
.text._ZN3cub18CUB_300001_SM_10006detail10radix_sort29DeviceRadixSortOnesweepKernelINS1_5radix10policy_hubIjNS0_8NullTypeEyE10Policy1000ELNS0_9SortOrderE0EjS6_yiiNS1_21identity_decomposer_tEEEvPT5_SC_PT3_PKSD_PT1_PKSH_PT2_PKSL_T4_iiT6_:
[----:B------:R-:W0:Y:S01]  /*0000*/  LDC R1, c[0x0][0x37c] ;  /* 0x0000df00ff017b82 */ /* 0x000e220000000800 */
[----:B------:R-:W1:Y:S01]  /*0010*/  S2R R39, SR_TID.X ;  /* 0x0000000000277919 */ /* 0x000e620000002100 */
[----:B------:R-:W-:Y:S01]  /*0020*/  MOV R73, 0x400 ;  /* 0x0000040000497802 */ /* 0x000fe20000000f00 */
[----:B------:R-:W2:Y:S01]  /*0030*/  LDCU.64 UR6, c[0x0][0x358] ;  /* 0x00006b00ff0677ac */ /* 0x000ea20008000a00 */
[----:B------:R-:W-:Y:S01]  /*0040*/  BSSY.RECONVERGENT B0, `(.L_x_0) ;  /* 0x000000d000007945 */ /* 0x000fe20003800200 */
[----:B------:R-:W3:Y:S01]  /*0050*/  S2R R0, SR_CgaCtaId ;  /* 0x0000000000007919 */ /* 0x000ee20000008800 */
[----:B0-----:R-:W-:Y:S01]  /*0060*/  VIADD R1, R1, 0xfffffff0 ;  /* 0xfffffff001017836 */ /* 0x001fe20000000000 */
[----:B-1----:R-:W-:Y:S02]  /*0070*/  ISETP.NE.AND P0, PT, R39, RZ, PT ;  /* 0x000000ff2700720c */ /* 0x002fe40003f05270 */
[----:B---3--:R-:W-:-:S11]  /*0080*/  LEA R73, R0, R73, 0x18 ;  /* 0x0000004900497211 */ /* 0x008fd600078ec0ff */
[----:B--2---:R-:W-:Y:S05]  /*0090*/  @P0 BRA `(.L_x_1) ;  /* 0x00000000001c0947 */ /* 0x004fea0003800000 */
[----:B------:R-:W0:Y:S01]  /*00a0*/  LDC.64 R2, c[0x0][0x388] ;  /* 0x0000e200ff027b82 */ /* 0x000e220000000a00 */
[----:B------:R-:W-:-:S05]  /*00b0*/  IMAD.MOV.U32 R5, RZ, RZ, 0x1 ;  /* 0x00000001ff057424 */ /* 0x000fca00078e00ff */
[----:B0-----:R-:W2:Y:S02]  /*00c0*/  ATOMG.E.ADD.STRONG.GPU PT, R2, desc[UR6][R2.64], R5 ;  /* 0x80000005020279a8 */ /* 0x001ea400081ef106 */
[----:B------:R-:W0:Y:S01]  /*00d0*/  S2UR UR5, SR_CgaCtaId ;  /* 0x00000000000579c3 */ /* 0x000e220000008800 */
[----:B------:R-:W-:Y:S02]  /*00e0*/  UMOV UR4, 0x400 ;  /* 0x0000040000047882 */ /* 0x000fe40000000000 */
[----:B0-----:R-:W-:-:S09]  /*00f0*/  ULEA UR4, UR5, UR4, 0x18 ;  /* 0x0000000405047291 */ /* 0x001fd2000f8ec0ff */
[----:B--2---:R0:W-:Y:S03]  /*0100*/  STS [UR4+0x7200], R2 ;  /* 0x00720002ff007988 */ /* 0x0041e60008000804 */
.L_x_1:
[----:B------:R-:W-:Y:S05]  /*0110*/  BSYNC.RECONVERGENT B0 ;  /* 0x0000000000007941 */ /* 0x000fea0003800200 */
.L_x_0:
[----:B------:R-:W-:Y:S06]  /*0120*/  BAR.SYNC.DEFER_BLOCKING 0x0 ;  /* 0x0000000000007b1d */ /* 0x000fec0000010000 */
[----:B------:R-:W1:Y:S01]  /*0130*/  LDCU UR4, c[0x0][0x3c0] ;  /* 0x00007800ff0477ac */ /* 0x000e620008000800 */
[----:B------:R-:W2:Y:S01]  /*0140*/  S2R R9, SR_LANEID ;  /* 0x0000000000097919 */ /* 0x000ea20000000000 */
[----:B------:R-:W0:Y:S02]  /*0150*/  LDS R72, [R73+0x7200] ;  /* 0x0072000049487984 */ /* 0x000e240000000800 */
[----:B0-----:R-:W-:-:S04]  /*0160*/  IMAD R2, R72, 0x1c80, RZ ;  /* 0x00001c8048027824 */ /* 0x001fc800078e02ff */
[----:B------:R-:W-:Y:S01]  /*0170*/  VIADD R0, R2, 0x1c80 ;  /* 0x00001c8002007836 */ /* 0x000fe20000000000 */
[----:B------:R-:W-:-:S04]  /*0180*/  SHF.R.S32.HI R6, RZ, 0x1f, R2 ;  /* 0x0000001fff067819 */ /* 0x000fc80000011402 */
[----:B-1----:R-:W-:Y:S02]  /*0190*/  ISETP.GT.AND P0, PT, R0, UR4, PT ;  /* 0x0000000400007c0c */ /* 0x002fe4000bf04270 */
[----:B------:R-:W-:-:S11]  /*01a0*/  SHF.R.U32.HI R0, RZ, 0x5, R39 ;  /* 0x00000005ff007819 */ /* 0x000fd60000011627 */
[----:B--2---:R-:W-:Y:S05]  /*01b0*/  @P0 BRA `(.L_x_2) ;  /* 0x0000000000700947 */ /* 0x004fea0003800000 */
[----:B------:R-:W0:Y:S01]  /*01c0*/  LDCU.64 UR4, c[0x0][0x3a8] ;  /* 0x00007500ff0477ac */ /* 0x000e220008000a00 */
[C---:B------:R-:W-:Y:S02]  /*01d0*/  LOP3.LUT R3, R39.reuse, 0x1f, RZ, 0xc0, !PT ;  /* 0x0000001f27037812 */ /* 0x040fe400078ec0ff */
[----:B------:R-:W-:-:S05]  /*01e0*/  LOP3.LUT R4, R39, 0x3e0, RZ, 0xc0, !PT ;  /* 0x000003e027047812 */ /* 0x000fca00078ec0ff */
[----:B------:R-:W-:-:S05]  /*01f0*/  IMAD R3, R4, 0x13, R3 ;  /* 0x0000001304037824 */ /* 0x000fca00078e0203 */
[----:B------:R-:W-:-:S05]  /*0200*/  IADD3 R3, P0, PT, R2, R3, RZ ;  /* 0x0000000302037210 */ /* 0x000fca0007f1e0ff */
[----:B------:R-:W-:Y:S01]  /*0210*/  IMAD.X R6, RZ, RZ, R6, P0 ;  /* 0x000000ffff067224 */ /* 0x000fe200000e0606 */
[----:B0-----:R-:W-:-:S04]  /*0220*/  LEA R2, P0, R3, UR4, 0x2 ;  /* 0x0000000403027c11 */ /* 0x001fc8000f8010ff */
[----:B------:R-:W-:-:S05]  /*0230*/  LEA.HI.X R3, R3, UR5, R6, 0x2, P0 ;  /* 0x0000000503037c11 */ /* 0x000fca00080f1406 */
[----:B------:R0:W5:Y:S04]  /*0240*/  LDG.E R71, desc[UR6][R2.64] ;  /* 0x0000000602477981 */ /* 0x000168000c1e1900 */
        /* <DEDUP_REMOVED lines=17> */
[----:B------:R0:W5:Y:S01]  /*0360*/  LDG.E R53, desc[UR6][R2.64+0x900] ;  /* 0x0009000602357981 */ /* 0x000162000c1e1900 */
[----:B------:R-:W-:Y:S05]  /*0370*/  BRA `(.L_x_3) ;  /* 0x0000000400507947 */ /* 0x000fea0003800000 */
.L_x_2:
[----:B------:R-:W0:Y:S01]  /*0380*/  LDCU.64 UR8, c[0x0][0x3a8] ;  /* 0x00007500ff0877ac */ /* 0x000e220008000a00 */
[C---:B------:R-:W-:Y:S01]  /*0390*/  LOP3.LUT R3, R39.reuse, 0x1f, RZ, 0xc0, !PT ;  /* 0x0000001f27037812 */ /* 0x040fe200078ec0ff */
[----:B------:R-:W-:Y:S01]  /*03a0*/  IMAD.MOV.U32 R71, RZ, RZ, -0x1 ;  /* 0xffffffffff477424 */ /* 0x000fe200078e00ff */
[----:B------:R-:W-:Y:S01]  /*03b0*/  LOP3.LUT R4, R39, 0x3e0, RZ, 0xc0, !PT ;  /* 0x000003e027047812 */ /* 0x000fe200078ec0ff */
[----:B------:R-:W-:Y:S02]  /*03c0*/  IMAD.MOV.U32 R69, RZ, RZ, -0x1 ;  /* 0xffffffffff457424 */ /* 0x000fe400078e00ff */
[----:B------:R-:W-:Y:S02]  /*03d0*/  IMAD.MOV.U32 R70, RZ, RZ, -0x1 ;  /* 0xffffffffff467424 */ /* 0x000fe400078e00ff */
[----:B------:R-:W-:Y:S01]  /*03e0*/  IMAD R11, R4, 0x13, R3 ;  /* 0x00000013040b7824 */ /* 0x000fe200078e0203 */
[----:B------:R-:W-:-:S03]  /*03f0*/  IADD3 R4, PT, PT, -R2, UR4, RZ ;  /* 0x0000000402047c10 */ /* 0x000fc6000fffe1ff */
[C---:B------:R-:W-:Y:S01]  /*0400*/  VIADD R3, R11.reuse, 0x20 ;  /* 0x000000200b037836 */ /* 0x040fe20000000000 */
[----:B------:R-:W-:Y:S01]  /*0410*/  IADD3 R8, P0, PT, R2, R11, RZ ;  /* 0x0000000b02087210 */ /* 0x000fe20007f1e0ff */
[C---:B------:R-:W-:Y:S01]  /*0420*/  VIADD R5, R11.reuse, 0x40 ;  /* 0x000000400b057836 */ /* 0x040fe20000000000 */
[CC--:B------:R-:W-:Y:S01]  /*0430*/  ISETP.GE.AND P1, PT, R11.reuse, R4.reuse, PT ;  /* 0x000000040b00720c */ /* 0x0c0fe20003f26270 */
[----:B------:R-:W-:Y:S01]  /*0440*/  VIADD R7, R11, 0x60 ;  /* 0x000000600b077836 */ /* 0x000fe20000000000 */
[-C--:B------:R-:W-:Y:S01]  /*0450*/  ISETP.GE.AND P2, PT, R3, R4.reuse, PT ;  /* 0x000000040300720c */ /* 0x080fe20003f46270 */
[----:B------:R-:W-:Y:S01]  /*0460*/  VIADD R3, R11, 0x80 ;  /* 0x000000800b037836 */ /* 0x000fe20000000000 */
[-C--:B------:R-:W-:Y:S01]  /*0470*/  ISETP.GE.AND P3, PT, R5, R4.reuse, PT ;  /* 0x000000040500720c */ /* 0x080fe20003f66270 */
[----:B------:R-:W-:Y:S01]  /*0480*/  VIADD R5, R11, 0xa0 ;  /* 0x000000a00b057836 */ /* 0x000fe20000000000 */
[-C--:B------:R-:W-:Y:S01]  /*0490*/  ISETP.GE.AND P4, PT, R7, R4.reuse, PT ;  /* 0x000000040700720c */ /* 0x080fe20003f86270 */
[----:B------:R-:W-:Y:S01]  /*04a0*/  IMAD.X R13, RZ, RZ, R6, P0 ;  /* 0x000000ffff0d7224 */ /* 0x000fe200000e0606 */
[----:B0-----:R-:W-:Y:S01]  /*04b0*/  LEA R2, P0, R8, UR8, 0x2 ;  /* 0x0000000808027c11 */ /* 0x001fe2000f8010ff */
[----:B------:R-:W-:Y:S01]  /*04c0*/  VIADD R7, R11, 0xc0 ;  /* 0x000000c00b077836 */ /* 0x000fe20000000000 */
[----:B------:R-:W-:-:S02]  /*04d0*/  ISETP.GE.AND P5, PT, R3, R4, PT ;  /* 0x000000040300720c */ /* 0x000fc40003fa6270 */
[-C--:B------:R-:W-:Y:S01]  /*04e0*/  ISETP.GE.AND P6, PT, R5, R4.reuse, PT ;  /* 0x000000040500720c */ /* 0x080fe20003fc6270 */
[----:B------:R-:W-:Y:S01]  /*04f0*/  VIADD R5, R11, 0xe0 ;  /* 0x000000e00b057836 */ /* 0x000fe20000000000 */
[----:B------:R-:W-:Y:S01]  /*0500*/  LEA.HI.X R3, R8, UR9, R13, 0x2, P0 ;  /* 0x0000000908037c11 */ /* 0x000fe200080f140d */
[----:B------:R-:W-:Y:S01]  /*0510*/  IMAD.MOV.U32 R68, RZ, RZ, -0x1 ;  /* 0xffffffffff447424 */ /* 0x000fe200078e00ff */
[-C--:B------:R-:W-:Y:S01]  /*0520*/  ISETP.GE.AND P0, PT, R7, R4.reuse, PT ;  /* 0x000000040700720c */ /* 0x080fe20003f06270 */
[----:B------:R-:W-:Y:S02]  /*0530*/  VIADD R7, R11, 0x100 ;  /* 0x000001000b077836 */ /* 0x000fe40000000000 */
[----:B------:R1:W5:Y:S01]  /*0540*/  @!P1 LDG.E R71, desc[UR6][R2.64] ;  /* 0x0000000602479981 */ /* 0x000362000c1e1900 */
[-C--:B------:R-:W-:Y:S01]  /*0550*/  ISETP.GE.AND P1, PT, R5, R4.reuse, PT ;  /* 0x000000040500720c */ /* 0x080fe20003f26270 */
[----:B------:R-:W-:Y:S02]  /*0560*/  VIADD R5, R11, 0x120 ;  /* 0x000001200b057836 */ /* 0x000fe40000000000 */
[----:B------:R1:W5:Y:S03]  /*0570*/  @!P3 LDG.E R69, desc[UR6][R2.64+0x100] ;  /* 0x000100060245b981 */ /* 0x000366000c1e1900 */
[----:B------:R-:W-:Y:S01]  /*0580*/  ISETP.GE.AND P3, PT, R5, R4, PT ;  /* 0x000000040500720c */ /* 0x000fe20003f66270 */
[----:B------:R-:W-:Y:S01]  /*0590*/  VIADD R5, R11, 0x140 ;  /* 0x000001400b057836 */ /* 0x000fe20000000000 */
[----:B------:R1:W5:Y:S01]  /*05a0*/  @!P4 LDG.E R68, desc[UR6][R2.64+0x180] ;  /* 0x000180060244c981 */ /* 0x000362000c1e1900 */
[----:B------:R-:W-:-:S03]  /*05b0*/  IMAD.MOV.U32 R66, RZ, RZ, -0x1 ;  /* 0xffffffffff427424 */ /* 0x000fc600078e00ff */
[-C--:B------:R-:W-:Y:S01]  /*05c0*/  ISETP.GE.AND P4, PT, R5, R4.reuse, PT ;  /* 0x000000040500720c */ /* 0x080fe20003f86270 */
[----:B------:R-:W-:Y:S01]  /*05d0*/  VIADD R5, R11, 0x180 ;  /* 0x000001800b057836 */ /* 0x000fe20000000000 */
[----:B------:R1:W5:Y:S01]  /*05e0*/  @!P2 LDG.E R70, desc[UR6][R2.64+0x80] ;  /* 0x000080060246a981 */ /* 0x000362000c1e1900 */
[-C--:B------:R-:W-:Y:S01]  /*05f0*/  ISETP.GE.AND P2, PT, R7, R4.reuse, PT ;  /* 0x000000040700720c */ /* 0x080fe20003f46270 */
[----:B------:R-:W-:Y:S02]  /*0600*/  IMAD.MOV.U32 R65, RZ, RZ, -0x1 ;  /* 0xffffffffff417424 */ /* 0x000fe400078e00ff */
[----:B------:R1:W5:Y:S01]  /*0610*/  @!P6 LDG.E R66, desc[UR6][R2.64+0x280] ;  /* 0x000280060242e981 */ /* 0x000362000c1e1900 */
[-C--:B------:R-:W-:Y:S01]  /*0620*/  ISETP.GE.AND P6, PT, R5, R4.reuse, PT ;  /* 0x000000040500720c */ /* 0x080fe20003fc6270 */
[C---:B------:R-:W-:Y:S02]  /*0630*/  VIADD R5, R11.reuse, 0x1a0 ;  /* 0x000001a00b057836 */ /* 0x040fe40000000000 */
[----:B------:R-:W-:Y:S01]  /*0640*/  IMAD.MOV.U32 R67, RZ, RZ, -0x1 ;  /* 0xffffffffff437424 */ /* 0x000fe200078e00ff */
[----:B------:R1:W5:Y:S01]  /*0650*/  @!P0 LDG.E R65, desc[UR6][R2.64+0x300] ;  /* 0x0003000602418981 */ /* 0x000362000c1e1900 */
[----:B------:R-:W-:Y:S01]  /*0660*/  VIADD R7, R11, 0x160 ;  /* 0x000001600b077836 */ /* 0x000fe20000000000 */
[----:B------:R-:W-:Y:S01]  /*0670*/  ISETP.GE.AND P0, PT, R5, R4, PT ;  /* 0x000000040500720c */ /* 0x000fe20003f06270 */
[----:B------:R-:W-:-:S02]  /*0680*/  IMAD.MOV.U32 R63, RZ, RZ, -0x1 ;  /* 0xffffffffff3f7424 */ /* 0x000fc400078e00ff */
[----:B------:R-:W-:Y:S01]  /*0690*/  VIADD R5, R11, 0x1e0 ;  /* 0x000001e00b057836 */ /* 0x000fe20000000000 */
[----:B------:R1:W5:Y:S01]  /*06a0*/  @!P5 LDG.E R67, desc[UR6][R2.64+0x200] ;  /* 0x000200060243d981 */ /* 0x000362000c1e1900 */
[-C--:B------:R-:W-:Y:S01]  /*06b0*/  ISETP.GE.AND P5, PT, R7, R4.reuse, PT ;  /* 0x000000040700720c */ /* 0x080fe20003fa6270 */
[----:B------:R-:W-:Y:S02]  /*06c0*/  IMAD.MOV.U32 R64, RZ, RZ, -0x1 ;  /* 0xffffffffff407424 */ /* 0x000fe400078e00ff */
[----:B------:R1:W5:Y:S01]  /*06d0*/  @!P2 LDG.E R63, desc[UR6][R2.64+0x400] ;  /* 0x00040006023fa981 */ /* 0x000362000c1e1900 */
[----:B------:R-:W-:Y:S01]  /*06e0*/  IMAD.MOV.U32 R62, RZ, RZ, -0x1 ;  /* 0xffffffffff3e7424 */ /* 0x000fe200078e00ff */
[----:B------:R-:W-:Y:S01]  /*06f0*/  ISETP.GE.AND P2, PT, R5, R4, PT ;  /* 0x000000040500720c */ /* 0x000fe20003f46270 */
[C---:B------:R-:W-:Y:S01]  /*0700*/  VIADD R7, R11.reuse, 0x1c0 ;  /* 0x000001c00b077836 */ /* 0x040fe20000000000 */
[----:B------:R1:W5:Y:S01]  /*0710*/  @!P1 LDG.E R64, desc[UR6][R2.64+0x380] ;  /* 0x0003800602409981 */ /* 0x000362000c1e1900 */
[----:B------:R-:W-:-:S02]  /*0720*/  VIADD R5, R11, 0x200 ;  /* 0x000002000b057836 */ /* 0x000fc40000000000 */
[----:B------:R-:W-:Y:S01]  /*0730*/  IMAD.MOV.U32 R61, RZ, RZ, -0x1 ;  /* 0xffffffffff3d7424 */ /* 0x000fe200078e00ff */
[----:B------:R1:W5:Y:S01]  /*0740*/  @!P3 LDG.E R62, desc[UR6][R2.64+0x480] ;  /* 0x00048006023eb981 */ /* 0x000362000c1e1900 */
[----:B------:R-:W-:Y:S01]  /*0750*/  IMAD.MOV.U32 R60, RZ, RZ, -0x1 ;  /* 0xffffffffff3c7424 */ /* 0x000fe200078e00ff */
[-C--:B------:R-:W-:Y:S01]  /*0760*/  ISETP.GE.AND P1, PT, R7, R4.reuse, PT ;  /* 0x000000040700720c */ /* 0x080fe20003f26270 */
[----:B------:R-:W-:Y:S01]  /*0770*/  VIADD R7, R11, 0x220 ;  /* 0x000002200b077836 */ /* 0x000fe20000000000 */
[-C--:B------:R-:W-:Y:S01]  /*0780*/  ISETP.GE.AND P3, PT, R5, R4.reuse, PT ;  /* 0x000000040500720c */ /* 0x080fe20003f66270 */
[----:B------:R-:W-:Y:S01]  /*0790*/  VIADD R5, R11, 0x240 ;  /* 0x000002400b057836 */ /* 0x000fe20000000000 */
[----:B------:R1:W5:Y:S02]  /*07a0*/  @!P4 LDG.E R61, desc[UR6][R2.64+0x500] ;  /* 0x00050006023dc981 */ /* 0x000364000c1e1900 */
[-C--:B------:R-:W-:Y:S02]  /*07b0*/  ISETP.GE.AND P4, PT, R7, R4.reuse, PT ;  /* 0x000000040700720c */ /* 0x080fe40003f86270 */
[----:B------:R1:W5:Y:S01]  /*07c0*/  @!P5 LDG.E R60, desc[UR6][R2.64+0x580] ;  /* 0x00058006023cd981 */ /* 0x000362000c1e1900 */
[----:B------:R-:W-:Y:S01]  /*07d0*/  ISETP.GE.AND P5, PT, R5, R4, PT ;  /* 0x000000040500720c */ /* 0x000fe20003fa6270 */
[----:B------:R-:W-:-:S02]  /*07e0*/  IMAD.MOV.U32 R59, RZ, RZ, -0x1 ;  /* 0xffffffffff3b7424 */ /* 0x000fc400078e00ff */
[----:B------:R-:W-:Y:S02]  /*07f0*/  IMAD.MOV.U32 R58, RZ, RZ, -0x1 ;  /* 0xffffffffff3a7424 */ /* 0x000fe400078e00ff */
[----:B------:R-:W-:Y:S02]  /*0800*/  IMAD.MOV.U32 R57, RZ, RZ, -0x1 ;  /* 0xffffffffff397424 */ /* 0x000fe400078e00ff */
[----:B------:R-:W-:Y:S01]  /*0810*/  IMAD.MOV.U32 R56, RZ, RZ, -0x1 ;  /* 0xffffffffff387424 */ /* 0x000fe200078e00ff */
[----:B------:R1:W5:Y:S01]  /*0820*/  @!P6 LDG.E R59, desc[UR6][R2.64+0x600] ;  /* 0x00060006023be981 */ /* 0x000362000c1e1900 */
[----:B------:R-:W-:Y:S02]  /*0830*/  IMAD.MOV.U32 R55, RZ, RZ, -0x1 ;  /* 0xffffffffff377424 */ /* 0x000fe400078e00ff */
[----:B------:R-:W-:Y:S01]  /*0840*/  IMAD.MOV.U32 R54, RZ, RZ, -0x1 ;  /* 0xffffffffff367424 */ /* 0x000fe200078e00ff */
[----:B------:R1:W5:Y:S01]  /*0850*/  @!P0 LDG.E R58, desc[UR6][R2.64+0x680] ;  /* 0x00068006023a8981 */ /* 0x000362000c1e1900 */
[----:B------:R-:W-:-:S03]  /*0860*/  IMAD.MOV.U32 R53, RZ, RZ, -0x1 ;  /* 0xffffffffff357424 */ /* 0x000fc600078e00ff */
[----:B------:R1:W5:Y:S04]  /*0870*/  @!P1 LDG.E R57, desc[UR6][R2.64+0x700] ;  /* 0x0007000602399981 */ /* 0x000368000c1e1900 */
[----:B------:R1:W5:Y:S04]  /*0880*/  @!P2 LDG.E R56, desc[UR6][R2.64+0x780] ;  /* 0x000780060238a981 */ /* 0x000368000c1e1900 */
[----:B------:R1:W5:Y:S04]  /*0890*/  @!P3 LDG.E R55, desc[UR6][R2.64+0x800] ;  /* 0x000800060237b981 */ /* 0x000368000c1e1900 */
[----:B------:R1:W5:Y:S04]  /*08a0*/  @!P4 LDG.E R54, desc[UR6][R2.64+0x880] ;  /* 0x000880060236c981 */ /* 0x000368000c1e1900 */
[----:B------:R1:W5:Y:S02]  /*08b0*/  @!P5 LDG.E R53, desc[UR6][R2.64+0x900] ;  /* 0x000900060235d981 */ /* 0x000364000c1e1900 */
.L_x_3:
[----:B01----:R-:W-:Y:S01]  /*08c0*/  VIMNMX R2, PT, PT, R9, 0xe0, !PT ;  /* 0x000000e009027848 */ /* 0x003fe20007fe0100 */
[----:B------:R-:W0:Y:S01]  /*08d0*/  LDCU UR4, c[0x0][0x3c8] ;  /* 0x00007900ff0477ac */ /* 0x000e220008000800 */
[----:B------:R-:W-:Y:S01]  /*08e0*/  BSSY.RECONVERGENT B0, `(.L_x_4) ;  /* 0x0000025000007945 */ /* 0x000fe20003800200 */
[----:B------:R-:W-:Y:S01]  /*08f0*/  IMAD.SHL.U32 R0, R0, 0x400, RZ ;  /* 0x0000040000007824 */ /* 0x000fe200078e00ff */
[--C-:B------:R-:W-:Y:S01]  /*0900*/  IADD3 R2, PT, PT, R2, 0x1f, -R9.reuse ;  /* 0x0000001f02027810 */ /* 0x100fe20007ffe809 */
[----:B------:R-:W-:Y:S01]  /*0910*/  UMOV UR5, 0xffffffff ;  /* 0xffffffff00057882 */ /* 0x000fe20000000000 */
[----:B------:R-:W-:Y:S02]  /*0920*/  IMAD.MOV.U32 R5, RZ, RZ, R9 ;  /* 0x000000ffff057224 */ /* 0x000fe400078e0009 */
[C---:B------:R-:W-:Y:S02]  /*0930*/  ISETP.GE.U32.AND P0, PT, R2.reuse, 0x1e0, PT ;  /* 0x000001e00200780c */ /* 0x040fe40003f06070 */
[----:B------:R-:W-:-:S04]  /*0940*/  LEA.HI R3, R2, 0x1, RZ, 0x1b ;  /* 0x0000000102037811 */ /* 0x000fc800078fd8ff */
[----:B------:R-:W-:-:S04]  /*0950*/  LOP3.LUT R6, R3, 0xf, RZ, 0xc0, !PT ;  /* 0x0000000f03067812 */ /* 0x000fc800078ec0ff */
[----:B------:R-:W-:Y:S01]  /*0960*/  ISETP.NE.AND P1, PT, R6, RZ, PT ;  /* 0x000000ff0600720c */ /* 0x000fe20003f25270 */
[----:B0-----:R-:W-:Y:S02]  /*0970*/  USHF.L.U32 UR4, UR5, UR4, URZ ;  /* 0x0000000405047299 */ /* 0x001fe400080006ff */
[----:B------:R-:W-:Y:S10]  /*0980*/  @!P0 BRA `(.L_x_5) ;  /* 0x0000000000688947 */ /* 0x000ff40003800000 */
[----:B------:R-:W-:Y:S01]  /*0990*/  IMAD R4, R9, 0x4, R0 ;  /* 0x0000000409047824 */ /* 0x000fe200078e0200 */
[----:B------:R-:W-:Y:S01]  /*09a0*/  LOP3.LUT R2, R3, 0xffffff0, RZ, 0xc0, !PT ;  /* 0x0ffffff003027812 */ /* 0x000fe200078ec0ff */
[----:B------:R-:W-:-:S03]  /*09b0*/  IMAD.MOV.U32 R5, RZ, RZ, R9 ;  /* 0x000000ffff057224 */ /* 0x000fc600078e0009 */
[----:B------:R-:W-:Y:S01]  /*09c0*/  IADD3 R4, PT, PT, R4, 0x400, R73 ;  /* 0x0000040004047810 */ /* 0x000fe20007ffe049 */
[----:B------:R-:W-:-:S07]  /*09d0*/  IMAD.MOV R2, RZ, RZ, -R2 ;  /* 0x000000ffff027224 */ /* 0x000fce00078e0a02 */
.L_x_6:
[----:B------:R-:W-:Y:S01]  /*09e0*/  VIADD R2, R2, 0x10 ;  /* 0x0000001002027836 */ /* 0x000fe20000000000 */
[----:B------:R-:W-:Y:S01]  /*09f0*/  STS [R4+-0x400], RZ ;  /* 0xfffc00ff04007388 */ /* 0x000fe20000000800 */
[----:B------:R-:W-:-:S03]  /*0a00*/  VIADD R5, R5, 0x200 ;  /* 0x0000020005057836 */ /* 0x000fc60000000000 */
[----:B------:R-:W-:Y:S01]  /*0a10*/  ISETP.NE.AND P0, PT, R2, RZ, PT ;  /* 0x000000ff0200720c */ /* 0x000fe20003f05270 */
[----:B------:R-:W-:Y:S04]  /*0a20*/  STS [R4+-0x380], RZ ;  /* 0xfffc80ff04007388 */ /* 0x000fe80000000800 */
[----:B------:R-:W-:Y:S04]  /*0a30*/  STS [R4+-0x300], RZ ;  /* 0xfffd00ff04007388 */ /* 0x000fe80000000800 */
[----:B------:R-:W-:Y:S04]  /*0a40*/  STS [R4+-0x280], RZ ;  /* 0xfffd80ff04007388 */ /* 0x000fe80000000800 */
[----:B------:R-:W-:Y:S04]  /*0a50*/  STS [R4+-0x200], RZ ;  /* 0xfffe00ff04007388 */ /* 0x000fe80000000800 */
[----:B------:R-:W-:Y:S04]  /*0a60*/  STS [R4+-0x180], RZ ;  /* 0xfffe80ff04007388 */ /* 0x000fe80000000800 */
[----:B------:R-:W-:Y:S04]  /*0a70*/  STS [R4+-0x100], RZ ;  /* 0xffff00ff04007388 */ /* 0x000fe80000000800 */
[----:B------:R-:W-:Y:S04]  /*0a80*/  STS [R4+-0x80], RZ ;  /* 0xffff80ff04007388 */ /* 0x000fe80000000800 */
[----:B------:R-:W-:Y:S04]  /*0a90*/  STS [R4], RZ ;  /* 0x000000ff04007388 */ /* 0x000fe80000000800 */
[----:B------:R-:W-:Y:S04]  /*0aa0*/  STS [R4+0x80], RZ ;  /* 0x000080ff04007388 */ /* 0x000fe80000000800 */
[----:B------:R-:W-:Y:S04]  /*0ab0*/  STS [R4+0x100], RZ ;  /* 0x000100ff04007388 */ /* 0x000fe80000000800 */
[----:B------:R-:W-:Y:S04]  /*0ac0*/  STS [R4+0x180], RZ ;  /* 0x000180ff04007388 */ /* 0x000fe80000000800 */
[----:B------:R-:W-:Y:S04]  /*0ad0*/  STS [R4+0x200], RZ ;  /* 0x000200ff04007388 */ /* 0x000fe80000000800 */
[----:B------:R-:W-:Y:S04]  /*0ae0*/  STS [R4+0x280], RZ ;  /* 0x000280ff04007388 */ /* 0x000fe80000000800 */
[----:B------:R-:W-:Y:S04]  /*0af0*/  STS [R4+0x300], RZ ;  /* 0x000300ff04007388 */ /* 0x000fe80000000800 */
[----:B------:R0:W-:Y:S02]  /*0b00*/  STS [R4+0x380], RZ ;  /* 0x000380ff04007388 */ /* 0x0001e40000000800 */
[----:B0-----:R-:W-:Y:S01]  /*0b10*/  VIADD R4, R4, 0x800 ;  /* 0x0000080004047836 */ /* 0x001fe20000000000 */
[----:B------:R-:W-:Y:S06]  /*0b20*/  @P0 BRA `(.L_x_6) ;  /* 0xfffffffc00ac0947 */ /* 0x000fec000383ffff */
.L_x_5:
[----:B------:R-:W-:Y:S05]  /*0b30*/  BSYNC.RECONVERGENT B0 ;  /* 0x0000000000007941 */ /* 0x000fea0003800200 */
.L_x_4:
[----:B------:R-:W-:Y:S01]  /*0b40*/  BSSY.RECONVERGENT B0, `(.L_x_7) ;  /* 0x0000026000007945 */ /* 0x000fe20003800200 */
[----:B------:R-:W-:-:S03]  /*0b50*/  IMAD.IADD R2, R73, 0x1, R0 ;  /* 0x0000000149027824 */ /* 0x000fc600078e0200 */
[----:B------:R-:W-:Y:S05]  /*0b60*/  @!P1 BRA `(.L_x_8) ;  /* 0x00000000008c9947 */ /* 0x000fea0003800000 */
[----:B------:R-:W-:Y:S01]  /*0b70*/  ISETP.GE.U32.AND P0, PT, R6, 0x8, PT ;  /* 0x000000080600780c */ /* 0x000fe20003f06070 */
[----:B------:R-:W-:Y:S01]  /*0b80*/  BSSY.RECONVERGENT B1, `(.L_x_9) ;  /* 0x000000e000017945 */ /* 0x000fe20003800200 */
[----:B------:R-:W-:-:S04]  /*0b90*/  LOP3.LUT R7, R3, 0x7, RZ, 0xc0, !PT ;  /* 0x0000000703077812 */ /* 0x000fc800078ec0ff */
[----:B------:R-:W-:-:S07]  /*0ba0*/  ISETP.NE.AND P1, PT, R7, RZ, PT ;  /* 0x000000ff0700720c */ /* 0x000fce0003f25270 */
[----:B------:R-:W-:Y:S06]  /*0bb0*/  @!P0 BRA `(.L_x_10) ;  /* 0x0000000000288947 */ /* 0x000fec0003800000 */
[C---:B------:R-:W-:Y:S02]  /*0bc0*/  IMAD R4, R5.reuse, 0x4, R2 ;  /* 0x0000000405047824 */ /* 0x040fe400078e0202 */
[----:B------:R-:W-:-:S03]  /*0bd0*/  VIADD R5, R5, 0x100 ;  /* 0x0000010005057836 */ /* 0x000fc60000000000 */
[----:B------:R0:W-:Y:S04]  /*0be0*/  STS [R4], RZ ;  /* 0x000000ff04007388 */ /* 0x0001e80000000800 */
[----:B------:R0:W-:Y:S04]  /*0bf0*/  STS [R4+0x80], RZ ;  /* 0x000080ff04007388 */ /* 0x0001e80000000800 */
[----:B------:R0:W-:Y:S04]  /*0c00*/  STS [R4+0x100], RZ ;  /* 0x000100ff04007388 */ /* 0x0001e80000000800 */
[----:B------:R0:W-:Y:S04]  /*0c10*/  STS [R4+0x180], RZ ;  /* 0x000180ff04007388 */ /* 0x0001e80000000800 */
[----:B------:R0:W-:Y:S04]  /*0c20*/  STS [R4+0x200], RZ ;  /* 0x000200ff04007388 */ /* 0x0001e80000000800 */
[----:B------:R0:W-:Y:S04]  /*0c30*/  STS [R4+0x280], RZ ;  /* 0x000280ff04007388 */ /* 0x0001e80000000800 */
[----:B------:R0:W-:Y:S04]  /*0c40*/  STS [R4+0x300], RZ ;  /* 0x000300ff04007388 */ /* 0x0001e80000000800 */
[----:B------:R0:W-:Y:S02]  /*0c50*/  STS [R4+0x380], RZ ;  /* 0x000380ff04007388 */ /* 0x0001e40000000800 */
.L_x_10:
[----:B------:R-:W-:Y:S05]  /*0c60*/  BSYNC.RECONVERGENT B1 ;  /* 0x0000000000017941 */ /* 0x000fea0003800200 */
.L_x_9:
[----:B------:R-:W-:Y:S05]  /*0c70*/  @!P1 BRA `(.L_x_8) ;  /* 0x0000000000489947 */ /* 0x000fea0003800000 */
[----:B------:R-:W-:Y:S02]  /*0c80*/  ISETP.GE.U32.AND P0, PT, R7, 0x4, PT ;  /* 0x000000040700780c */ /* 0x000fe40003f06070 */
[----:B------:R-:W-:-:S04]  /*0c90*/  LOP3.LUT R3, R3, 0x3, RZ, 0xc0, !PT ;  /* 0x0000000303037812 */ /* 0x000fc800078ec0ff */
[----:B------:R-:W-:-:S07]  /*0ca0*/  ISETP.NE.AND P1, PT, R3, RZ, PT ;  /* 0x000000ff0300720c */ /* 0x000fce0003f25270 */
[C---:B------:R-:W-:Y:S02]  /*0cb0*/  @P0 IMAD R2, R5.reuse, 0x4, R2 ;  /* 0x0000000405020824 */ /* 0x040fe400078e0202 */
[----:B------:R-:W-:-:S03]  /*0cc0*/  @P0 VIADD R5, R5, 0x80 ;  /* 0x0000008005050836 */ /* 0x000fc60000000000 */
[----:B------:R1:W-:Y:S04]  /*0cd0*/  @P0 STS [R2], RZ ;  /* 0x000000ff02000388 */ /* 0x0003e80000000800 */
[----:B------:R1:W-:Y:S04]  /*0ce0*/  @P0 STS [R2+0x80], RZ ;  /* 0x000080ff02000388 */ /* 0x0003e80000000800 */
[----:B------:R1:W-:Y:S04]  /*0cf0*/  @P0 STS [R2+0x100], RZ ;  /* 0x000100ff02000388 */ /* 0x0003e80000000800 */
[----:B------:R1:W-:Y:S01]  /*0d00*/  @P0 STS [R2+0x180], RZ ;  /* 0x000180ff02000388 */ /* 0x0003e20000000800 */
[----:B------:R-:W-:Y:S05]  /*0d10*/  @!P1 BRA `(.L_x_8) ;  /* 0x0000000000209947 */ /* 0x000fea0003800000 */
[----:B------:R-:W-:Y:S02]  /*0d20*/  IMAD R0, R5, 0x4, R0 ;  /* 0x0000000405007824 */ /* 0x000fe400078e0200 */
[----:B------:R-:W-:Y:S02]  /*0d30*/  IMAD.MOV R3, RZ, RZ, -R3 ;  /* 0x000000ffff037224 */ /* 0x000fe400078e0a03 */
[----:B------:R-:W-:-:S07]  /*0d40*/  IMAD.IADD R0, R73, 0x1, R0 ;  /* 0x0000000149007824 */ /* 0x000fce00078e0200 */
.L_x_11:
[----:B------:R-:W-:Y:S01]  /*0d50*/  VIADD R3, R3, 0x1 ;  /* 0x0000000103037836 */ /* 0x000fe20000000000 */
[----:B------:R2:W-:Y:S04]  /*0d60*/  STS [R0], RZ ;  /* 0x000000ff00007388 */ /* 0x0005e80000000800 */
[----:B------:R-:W-:Y:S01]  /*0d70*/  ISETP.NE.AND P0, PT, R3, RZ, PT ;  /* 0x000000ff0300720c */ /* 0x000fe20003f05270 */
[----:B--2---:R-:W-:-:S12]  /*0d80*/  VIADD R0, R0, 0x80 ;  /* 0x0000008000007836 */ /* 0x004fd80000000000 */
[----:B------:R-:W-:Y:S05]  /*0d90*/  @P0 BRA `(.L_x_11) ;  /* 0xfffffffc00ec0947 */ /* 0x000fea000383ffff */
.L_x_8:
[----:B------:R-:W-:Y:S05]  /*0da0*/  BSYNC.RECONVERGENT B0 ;  /* 0x0000000000007941 */ /* 0x000fea0003800200 */
.L_x_7:
[----:B------:R-:W2:Y:S01]  /*0db0*/  LDCU UR5, c[0x0][0x3c4] ;  /* 0x00007880ff0577ac */ /* 0x000ea20008000800 */
[C---:B-1----:R-:W-:Y:S01]  /*0dc0*/  IMAD.SHL.U32 R2, R39.reuse, 0x20, RZ ;  /* 0x0000002027027824 */ /* 0x042fe200078e00ff */
[C---:B------:R-:W-:Y:S01]  /*0dd0*/  ISETP.GT.U32.AND P1, PT, R39.reuse, 0xff, PT ;  /* 0x000000ff2700780c */ /* 0x040fe20003f24070 */
[----:B------:R-:W-:Y:S01]  /*0de0*/  BSSY.RECONVERGENT B0, `(.L_x_12) ;  /* 0x000007c000007945 */ /* 0x000fe20003800200 */
[----:B------:R-:W-:Y:S02]  /*0df0*/  IMAD R0, R39, 0x4, R73 ;  /* 0x0000000427007824 */ /* 0x000fe400078e0249 */
[----:B0-----:R-:W-:Y:S01]  /*0e00*/  LOP3.LUT R4, R2, 0x7c00, RZ, 0xc0, !PT ;  /* 0x00007c0002047812 */ /* 0x001fe200078ec0ff */
[----:B------:R-:W-:Y:S01]  /*0e10*/  IMAD.MOV.U32 R52, RZ, RZ, RZ ;  /* 0x000000ffff347224 */ /* 0x000fe200078e00ff */
[----:B------:R-:W-:-:S03]  /*0e20*/  P2R R2, PR, RZ, 0x2 ;  /* 0x00000002ff027803 */ /* 0x000fc60000000000 */
[----:B------:R-:W-:Y:S02]  /*0e30*/  IMAD.IADD R15, R73, 0x1, R4 ;  /* 0x00000001490f7824 */ /* 0x000fe400078e0204 */
[----:B------:R0:W-:Y:S01]  /*0e40*/  STL [R1+0x8], R2 ;  /* 0x0000080201007387 */ /* 0x0001e20000100800 */
[----:B--2--5:R-:W-:Y:S02]  /*0e50*/  SHF.R.U32.HI R51, RZ, UR5, R71 ;  /* 0x00000005ff337c19 */ /* 0x024fe40008011647 */
[----:B------:R-:W-:Y:S02]  /*0e60*/  SHF.R.U32.HI R5, RZ, UR5, R70 ;  /* 0x00000005ff057c19 */ /* 0x000fe40008011646 */
[----:B------:R-:W-:Y:S01]  /*0e70*/  SHF.R.U32.HI R45, RZ, UR5, R64 ;  /* 0x00000005ff2d7c19 */ /* 0x000fe20008011640 */
[----:B0-----:R-:W0:Y:S01]  /*0e80*/  @!P1 LDC.64 R2, c[0x0][0x380] ;  /* 0x0000e000ff029b82 */ /* 0x001e220000000a00 */
[----:B------:R-:W-:Y:S02]  /*0e90*/  SHF.R.U32.HI R50, RZ, UR5, R69 ;  /* 0x00000005ff327c19 */ /* 0x000fe40008011645 */
[----:B------:R-:W-:-:S02]  /*0ea0*/  SHF.R.U32.HI R44, RZ, UR5, R63 ;  /* 0x00000005ff2c7c19 */ /* 0x000fc4000801163f */
[----:B------:R-:W-:Y:S02]  /*0eb0*/  SHF.R.U32.HI R49, RZ, UR5, R68 ;  /* 0x00000005ff317c19 */ /* 0x000fe40008011644 */
[----:B------:R-:W-:Y:S02]  /*0ec0*/  SHF.R.U32.HI R48, RZ, UR5, R67 ;  /* 0x00000005ff307c19 */ /* 0x000fe40008011643 */
[----:B------:R-:W-:Y:S02]  /*0ed0*/  LOP3.LUT R51, R51, UR4, RZ, 0x30, !PT ;  /* 0x0000000433337c12 */ /* 0x000fe4000f8e30ff */
[----:B------:R-:W-:Y:S02]  /*0ee0*/  SHF.R.U32.HI R47, RZ, UR5, R66 ;  /* 0x00000005ff2f7c19 */ /* 0x000fe40008011642 */
[----:B------:R-:W-:Y:S01]  /*0ef0*/  LOP3.LUT R4, R5, UR4, RZ, 0x30, !PT ;  /* 0x0000000405047c12 */ /* 0x000fe2000f8e30ff */
[----:B------:R-:W-:Y:S01]  /*0f00*/  IMAD R30, R51, 0x4, R15 ;  /* 0x00000004331e7824 */ /* 0x000fe200078e020f */
[----:B------:R-:W-:Y:S01]  /*0f10*/  LOP3.LUT R45, R45, UR4, RZ, 0x30, !PT ;  /* 0x000000042d2d7c12 */ /* 0x000fe2000f8e30ff */
[----:B------:R-:W-:Y:S01]  /*0f20*/  NOP ;  /* 0x0000000000007918 */ /* 0x000fe20000000000 */
[----:B------:R-:W-:Y:S01]  /*0f30*/  SHF.R.U32.HI R46, RZ, UR5, R65 ;  /* 0x00000005ff2e7c19 */ /* 0x000fe20008011641 */
[--C-:B------:R-:W-:Y:S01]  /*0f40*/  IMAD R31, R4, 0x4, R15.reuse ;  /* 0x00000004041f7824 */ /* 0x100fe200078e020f */
[----:B------:R-:W-:Y:S01]  /*0f50*/  LOP3.LUT R50, R50, UR4, RZ, 0x30, !PT ;  /* 0x0000000432327c12 */ /* 0x000fe2000f8e30ff */
[--C-:B------:R-:W-:Y:S01]  /*0f60*/  IMAD R7, R45, 0x4, R15.reuse ;  /* 0x000000042d077824 */ /* 0x100fe200078e020f */
[----:B------:R-:W-:Y:S01]  /*0f70*/  LOP3.LUT R44, R44, UR4, RZ, 0x30, !PT ;  /* 0x000000042c2c7c12 */ /* 0x000fe2000f8e30ff */
[----:B------:R1:W-:Y:S01]  /*0f80*/  ATOMS.POPC.INC.32 RZ, [R30+URZ] ;  /* 0x000000001eff7f8c */ /* 0x0003e2000d8000ff */
[----:B------:R-:W-:Y:S01]  /*0f90*/  LOP3.LUT R49, R49, UR4, RZ, 0x30, !PT ;  /* 0x0000000431317c12 */ /* 0x000fe2000f8e30ff */
[--C-:B------:R-:W-:Y:S01]  /*0fa0*/  IMAD R29, R50, 0x4, R15.reuse ;  /* 0x00000004321d7824 */ /* 0x100fe200078e020f */
[----:B------:R-:W-:Y:S01]  /*0fb0*/  LOP3.LUT R48, R48, UR4, RZ, 0x30, !PT ;  /* 0x0000000430307c12 */ /* 0x000fe2000f8e30ff */
[--C-:B------:R-:W-:Y:S01]  /*0fc0*/  IMAD R6, R44, 0x4, R15.reuse ;  /* 0x000000042c067824 */ /* 0x100fe200078e020f */
[----:B------:R-:W-:Y:S01]  /*0fd0*/  SHF.R.U32.HI R43, RZ, UR5, R62 ;  /* 0x00000005ff2b7c19 */ /* 0x000fe2000801163e */
[--C-:B------:R-:W-:Y:S01]  /*0fe0*/  IMAD R28, R49, 0x4, R15.reuse ;  /* 0x00000004311c7824 */ /* 0x100fe200078e020f */
[----:B------:R-:W-:Y:S01]  /*0ff0*/  LOP3.LUT R47, R47, UR4, RZ, 0x30, !PT ;  /* 0x000000042f2f7c12 */ /* 0x000fe2000f8e30ff */
[----:B------:R-:W-:Y:S01]  /*1000*/  IMAD R27, R48, 0x4, R15 ;  /* 0x00000004301b7824 */ /* 0x000fe200078e020f */
[----:B------:R-:W-:Y:S01]  /*1010*/  SHF.R.U32.HI R42, RZ, UR5, R61 ;  /* 0x00000005ff2a7c19 */ /* 0x000fe2000801163d */
[----:B------:R1:W-:Y:S01]  /*1020*/  STL [R1+0x4], R7 ;  /* 0x0000040701007387 */ /* 0x0003e20000100800 */
[----:B------:R-:W-:Y:S01]  /*1030*/  LOP3.LUT R46, R46, UR4, RZ, 0x30, !PT ;  /* 0x000000042e2e7c12 */ /* 0x000fe2000f8e30ff */
[----:B------:R-:W-:Y:S01]  /*1040*/  IMAD R26, R47, 0x4, R15 ;  /* 0x000000042f1a7824 */ /* 0x000fe200078e020f */
[----:B------:R-:W-:Y:S01]  /*1050*/  SHF.R.U32.HI R41, RZ, UR5, R60 ;  /* 0x00000005ff297c19 */ /* 0x000fe2000801163c */
[----:B------:R1:W-:Y:S01]  /*1060*/  ATOMS.POPC.INC.32 RZ, [R31+URZ] ;  /* 0x000000001fff7f8c */ /* 0x0003e2000d8000ff */
[----:B------:R-:W-:Y:S01]  /*1070*/  SHF.R.U32.HI R40, RZ, UR5, R59 ;  /* 0x00000005ff287c19 */ /* 0x000fe2000801163b */
[----:B------:R-:W-:Y:S01]  /*1080*/  IMAD R25, R46, 0x4, R15 ;  /* 0x000000042e197824 */ /* 0x000fe200078e020f */
[----:B------:R-:W-:Y:S01]  /*1090*/  SHF.R.U32.HI R37, RZ, UR5, R58 ;  /* 0x00000005ff257c19 */ /* 0x000fe2000801163a */
[----:B------:R1:W-:Y:S01]  /*10a0*/  STL [R1], R6 ;  /* 0x0000000601007387 */ /* 0x0003e20000100800 */
[----:B------:R-:W-:-:S02]  /*10b0*/  LOP3.LUT R43, R43, UR4, RZ, 0x30, !PT ;  /* 0x000000042b2b7c12 */ /* 0x000fc4000f8e30ff */
[----:B------:R-:W-:Y:S01]  /*10c0*/  SHF.R.U32.HI R36, RZ, UR5, R57 ;  /* 0x00000005ff247c19 */ /* 0x000fe20008011639 */
[----:B------:R1:W-:Y:S01]  /*10d0*/  ATOMS.POPC.INC.32 RZ, [R29+URZ] ;  /* 0x000000001dff7f8c */ /* 0x0003e2000d8000ff */
[----:B------:R-:W-:Y:S01]  /*10e0*/  LOP3.LUT R42, R42, UR4, RZ, 0x30, !PT ;  /* 0x000000042a2a7c12 */ /* 0x000fe2000f8e30ff */
[--C-:B------:R-:W-:Y:S01]  /*10f0*/  IMAD R24, R43, 0x4, R15.reuse ;  /* 0x000000042b187824 */ /* 0x100fe200078e020f */
[----:B------:R-:W-:Y:S01]  /*1100*/  SHF.R.U32.HI R35, RZ, UR5, R56 ;  /* 0x00000005ff237c19 */ /* 0x000fe20008011638 */
[----:B------:R1:W-:Y:S01]  /*1110*/  ATOMS.POPC.INC.32 RZ, [R28+URZ] ;  /* 0x000000001cff7f8c */ /* 0x0003e2000d8000ff */
[----:B------:R-:W-:Y:S01]  /*1120*/  LOP3.LUT R41, R41, UR4, RZ, 0x30, !PT ;  /* 0x0000000429297c12 */ /* 0x000fe2000f8e30ff */
[----:B------:R-:W-:Y:S01]  /*1130*/  IMAD R23, R42, 0x4, R15 ;  /* 0x000000042a177824 */ /* 0x000fe200078e020f */
        /* <DEDUP_REMOVED lines=12> */
[----:B------:R-:W-:Y:S01]  /*1200*/  LOP3.LUT R35, R35, UR4, RZ, 0x30, !PT ;  /* 0x0000000423237c12 */ /* 0x000fe2000f8e30ff */
[----:B------:R1:W-:Y:S01]  /*1210*/  ATOMS.POPC.INC.32 RZ, [R7+URZ] ;  /* 0x0000000007ff7f8c */ /* 0x0003e2000d8000ff */
[----:B------:R-:W-:Y:S01]  /*1220*/  LOP3.LUT R34, R34, UR4, RZ, 0x30, !PT ;  /* 0x0000000422227c12 */ /* 0x000fe2000f8e30ff */
[--C-:B------:R-:W-:Y:S01]  /*1230*/  IMAD R19, R36, 0x4, R15.reuse ;  /* 0x0000000424137824 */ /* 0x100fe200078e020f */
[----:B------:R-:W-:Y:S01]  /*1240*/  LOP3.LUT R33, R33, UR4, RZ, 0x30, !PT ;  /* 0x0000000421217c12 */ /* 0x000fe2000f8e30ff */
[----:B------:R1:W-:Y:S01]  /*1250*/  ATOMS.POPC.INC.32 RZ, [R6+URZ] ;  /* 0x0000000006ff7f8c */ /* 0x0003e2000d8000ff */
[----:B------:R-:W-:Y:S01]  /*1260*/  LOP3.LUT R32, R32, UR4, RZ, 0x30, !PT ;  /* 0x0000000420207c12 */ /* 0x000fe2000f8e30ff */
[----:B------:R-:W-:-:S02]  /*1270*/  IMAD R18, R35, 0x4, R15 ;  /* 0x0000000423127824 */ /* 0x000fc400078e020f */
[----:B------:R1:W-:Y:S01]  /*1280*/  ATOMS.POPC.INC.32 RZ, [R24+URZ] ;  /* 0x0000000018ff7f8c */ /* 0x0003e2000d8000ff */
[--C-:B------:R-:W-:Y:S02]  /*1290*/  IMAD R17, R34, 0x4, R15.reuse ;  /* 0x0000000422117824 */ /* 0x100fe400078e020f */
[--C-:B------:R-:W-:Y:S01]  /*12a0*/  IMAD R16, R33, 0x4, R15.reuse ;  /* 0x0000000421107824 */ /* 0x100fe200078e020f */
[----:B------:R1:W-:Y:S01]  /*12b0*/  ATOMS.POPC.INC.32 RZ, [R23+URZ] ;  /* 0x0000000017ff7f8c */ /* 0x0003e2000d8000ff */
[----:B------:R-:W-:-:S03]  /*12c0*/  IMAD R15, R32, 0x4, R15 ;  /* 0x00000004200f7824 */ /* 0x000fc600078e020f */
[----:B------:R1:W-:Y:S04]  /*12d0*/  ATOMS.POPC.INC.32 RZ, [R22+URZ] ;  /* 0x0000000016ff7f8c */ /* 0x0003e8000d8000ff */
[----:B------:R1:W-:Y:S04]  /*12e0*/  ATOMS.POPC.INC.32 RZ, [R21+URZ] ;  /* 0x0000000015ff7f8c */ /* 0x0003e8000d8000ff */
[----:B------:R1:W-:Y:S04]  /*12f0*/  ATOMS.POPC.INC.32 RZ, [R20+URZ] ;  /* 0x0000000014ff7f8c */ /* 0x0003e8000d8000ff */
[----:B------:R1:W-:Y:S04]  /*1300*/  ATOMS.POPC.INC.32 RZ, [R19+URZ] ;  /* 0x0000000013ff7f8c */ /* 0x0003e8000d8000ff */
[----:B------:R1:W-:Y:S04]  /*1310*/  ATOMS.POPC.INC.32 RZ, [R18+URZ] ;  /* 0x0000000012ff7f8c */ /* 0x0003e8000d8000ff */
[----:B------:R1:W-:Y:S04]  /*1320*/  ATOMS.POPC.INC.32 RZ, [R17+URZ] ;  /* 0x0000000011ff7f8c */ /* 0x0003e8000d8000ff */
[----:B------:R1:W-:Y:S04]  /*1330*/  ATOMS.POPC.INC.32 RZ, [R16+URZ] ;  /* 0x0000000010ff7f8c */ /* 0x0003e8000d8000ff */
[----:B------:R1:W-:Y:S01]  /*1340*/  ATOMS.POPC.INC.32 RZ, [R15+URZ] ;  /* 0x000000000fff7f8c */ /* 0x0003e2000d8000ff */
[----:B------:R-:W-:Y:S06]  /*1350*/  BAR.SYNC.DEFER_BLOCKING 0x0 ;  /* 0x0000000000007b1d */ /* 0x000fec0000010000 */
[----:B0-----:R-:W-:Y:S05]  /*1360*/  @P1 BRA `(.L_x_13) ;  /* 0x00000000008c1947 */ /* 0x001fea0003800000 */
[----:B------:R-:W-:Y:S04]  /*1370*/  LDS R13, [R0] ;  /* 0x00000000000d7984 */ /* 0x000fe80000000800 */
[----:B------:R-:W0:Y:S04]  /*1380*/  LDS R14, [R0+0x400] ;  /* 0x00040000000e7984 */ /* 0x000e280000000800 */
[----:B------:R-:W2:Y:S04]  /*1390*/  LDS R52, [R0+0x800] ;  /* 0x0008000000347984 */ /* 0x000ea80000000800 */
[----:B------:R-:W3:Y:S04]  /*13a0*/  LDS R74, [R0+0xc00] ;  /* 0x000c0000004a7984 */ /* 0x000ee80000000800 */
[----:B------:R-:W4:Y:S04]  /*13b0*/  LDS R12, [R0+0x1000] ;  /* 0x00100000000c7984 */ /* 0x000f280000000800 */
[----:B------:R-:W5:Y:S04]  /*13c0*/  LDS R11, [R0+0x1400] ;  /* 0x00140000000b7984 */ /* 0x000f680000000800 */
[----:B------:R-:W5:Y:S04]  /*13d0*/  LDS R4, [R0+0x1800] ;  /* 0x0018000000047984 */ /* 0x000f680000000800 */
[----:B------:R-:W5:Y:S04]  /*13e0*/  LDS R10, [R0+0x1c00] ;  /* 0x001c0000000a7984 */ /* 0x000f680000000800 */
[----:B------:R-:W5:Y:S04]  /*13f0*/  LDS R9, [R0+0x2000] ;  /* 0x0020000000097984 */ /* 0x000f680000000800 */
[----:B------:R-:W5:Y:S04]  /*1400*/  LDS R8, [R0+0x2400] ;  /* 0x0024000000087984 */ /* 0x000f680000000800 */
[----:B-1----:R-:W1:Y:S01]  /*1410*/  LDS R6, [R0+0x2800] ;  /* 0x0028000000067984 */ /* 0x002e620000000800 */
[----:B0-----:R-:W-:-:S03]  /*1420*/  IMAD.IADD R75, R13, 0x1, R14 ;  /* 0x000000010d4b7824 */ /* 0x001fc600078e020e */
[----:B------:R0:W-:Y:S01]  /*1430*/  STS [R0+0x400], R13 ;  /* 0x0004000d00007388 */ /* 0x0001e20000000800 */
[----:B--2---:R-:W-:-:S03]  /*1440*/  IMAD.IADD R7, R75, 0x1, R52 ;  /* 0x000000014b077824 */ /* 0x004fc600078e0234 */
[----:B------:R1:W-:Y:S01]  /*1450*/  STS [R0+0x800], R75 ;  /* 0x0008004b00007388 */ /* 0x0003e20000000800 */
[----:B---3--:R-:W-:-:S03]  /*1460*/  IMAD.IADD R5, R7, 0x1, R74 ;  /* 0x0000000107057824 */ /* 0x008fc600078e024a */
[----:B------:R-:W2:Y:S01]  /*1470*/  LDS R52, [R0+0x2c00] ;  /* 0x002c000000347984 */ /* 0x000ea20000000800 */
[----:B----4-:R-:W-:-:S03]  /*1480*/  IMAD.IADD R12, R5, 0x1, R12 ;  /* 0x00000001050c7824 */ /* 0x010fc600078e020c */
[----:B------:R3:W-:Y:S01]  /*1490*/  STS [R0+0xc00], R7 ;  /* 0x000c000700007388 */ /* 0x0007e20000000800 */
[----:B-----5:R-:W-:-:S03]  /*14a0*/  IMAD.IADD R11, R12, 0x1, R11 ;  /* 0x000000010c0b7824 */ /* 0x020fc600078e020b */
[----:B------:R3:W-:Y:S01]  /*14b0*/  STS [R0+0x1000], R5 ;  /* 0x0010000500007388 */ /* 0x0007e20000000800 */
[----:B------:R-:W-:-:S03]  /*14c0*/  IMAD.IADD R77, R11, 0x1, R4 ;  /* 0x000000010b4d7824 */ /* 0x000fc600078e0204 */
[----:B------:R3:W-:Y:S01]  /*14d0*/  STS [R0+0x1400], R12 ;  /* 0x0014000c00007388 */ /* 0x0007e20000000800 */
[----:B------:R-:W-:-:S03]  /*14e0*/  IMAD.IADD R10, R77, 0x1, R10 ;  /* 0x000000014d0a7824 */ /* 0x000fc600078e020a */
[----:B------:R3:W-:Y:S01]  /*14f0*/  STS [R0+0x1800], R11 ;  /* 0x0018000b00007388 */ /* 0x0007e20000000800 */
[----:B------:R-:W-:-:S03]  /*1500*/  IMAD.IADD R9, R10, 0x1, R9 ;  /* 0x000000010a097824 */ /* 0x000fc600078e0209 */
[----:B------:R3:W-:Y:S01]  /*1510*/  STS [R0+0x1c00], R77 ;  /* 0x001c004d00007388 */ /* 0x0007e20000000800 */
[----:B0-----:R-:W-:-:S03]  /*1520*/  IMAD.IADD R13, R9, 0x1, R8 ;  /* 0x00000001090d7824 */ /* 0x001fc600078e0208 */
[----:B------:R3:W-:Y:S01]  /*1530*/  STS [R0+0x2000], R10 ;  /* 0x0020000a00007388 */ /* 0x0007e20000000800 */
[----:B-1----:R-:W-:-:S03]  /*1540*/  IMAD.IADD R75, R13, 0x1, R6 ;  /* 0x000000010d4b7824 */ /* 0x002fc600078e0206 */
[----:B------:R3:W-:Y:S04]  /*1550*/  STS [R0+0x2400], R9 ;  /* 0x0024000900007388 */ /* 0x0007e80000000800 */
[----:B------:R3:W-:Y:S04]  /*1560*/  STS [R0+0x2800], R13 ;  /* 0x0028000d00007388 */ /* 0x0007e80000000800 */
[----:B------:R3:W-:Y:S04]  /*1570*/  STS [R0], RZ ;  /* 0x000000ff00007388 */ /* 0x0007e80000000800 */
[----:B------:R3:W-:Y:S01]  /*1580*/  STS [R0+0x2c00], R75 ;  /* 0x002c004b00007388 */ /* 0x0007e20000000800 */
[----:B--2---:R-:W-:-:S07]  /*1590*/  IMAD.IADD R52, R75, 0x1, R52 ;  /* 0x000000014b347824 */ /* 0x004fce00078e0234 */
.L_x_13:
[----:B------:R-:W-:Y:S05]  /*15a0*/  BSYNC.RECONVERGENT B0 ;  /* 0x0000000000007941 */ /* 0x000fea0003800200 */
.L_x_12:
[----:B------:R-:W-:Y:S01]  /*15b0*/  ISETP.NE.AND P0, PT, R52, 0x1c80, PT ;  /* 0x00001c803400780c */ /* 0x000fe20003f05270 */
[----:B---3--:R-:W-:-:S03]  /*15c0*/  @!P1 IMAD R5, R72, 0x100, R39 ;  /* 0x0000010048059824 */ /* 0x008fc600078e0227 */
[----:B------:R-:W-:Y:S01]  /*15d0*/  ISETP.LT.U32.AND P0, PT, R39, 0x100, !P0 ;  /* 0x000001002700780c */ /* 0x000fe20004701070 */
[----:B------:R-:W-:Y:S01]  /*15e0*/  @!P1 IMAD.WIDE R2, R5, 0x4, R2 ;  /* 0x0000000405029825 */ /* 0x000fe200078e0202 */
[----:B------:R-:W-:-:S05]  /*15f0*/  @!P1 LOP3.LUT R5, R52, 0x40000000, RZ, 0xfc, !PT ;  /* 0x4000000034059812 */ /* 0x000fca00078efcff */
[----:B------:R0:W-:Y:S06]  /*1600*/  @!P1 STG.E.STRONG.SYS desc[UR6][R2.64], R5 ;  /* 0x0000000502009986 */ /* 0x0001ec000c115906 */
[----:B------:R-:W-:Y:S06]  /*1610*/  BAR.RED.OR.DEFER_BLOCKING 0x0, P0 ;  /* 0x0000000000007b1d */ /* 0x000fec0000014800 */
[----:B------:R-:W2:Y:S02]  /*1620*/  B2R.RESULT RZ, P0 ;  /* 0x0000000000ff731c */ /* 0x000ea40000004000 */
[----:B0-2---:R-:W-:Y:S05]  /*1630*/  @!P0 BRA `(.L_x_14) ;  /* 0x0000000800ac8947 */ /* 0x005fea0003800000 */
[----:B------:R-:W-:Y:S01]  /*1640*/  BSSY B1, `(.L_x_15) ;  /* 0x0000033000017945 */ /* 0x000fe20003800000 */
[----:B-1----:R-:W-:-:S03]  /*1650*/  IMAD R7, R39, 0x8, R73 ;  /* 0x0000000827077824 */ /* 0x002fc600078e0249 */
[----:B------:R-:W-:Y:S05]  /*1660*/  @P1 BRA `(.L_x_16) ;  /* 0x0000000000c01947 */ /* 0x000fea0003800000 */
[----:B------:R-:W0:Y:S02]  /*1670*/  LDCU.64 UR8, c[0x0][0x398] ;  /* 0x00007300ff0877ac */ /* 0x000e240008000a00 */
[----:B0-----:R-:W-:-:S04]  /*1680*/  LEA R4, P0, R39, UR8, 0x3 ;  /* 0x0000000827047c11 */ /* 0x001fc8000f8018ff */
[----:B------:R-:W-:-:S05]  /*1690*/  LEA.HI.X R5, R39, UR9, RZ, 0x3, P0 ;  /* 0x0000000927057c11 */ /* 0x000fca00080f1cff */
[----:B------:R-:W2:Y:S01]  /*16a0*/  LDG.E.64 R2, desc[UR6][R4.64] ;  /* 0x0000000604027981 */ /* 0x000ea2000c1e1b00 */
[----:B------:R-:W-:-:S04]  /*16b0*/  ISETP.GT.U32.AND P0, PT, R39, R51, PT ;  /* 0x000000332700720c */ /* 0x000fc80003f04070 */
[----:B------:R-:W-:-:S04]  /*16c0*/  SEL R9, RZ, 0x1c80, !P0 ;  /* 0x00001c80ff097807 */ /* 0x000fc80004000000 */
[----:B--2---:R-:W-:Y:S01]  /*16d0*/  IADD3 R2, P0, PT, R2, -R9, RZ ;  /* 0x8000000902027210 */ /* 0x004fe20007f1e0ff */
[----:B------:R-:W-:-:S03]  /*16e0*/  IMAD.MOV.U32 R9, RZ, RZ, R52 ;  /* 0x000000ffff097224 */ /* 0x000fc600078e0034 */
[----:B------:R-:W-:Y:S02]  /*16f0*/  IADD3.X R3, PT, PT, R3, -0x1, RZ, P0, !PT ;  /* 0xffffffff03037810 */ /* 0x000fe400007fe4ff */
[----:B------:R-:W-:-:S03]  /*1700*/  ISETP.GE.AND P0, PT, R72, 0x1, PT ;  /* 0x000000014800780c */ /* 0x000fc60003f06270 */
[----:B------:R0:W-:Y:S10]  /*1710*/  STS.64 [R7+0x7200], R2 ;  /* 0x0072000207007388 */ /* 0x0001f40000000a00 */
[----:B------:R-:W-:Y:S05]  /*1720*/  @!P0 BRA `(.L_x_17) ;  /* 0x00000000006c8947 */ /* 0x000fea0003800000 */
[----:B------:R-:W-:Y:S01]  /*1730*/  BSSY B0, `(.L_x_18) ;  /* 0x0000019000007945 */ /* 0x000fe20003800000 */
[----:B------:R-:W-:Y:S02]  /*1740*/  IMAD.MOV.U32 R0, RZ, RZ, -0x1 ;  /* 0xffffffffff007424 */ /* 0x000fe400078e00ff */
[----:B------:R-:W-:Y:S02]  /*1750*/  IMAD.MOV.U32 R4, RZ, RZ, R72 ;  /* 0x000000ffff047224 */ /* 0x000fe400078e0048 */
[----:B------:R-:W-:-:S07]  /*1760*/  IMAD.MOV.U32 R9, RZ, RZ, R52 ;  /* 0x000000ffff097224 */ /* 0x000fce00078e0034 */
.L_x_22:
[----:B0-----:R-:W0:Y:S01]  /*1770*/  LDC.64 R2, c[0x0][0x380] ;  /* 0x0000e000ff027b82 */ /* 0x001e220000000a00 */
[----:B------:R-:W-:Y:S01]  /*1780*/  VIADD R11, R4, 0xffffffff ;  /* 0xffffffff040b7836 */ /* 0x000fe20000000000 */
[----:B------:R-:W-:Y:S03]  /*1790*/  BSSY B2, `(.L_x_19) ;  /* 0x0000008000027945 */ /* 0x000fe60003800000 */
[----:B------:R-:W-:-:S04]  /*17a0*/  IMAD R5, R11, 0x100, R39 ;  /* 0x000001000b057824 */ /* 0x000fc800078e0227 */
[----:B0-----:R-:W-:-:S07]  /*17b0*/  IMAD.WIDE R2, R5, 0x4, R2 ;  /* 0x0000000405027825 */ /* 0x001fce00078e0202 */
.L_x_20:
[----:B------:R-:W-:Y:S05]  /*17c0*/  YIELD ;  /* 0x0000000000007946 */ /* 0x000fea0003800000 */
[----:B------:R0:W-:Y:S06]  /*17d0*/  MEMBAR.SC.CTA ;  /* 0x0000000000007992 */ /* 0x0001ec0000000000 */
[----:B0-----:R-:W2:Y:S02]  /*17e0*/  LDG.E.STRONG.SYS R5, desc[UR6][R2.64] ;  /* 0x0000000602057981 */ /* 0x001ea4000c1f5900 */
[----:B--2---:R-:W-:-:S13]  /*17f0*/  ISETP.NE.AND P0, PT, R5, RZ, PT ;  /* 0x000000ff0500720c */ /* 0x004fda0003f05270 */
[----:B------:R-:W-:Y:S05]  /*1800*/  @!P0 BRA `(.L_x_20) ;  /* 0xfffffffc00ec8947 */ /* 0x000fea000383ffff */
[----:B------:R-:W-:Y:S05]  /*1810*/  BSYNC B2 ;  /* 0x0000000000027941 */ /* 0x000fea0003800000 */
.L_x_19:
[----:B------:R-:W-:Y:S01]  /*1820*/  BSSY.RECONVERGENT B2, `(.L_x_21) ;  /* 0x0000006000027945 */ /* 0x000fe20003800200 */
[C---:B------:R-:W-:Y:S02]  /*1830*/  ISETP.GT.AND P0, PT, R5.reuse, -0x1, PT ;  /* 0xffffffff0500780c */ /* 0x040fe40003f04270 */
[----:B------:R-:W-:Y:S01]  /*1840*/  LOP3.LUT R2, R5, 0x3fffffff, RZ, 0xc0, !PT ;  /* 0x3fffffff05027812 */ /* 0x000fe200078ec0ff */
[----:B------:R-:W-:Y:S05]  /*1850*/  WARPSYNC.EXCLUSIVE R0 ;  /* 0x0000000000007348 */ /* 0x000fea0003a00000 */
[----:B------:R-:W-:-:S05]  /*1860*/  IMAD.IADD R9, R2, 0x1, R9 ;  /* 0x0000000102097824 */ /* 0x000fca00078e0209 */
[----:B------:R-:W-:-:S07]  /*1870*/  VOTE.ANY R0, PT, P0 ;  /* 0x0000000000007806 */ /* 0x000fce00000e0100 */
[----:B------:R-:W-:Y:S05]  /*1880*/  BSYNC.RECONVERGENT B2 ;  /* 0x0000000000027941 */ /* 0x000fea0003800200 */
.L_x_21:
[----:B------:R-:W-:Y:S01]  /*1890*/  ISETP.GT.U32.AND P1, PT, R4, 0x1, PT ;  /* 0x000000010400780c */ /* 0x000fe20003f24070 */
[----:B------:R-:W-:-:S12]  /*18a0*/  IMAD.MOV.U32 R4, RZ, RZ, R11 ;  /* 0x000000ffff047224 */ /* 0x000fd800078e000b */
[----:B------:R-:W-:Y:S05]  /*18b0*/  @P0 BRA P1, `(.L_x_22) ;  /* 0xfffffffc00ac0947 */ /* 0x000fea000083ffff */
[----:B------:R-:W-:Y:S05]  /*18c0*/  BSYNC B0 ;  /* 0x0000000000007941 */ /* 0x000fea0003800000 */
.L_x_18:
[----:B------:R1:W2:Y:S02]  /*18d0*/  LDS.64 R2, [R7+0x7200] ;  /* 0x0072000007027984 */ /* 0x0002a40000000a00 */
.L_x_17:
[----:B------:R-:W3:Y:S01]  /*18e0*/  LDC.64 R4, c[0x0][0x380] ;  /* 0x0000e000ff047b82 */ /* 0x000ee20000000a00 */
[C---:B------:R-:W-:Y:S01]  /*18f0*/  IMAD.IADD R11, R9.reuse, 0x1, -R52 ;  /* 0x00000001090b7824 */ /* 0x040fe200078e0a34 */
[----:B------:R-:W-:Y:S01]  /*1900*/  LOP3.LUT R9, R9, 0x80000000, RZ, 0xfc, !PT ;  /* 0x8000000009097812 */ /* 0x000fe200078efcff */
[----:B------:R-:W-:-:S03]  /*1910*/  IMAD R13, R72, 0x100, R39 ;  /* 0x00000100480d7824 */ /* 0x000fc600078e0227 */
[----:B0-2---:R-:W-:-:S04]  /*1920*/  IADD3 R2, P0, PT, R11, R2, RZ ;  /* 0x000000020b027210 */ /* 0x005fc80007f1e0ff */
[----:B------:R-:W-:-:S05]  /*1930*/  LEA.HI.X.SX32 R3, R11, R3, 0x1, P0 ;  /* 0x000000030b037211 */ /* 0x000fca00000f0eff */
[----:B------:R0:W-:Y:S01]  /*1940*/  STS.64 [R7+0x7200], R2 ;  /* 0x0072000207007388 */ /* 0x0001e20000000a00 */
[----:B---3--:R-:W-:-:S05]  /*1950*/  IMAD.WIDE R4, R13, 0x4, R4 ;  /* 0x000000040d047825 */ /* 0x008fca00078e0204 */
[----:B------:R0:W-:Y:S02]  /*1960*/  STG.E.STRONG.SYS desc[UR6][R4.64], R9 ;  /* 0x0000000904007986 */ /* 0x0001e4000c115906 */
.L_x_16:
[----:B------:R-:W-:Y:S05]  /*1970*/  BSYNC B1 ;  /* 0x0000000000017941 */ /* 0x000fea0003800000 */
.L_x_15:
[----:B0-----:R-:W0:Y:S01]  /*1980*/  LDC.64 R4, c[0x0][0x390] ;  /* 0x0000e400ff047b82 */ /* 0x001e220000000a00 */
[----:B------:R-:W-:Y:S02]  /*1990*/  IMAD.MOV.U32 R3, RZ, RZ, 0x1c80 ;  /* 0x00001c80ff037424 */ /* 0x000fe400078e00ff */
[----:B------:R-:W-:Y:S02]  /*19a0*/  IMAD R73, R51, 0x8, R73 ;  /* 0x0000000833497824 */ /* 0x000fe400078e0249 */
[----:B------:R-:W-:-:S03]  /*19b0*/  IMAD R0, R72, R3, 0x1c80 ;  /* 0x00001c8048007424 */ /* 0x000fc600078e0203 */
[----:B------:R-:W2:Y:S01]  /*19c0*/  LDC R11, c[0x0][0x3c0] ;  /* 0x0000f000ff0b7b82 */ /* 0x000ea20000000800 */
[----:B0-----:R-:W-:Y:S02]  /*19d0*/  ISETP.EQ.U32.AND P1, PT, R4, RZ, PT ;  /* 0x000000ff0400720c */ /* 0x001fe40003f22070 */
[----:B--2---:R-:W-:-:S04]  /*19e0*/  ISETP.GE.AND P0, PT, R0, R11, PT ;  /* 0x0000000b0000720c */ /* 0x004fc80003f06270 */
[----:B------:R-:W-:-:S04]  /*19f0*/  ISETP.EQ.OR.EX P0, PT, R5, RZ, !P0, P1 ;  /* 0x000000ff0500720c */ /* 0x000fc80004702710 */
[----:B------:R-:W-:-:S13]  /*1a00*/  ISETP.GT.U32.OR P0, PT, R39, 0xff, P0 ;  /* 0x000000ff2700780c */ /* 0x000fda0000704470 */
[----:B------:R-:W-:Y:S05]  /*1a10*/  @P0 BRA `(.L_x_23) ;  /* 0x0000000000240947 */ /* 0x000fea0003800000 */
[----:B------:R-:W0:Y:S01]  /*1a20*/  LDS.64 R2, [R7+0x7200] ;  /* 0x0072000007027984 */ /* 0x000e220000000a00 */
[C---:B------:R-:W-:Y:S02]  /*1a30*/  ISETP.GT.U32.AND P0, PT, R39.reuse, R51, PT ;  /* 0x000000332700720c */ /* 0x040fe40003f04070 */
[C---:B------:R-:W-:Y:S02]  /*1a40*/  LEA R4, P2, R39.reuse, R4, 0x3 ;  /* 0x0000000427047211 */ /* 0x040fe400078418ff */
[----:B------:R-:W-:Y:S02]  /*1a50*/  SEL R13, RZ, 0x1c80, !P0 ;  /* 0x00001c80ff0d7807 */ /* 0x000fe40004000000 */
[--C-:B------:R-:W-:Y:S02]  /*1a60*/  SHF.R.S32.HI R9, RZ, 0x1f, R52.reuse ;  /* 0x0000001fff097819 */ /* 0x100fe40000011434 */
[----:B------:R-:W-:Y:S02]  /*1a70*/  LEA.HI.X R5, R39, R5, RZ, 0x3, P2 ;  /* 0x0000000527057211 */ /* 0x000fe400010f1cff */
[----:B0-----:R-:W-:-:S04]  /*1a80*/  IADD3 R2, P0, P1, R2, R13, R52 ;  /* 0x0000000d02027210 */ /* 0x001fc8000791e034 */
[----:B------:R-:W-:-:S05]  /*1a90*/  IADD3.X R3, PT, PT, R3, RZ, R9, P0, P1 ;  /* 0x000000ff03037210 */ /* 0x000fca00007e2409 */
[----:B------:R0:W-:Y:S04]  /*1aa0*/  STG.E.64 desc[UR6][R4.64], R2 ;  /* 0x0000000204007986 */ /* 0x0001e8000c101b06 */
.L_x_23:
[----:B------:R-:W-:Y:S05]  /*1ab0*/  WARPSYNC.ALL ;  /* 0x0000000000007948 */ /* 0x000fea0003800000 */
[----:B------:R-:W-:Y:S01]  /*1ac0*/  BAR.SYNC.DEFER_BLOCKING 0x0 ;  /* 0x0000000000007b1d */ /* 0x000fe20000010000 */
[----:B------:R-:W-:-:S05]  /*1ad0*/  ISETP.GT.AND P0, PT, R0, R11, PT ;  /* 0x0000000b0000720c */ /* 0x000fca0003f04270 */
[----:B0-----:R0:W2:Y:S08]  /*1ae0*/  LDS.64 R2, [R73+0x7200] ;  /* 0x0072000049027984 */ /* 0x0010b00000000a00 */
[----:B0-----:R-:W-:Y:S05]  /*1af0*/  @P0 BRA `(.L_x_24) ;  /* 0x0000000000700947 */ /* 0x001fea0003800000 */
[----:B------:R-:W0:Y:S01]  /*1b00*/  LDCU.64 UR8, c[0x0][0x3a0] ;  /* 0x00007400ff0877ac */ /* 0x000e220008000a00 */
[C---:B------:R-:W-:Y:S02]  /*1b10*/  LOP3.LUT R5, R39.reuse, 0x3e0, RZ, 0xc0, !PT ;  /* 0x000003e027057812 */ /* 0x040fe400078ec0ff */
[----:B------:R-:W-:-:S05]  /*1b20*/  LOP3.LUT R38, R39, 0x1f, RZ, 0xc0, !PT ;  /* 0x0000001f27267812 */ /* 0x000fca00078ec0ff */
[----:B------:R-:W-:-:S05]  /*1b30*/  IMAD R5, R5, 0x13, R38 ;  /* 0x0000001305057824 */ /* 0x000fca00078e0226 */
[----:B--2---:R-:W-:-:S05]  /*1b40*/  IADD3 R0, P0, PT, R5, R2, RZ ;  /* 0x0000000205007210 */ /* 0x004fca0007f1e0ff */
[----:B------:R-:W-:Y:S01]  /*1b50*/  IMAD.X R3, RZ, RZ, R3, P0 ;  /* 0x000000ffff037224 */ /* 0x000fe200000e0603 */
[----:B0-----:R-:W-:-:S04]  /*1b60*/  LEA R2, P0, R0, UR8, 0x2 ;  /* 0x0000000800027c11 */ /* 0x001fc8000f8010ff */
[----:B------:R-:W-:-:S05]  /*1b70*/  LEA.HI.X R3, R0, UR9, R3, 0x2, P0 ;  /* 0x0000000900037c11 */ /* 0x000fca00080f1403 */
[----:B------:R-:W-:Y:S04]  /*1b80*/  STG.E desc[UR6][R2.64], R71 ;  /* 0x0000004702007986 */ /* 0x000fe8000c101906 */
        /* <DEDUP_REMOVED lines=17> */
[----:B------:R-:W-:Y:S01]  /*1ca0*/  STG.E desc[UR6][R2.64+0x900], R53 ;  /* 0x0009003502007986 */ /* 0x000fe2000c101906 */
[----:B------:R-:W-:Y:S05]  /*1cb0*/  EXIT ;  /* 0x000000000000794d */ /* 0x000fea0003800000 */
.L_x_24:
[----:B------:R-:W0:Y:S01]  /*1cc0*/  LDCU.64 UR8, c[0x0][0x3a0] ;  /* 0x00007400ff0877ac */ /* 0x000e220008000a00 */
[C---:B------:R-:W-:Y:S01]  /*1cd0*/  LOP3.LUT R5, R39.reuse, 0x3e0, RZ, 0xc0, !PT ;  /* 0x000003e027057812 */ /* 0x040fe200078ec0ff */
[----:B------:R-:W-:Y:S01]  /*1ce0*/  IMAD R72, R72, -0x1c80, R11 ;  /* 0xffffe38048487824 */ /* 0x000fe200078e020b */
[----:B------:R-:W-:-:S05]  /*1cf0*/  LOP3.LUT R38, R39, 0x1f, RZ, 0xc0, !PT ;  /* 0x0000001f27267812 */ /* 0x000fca00078ec0ff */
[----:B------:R-:W-:-:S04]  /*1d00*/  IMAD R5, R5, 0x13, R38 ;  /* 0x0000001305057824 */ /* 0x000fc800078e0226 */
[C---:B-1----:R-:W-:Y:S01]  /*1d10*/  VIADD R7, R5.reuse, 0x20 ;  /* 0x0000002005077836 */ /* 0x042fe20000000000 */
[C---:B--2---:R-:W-:Y:S01]  /*1d20*/  IADD3 R0, P0, PT, R5.reuse, R2, RZ ;  /* 0x0000000205007210 */ /* 0x044fe20007f1e0ff */
[C---:B------:R-:W-:Y:S01]  /*1d30*/  VIADD R9, R5.reuse, 0x40 ;  /* 0x0000004005097836 */ /* 0x040fe20000000000 */
[CC--:B------:R-:W-:Y:S01]  /*1d40*/  ISETP.GE.AND P1, PT, R5.reuse, R72.reuse, PT ;  /* 0x000000480500720c */ /* 0x0c0fe20003f26270 */
[----:B------:R-:W-:Y:S01]  /*1d50*/  VIADD R11, R5, 0x60 ;  /* 0x00000060050b7836 */ /* 0x000fe20000000000 */
[-C--:B------:R-:W-:Y:S01]  /*1d60*/  ISETP.GE.AND P2, PT, R7, R72.reuse, PT ;  /* 0x000000480700720c */ /* 0x080fe20003f46270 */
[----:B------:R-:W-:Y:S01]  /*1d70*/  IMAD.X R3, RZ, RZ, R3, P0 ;  /* 0x000000ffff037224 */ /* 0x000fe200000e0603 */
[C---:B0-----:R-:W-:Y:S01]  /*1d80*/  LEA R2, P0, R0.reuse, UR8, 0x2 ;  /* 0x0000000800027c11 */ /* 0x041fe2000f8010ff */
[----:B------:R-:W-:Y:S01]  /*1d90*/  VIADD R7, R5, 0x80 ;  /* 0x0000008005077836 */ /* 0x000fe20000000000 */
[----:B------:R-:W-:Y:S01]  /*1da0*/  ISETP.GE.AND P3, PT, R9, R72, PT ;  /* 0x000000480900720c */ /* 0x000fe20003f66270 */
[----:B------:R-:W-:Y:S01]  /*1db0*/  VIADD R9, R5, 0xa0 ;  /* 0x000000a005097836 */ /* 0x000fe20000000000 */
[----:B------:R-:W-:-:S02]  /*1dc0*/  LEA.HI.X R3, R0, UR9, R3, 0x2, P0 ;  /* 0x0000000900037c11 */ /* 0x000fc400080f1403 */
[-C--:B------:R-:W-:Y:S01]  /*1dd0*/  ISETP.GE.AND P5, PT, R7, R72.reuse, PT ;  /* 0x000000480700720c */ /* 0x080fe20003fa6270 */
[----:B------:R-:W-:Y:S01]  /*1de0*/  VIADD R7, R5, 0xe0 ;  /* 0x000000e005077836 */ /* 0x000fe20000000000 */
[-C--:B------:R-:W-:Y:S01]  /*1df0*/  ISETP.GE.AND P4, PT, R11, R72.reuse, PT ;  /* 0x000000480b00720c */ /* 0x080fe20003f86270 */
[----:B------:R-:W-:Y:S01]  /*1e00*/  VIADD R11, R5, 0xc0 ;  /* 0x000000c0050b7836 */ /* 0x000fe20000000000 */
[----:B------:R0:W-:Y:S01]  /*1e10*/  @!P1 STG.E desc[UR6][R2.64], R71 ;  /* 0x0000004702009986 */ /* 0x0001e2000c101906 */
[-C--:B------:R-:W-:Y:S01]  /*1e20*/  ISETP.GE.AND P6, PT, R9, R72.reuse, PT ;  /* 0x000000480900720c */ /* 0x080fe20003fc6270 */
[----:B------:R-:W-:Y:S01]  /*1e30*/  VIADD R9, R5, 0x100 ;  /* 0x0000010005097836 */ /* 0x000fe20000000000 */
[-C--:B------:R-:W-:Y:S01]  /*1e40*/  ISETP.GE.AND P1, PT, R7, R72.reuse, PT ;  /* 0x000000480700720c */ /* 0x080fe20003f26270 */
[----:B------:R-:W-:Y:S01]  /*1e50*/  VIADD R7, R5, 0x120 ;  /* 0x0000012005077836 */ /* 0x000fe20000000000 */
[-C--:B------:R-:W-:Y:S01]  /*1e60*/  ISETP.GE.AND P0, PT, R11, R72.reuse, PT ;  /* 0x000000480b00720c */ /* 0x080fe20003f06270 */
[----:B------:R0:W-:Y:S01]  /*1e70*/  @!P2 STG.E desc[UR6][R2.64+0x80], R70 ;  /* 0x000080460200a986 */ /* 0x0001e2000c101906 */
[----:B------:R-:W-:Y:S01]  /*1e80*/  ISETP.GE.AND P2, PT, R9, R72, PT ;  /* 0x000000480900720c */ /* 0x000fe20003f46270 */
[----:B------:R-:W-:-:S02]  /*1e90*/  VIADD R9, R5, 0x140 ;  /* 0x0000014005097836 */ /* 0x000fc40000000000 */
[----:B------:R0:W-:Y:S01]  /*1ea0*/  @!P3 STG.E desc[UR6][R2.64+0x100], R69 ;  /* 0x000100450200b986 */ /* 0x0001e2000c101906 */
[-C--:B------:R-:W-:Y:S01]  /*1eb0*/  ISETP.GE.AND P3, PT, R7, R72.reuse, PT ;  /* 0x000000480700720c */ /* 0x080fe20003f66270 */
[----:B------:R-:W-:Y:S02]  /*1ec0*/  VIADD R7, R5, 0x160 ;  /* 0x0000016005077836 */ /* 0x000fe40000000000 */
[----:B------:R0:W-:Y:S01]  /*1ed0*/  @!P4 STG.E desc[UR6][R2.64+0x180], R68 ;  /* 0x000180440200c986 */ /* 0x0001e2000c101906 */
[-C--:B------:R-:W-:Y:S01]  /*1ee0*/  ISETP.GE.AND P4, PT, R9, R72.reuse, PT ;  /* 0x000000480900720c */ /* 0x080fe20003f86270 */
[----:B------:R-:W-:Y:S02]  /*1ef0*/  VIADD R9, R5, 0x180 ;  /* 0x0000018005097836 */ /* 0x000fe40000000000 */
        /* <DEDUP_REMOVED lines=14> */
[C---:B------:R-:W-:Y:S02]  /*1fe0*/  VIADD R7, R5.reuse, 0x220 ;  /* 0x0000022005077836 */ /* 0x040fe40000000000 */
[----:B------:R-:W-:Y:S01]  /*1ff0*/  VIADD R5, R5, 0x240 ;  /* 0x0000024005057836 */ /* 0x000fe20000000000 */
[----:B------:R0:W-:Y:S01]  /*2000*/  @!P3 STG.E desc[UR6][R2.64+0x480], R62 ;  /* 0x0004803e0200b986 */ /* 0x0001e2000c101906 */
[----:B------:R-:W-:-:S03]  /*2010*/  ISETP.GE.AND P3, PT, R9, R72, PT ;  /* 0x000000480900720c */ /* 0x000fc60003f66270 */
[----:B------:R0:W-:Y:S01]  /*2020*/  @!P4 STG.E desc[UR6][R2.64+0x500], R61 ;  /* 0x0005003d0200c986 */ /* 0x0001e2000c101906 */
[----:B------:R-:W-:-:S03]  /*2030*/  ISETP.GE.AND P4, PT, R7, R72, PT ;  /* 0x000000480700720c */ /* 0x000fc60003f86270 */
[----:B------:R0:W-:Y:S01]  /*2040*/  @!P5 STG.E desc[UR6][R2.64+0x580], R60 ;  /* 0x0005803c0200d986 */ /* 0x0001e2000c101906 */
[----:B------:R-:W-:-:S03]  /*2050*/  ISETP.GE.AND P5, PT, R5, R72, PT ;  /* 0x000000480500720c */ /* 0x000fc60003fa6270 */
[----:B------:R0:W-:Y:S04]  /*2060*/  @!P6 STG.E desc[UR6][R2.64+0x600], R59 ;  /* 0x0006003b0200e986 */ /* 0x0001e8000c101906 */
[----:B------:R0:W-:Y:S04]  /*2070*/  @!P0 STG.E desc[UR6][R2.64+0x680], R58 ;  /* 0x0006803a02008986 */ /* 0x0001e8000c101906 */
[----:B------:R0:W-:Y:S04]  /*2080*/  @!P1 STG.E desc[UR6][R2.64+0x700], R57 ;  /* 0x0007003902009986 */ /* 0x0001e8000c101906 */
[----:B------:R0:W-:Y:S04]  /*2090*/  @!P2 STG.E desc[UR6][R2.64+0x780], R56 ;  /* 0x000780380200a986 */ /* 0x0001e8000c101906 */
[----:B------:R0:W-:Y:S04]  /*20a0*/  @!P3 STG.E desc[UR6][R2.64+0x800], R55 ;  /* 0x000800370200b986 */ /* 0x0001e8000c101906 */
[----:B------:R0:W-:Y:S01]  /*20b0*/  @!P4 STG.E desc[UR6][R2.64+0x880], R54 ;  /* 0x000880360200c986 */ /* 0x0001e2000c101906 */
[----:B------:R-:W-:Y:S05]  /*20c0*/  @P5 EXIT ;  /* 0x000000000000594d */ /* 0x000fea0003800000 */
[----:B------:R-:W-:Y:S01]  /*20d0*/  STG.E desc[UR6][R2.64+0x900], R53 ;  /* 0x0009003502007986 */ /* 0x000fe2000c101906 */
[----:B------:R-:W-:Y:S05]  /*20e0*/  EXIT ;  /* 0x000000000000794d */ /* 0x000fea0003800000 */
.L_x_14:
[----:B------:R-:W-:Y:S01]  /*20f0*/  IMAD.MOV.U32 R38, RZ, RZ, RZ ;  /* 0x000000ffff267224 */ /* 0x000fe200078e00ff */
[C---:B------:R-:W-:Y:S01]  /*2100*/  ISETP.GT.U32.AND P0, PT, R39.reuse, 0x1f, PT ;  /* 0x0000001f2700780c */ /* 0x040fe20003f04070 */
[----:B------:R-:W-:Y:S05]  /*2110*/  WARPSYNC.ALL ;  /* 0x0000000000007948 */ /* 0x000fea0003800000 */
[----:B------:R-:W-:-:S04]  /*2120*/  IMAD.HI.U32 R0, R39, 0x15555556, R38 ;  /* 0x1555555627007827 */ /* 0x000fc800078e0026 */
[----:B------:R-:W-:-:S05]  /*2130*/  IMAD R3, R0, 0x4, R73 ;  /* 0x0000000400037824 */ /* 0x000fca00078e0249 */
[----:B------:R0:W-:Y:S01]  /*2140*/  STS [R3+0x3410], R52 ;  /* 0x0034103403007388 */ /* 0x0001e20000000800 */
[----:B------:R-:W-:Y:S06]  /*2150*/  BAR.SYNC.DEFER_BLOCKING 0x0 ;  /* 0x0000000000007b1d */ /* 0x000fec0000010000 */
[----:B------:R-:W-:Y:S05]  /*2160*/  @P0 BRA `(.L_x_25) ;  /* 0x0000000000e40947 */ /* 0x000fea0003800000 */
[C-C-:B------:R-:W-:Y:S01]  /*2170*/  IMAD R0, R39.reuse, 0x34, R73.reuse ;  /* 0x0000003427007824 */ /* 0x140fe200078e0249 */
[----:B------:R-:W-:Y:S01]  /*2180*/  UMOV UR5, 0xffffffff ;  /* 0xffffffff00057882 */ /* 0x000fe20000000000 */
[C-C-:B------:R-:W-:Y:S02]  /*2190*/  IMAD R4, R39.reuse, 0x34, R73.reuse ;  /* 0x0000003427047824 */ /* 0x140fe400078e0249 */
[----:B0-----:R-:W-:Y:S01]  /*21a0*/  IMAD R3, R39, 0x34, R73 ;  /* 0x0000003427037824 */ /* 0x001fe200078e0249 */
[----:B------:R-:W-:Y:S04]  /*21b0*/  LDS R14, [R0+0x3410] ;  /* 0x00341000000e7984 */ /* 0x000fe80000000800 */
[----:B------:R-:W-:Y:S04]  /*21c0*/  LDS R13, [R0+0x3414] ;  /* 0x00341400000d7984 */ /* 0x000fe80000000800 */
[----:B------:R-:W0:Y:S04]  /*21d0*/  LDS R12, [R0+0x3418] ;  /* 0x00341800000c7984 */ /* 0x000e280000000800 */
[----:B------:R-:W-:Y:S04]  /*21e0*/  LDS R11, [R0+0x341c] ;  /* 0x00341c00000b7984 */ /* 0x000fe80000000800 */
[----:B------:R-:W2:Y:S04]  /*21f0*/  LDS R10, [R0+0x3420] ;  /* 0x00342000000a7984 */ /* 0x000ea80000000800 */
[----:B------:R-:W-:Y:S04]  /*2200*/  LDS R9, [R0+0x3424] ;  /* 0x0034240000097984 */ /* 0x000fe80000000800 */
[----:B------:R-:W3:Y:S04]  /*2210*/  LDS R8, [R0+0x3428] ;  /* 0x0034280000087984 */ /* 0x000ee80000000800 */
[----:B-1----:R-:W-:Y:S04]  /*2220*/  LDS R7, [R0+0x342c] ;  /* 0x00342c0000077984 */ /* 0x002fe80000000800 */
[----:B------:R-:W1:Y:S04]  /*2230*/  LDS R6, [R0+0x3430] ;  /* 0x0034300000067984 */ /* 0x000e680000000800 */
[----:B------:R-:W-:Y:S04]  /*2240*/  LDS R5, [R0+0x3434] ;  /* 0x0034340000057984 */ /* 0x000fe80000000800 */
[----:B------:R-:W4:Y:S04]  /*2250*/  LDS R4, [R4+0x3438] ;  /* 0x0034380004047984 */ /* 0x000f280000000800 */
[----:B------:R-:W5:Y:S01]  /*2260*/  LDS R2, [R3+0x343c] ;  /* 0x00343c0003027984 */ /* 0x000f620000000800 */
[----:B0-----:R-:W-:-:S04]  /*2270*/  IADD3 R74, PT, PT, R12, R13, R14 ;  /* 0x0000000d0c4a7210 */ /* 0x001fc80007ffe00e */
[----:B--2---:R-:W-:-:S04]  /*2280*/  IADD3 R74, PT, PT, R10, R74, R11 ;  /* 0x0000004a0a4a7210 */ /* 0x004fc80007ffe00b */
[----:B---3--:R-:W-:-:S04]  /*2290*/  IADD3 R74, PT, PT, R8, R74, R9 ;  /* 0x0000004a084a7210 */ /* 0x008fc80007ffe009 */
[----:B-1----:R-:W-:-:S04]  /*22a0*/  IADD3 R74, PT, PT, R6, R74, R7 ;  /* 0x0000004a064a7210 */ /* 0x002fc80007ffe007 */
[----:B----4-:R-:W-:-:S05]  /*22b0*/  IADD3 R75, PT, PT, R4, R74, R5 ;  /* 0x0000004a044b7210 */ /* 0x010fca0007ffe005 */
[----:B-----5:R-:W-:Y:S01]  /*22c0*/  IMAD.IADD R2, R2, 0x1, R75 ;  /* 0x0000000102027824 */ /* 0x020fe200078e024b */
[----:B------:R-:W-:Y:S06]  /*22d0*/  BRA.DIV UR5, `(.L_x_26) ;  /* 0x0000005a05807947 */ /* 0x000fec000b800000 */
[----:B------:R-:W0:Y:S02]  /*22e0*/  SHFL.UP P0, R77, R2, 0x1, RZ ;  /* 0x04200000024d7989 */ /* 0x000e2400000000ff */
[----:B0-----:R-:W-:-:S05]  /*22f0*/  @P0 IMAD.IADD R77, R2, 0x1, R77 ;  /* 0x00000001024d0824 */ /* 0x001fca00078e024d */
[----:B------:R-:W0:Y:S02]  /*2300*/  SHFL.UP P0, R74, R77, 0x2, RZ ;  /* 0x044000004d4a7989 */ /* 0x000e2400000000ff */
[----:B0-----:R-:W-:-:S05]  /*2310*/  @P0 IMAD.IADD R74, R77, 0x1, R74 ;  /* 0x000000014d4a0824 */ /* 0x001fca00078e024a */
[----:B------:R-:W0:Y:S02]  /*2320*/  SHFL.UP P0, R77, R74, 0x4, RZ ;  /* 0x048000004a4d7989 */ /* 0x000e2400000000ff */
[----:B0-----:R-:W-:-:S05]  /*2330*/  @P0 IMAD.IADD R77, R74, 0x1, R77 ;  /* 0x000000014a4d0824 */ /* 0x001fca00078e024d */
[----:B------:R-:W0:Y:S02]  /*2340*/  SHFL.UP P0, R74, R77, 0x8, RZ ;  /* 0x050000004d4a7989 */ /* 0x000e2400000000ff */
[----:B0-----:R-:W-:-:S05]  /*2350*/  @P0 IMAD.IADD R74, R77, 0x1, R74 ;  /* 0x000000014d4a0824 */ /* 0x001fca00078e024a */
[----:B------:R0:W1:Y:S02]  /*2360*/  SHFL.UP P0, R0, R74, 0x10, RZ ;  /* 0x060000004a007989 */ /* 0x00006400000000ff */
.L_x_118:
[----:B-1----:R-:W-:-:S04]  /*2370*/  @P0 IMAD.IADD R0, R74, 0x1, R0 ;  /* 0x000000014a000824 */ /* 0x002fc800078e0200 */
[----:B------:R-:W-:-:S04]  /*2380*/  IMAD.IADD R2, R0, 0x1, -R2 ;  /* 0x0000000100027824 */ /* 0x000fc800078e0a02 */
[----:B------:R-:W-:Y:S01]  /*2390*/  IMAD.IADD R14, R14, 0x1, R2 ;  /* 0x000000010e0e7824 */ /* 0x000fe200078e0202 */
[----:B------:R2:W-:Y:S03]  /*23a0*/  STS [R3+0x3410], R2 ;  /* 0x0034100203007388 */ /* 0x0005e60000000800 */
        /* <DEDUP_REMOVED lines=19> */
[----:B------:R2:W-:Y:S04]  /*24e0*/  STS [R3+0x3438], R5 ;  /* 0x0034380503007388 */ /* 0x0005e80000000800 */
[----:B------:R2:W-:Y:S02]  /*24f0*/  STS [R3+0x343c], R4 ;  /* 0x00343c0403007388 */ /* 0x0005e40000000800 */
.L_x_25:
[----:B------:R-:W3:Y:S01]  /*2500*/  LDL R0, [R1+0x8] ;  /* 0x0000080001007983 */ /* 0x000ee20000100800 */
[----:B------:R-:W-:Y:S05]  /*2510*/  WARPSYNC.ALL ;  /* 0x0000000000007948 */ /* 0x000fea0003800000 */
[----:B--2---:R-:W-:Y:S01]  /*2520*/  IMAD.MOV.U32 R2, RZ, RZ, RZ ;  /* 0x000000ffff027224 */ /* 0x004fe200078e00ff */
[----:B------:R-:W-:Y:S01]  /*2530*/  BSSY.RECONVERGENT B0, `(.L_x_27) ;  /* 0x000002d000007945 */ /* 0x000fe20003800200 */
[----:B0-----:R-:W-:Y:S02]  /*2540*/  IMAD.MOV.U32 R3, RZ, RZ, R39 ;  /* 0x000000ffff037224 */ /* 0x001fe400078e0027 */
[----:B------:R-:W-:-:S04]  /*2550*/  IMAD.HI.U32 R2, R39, 0x15555556, R2 ;  /* 0x1555555627027827 */ /* 0x000fc800078e0002 */
[--C-:B------:R-:W-:Y:S01]  /*2560*/  IMAD R2, R2, 0x4, R73.reuse ;  /* 0x0000000402027824 */ /* 0x100fe200078e0249 */
[----:B------:R-:W-:Y:S06]  /*2570*/  BAR.SYNC.DEFER_BLOCKING 0x0 ;  /* 0x0000000000007b1d */ /* 0x000fec0000010000 */
[----:B------:R0:W2:Y:S01]  /*2580*/  LDS R3, [R2+0x3410] ;  /* 0x0034100002037984 */ /* 0x0000a20000000800 */
[----:B---3--:R-:W-:Y:S01]  /*2590*/  ISETP.NE.AND P0, PT, R0, RZ, PT ;  /* 0x000000ff0000720c */ /* 0x008fe20003f05270 */
[----:B------:R-:W-:-:S12]  /*25a0*/  IMAD R0, R39, 0x4, R73 ;  /* 0x0000000427007824 */ /* 0x000fd800078e0249 */
[----:B0-2---:R-:W-:Y:S05]  /*25b0*/  @P0 BRA `(.L_x_28) ;  /* 0x0000000000900947 */ /* 0x005fea0003800000 */
[----:B------:R-:W0:Y:S04]  /*25c0*/  LDS R10, [R0] ;  /* 0x00000000000a7984 */ /* 0x000e280000000800 */
[----:B------:R-:W2:Y:S04]  /*25d0*/  LDS R9, [R0+0x400] ;  /* 0x0004000000097984 */ /* 0x000ea80000000800 */
[----:B------:R-:W3:Y:S04]  /*25e0*/  LDS R8, [R0+0x800] ;  /* 0x0008000000087984 */ /* 0x000ee80000000800 */
[----:B-1----:R-:W1:Y:S04]  /*25f0*/  LDS R6, [R0+0xc00] ;  /* 0x000c000000067984 */ /* 0x002e680000000800 */
[----:B------:R-:W4:Y:S04]  /*2600*/  LDS R4, [R0+0x1000] ;  /* 0x0010000000047984 */ /* 0x000f280000000800 */
[----:B------:R-:W5:Y:S04]  /*2610*/  LDS R2, [R0+0x1400] ;  /* 0x0014000000027984 */ /* 0x000f680000000800 */
[----:B------:R-:W5:Y:S04]  /*2620*/  LDS R5, [R0+0x1c00] ;  /* 0x001c000000057984 */ /* 0x000f680000000800 */
[----:B------:R-:W5:Y:S04]  /*2630*/  LDS R12, [R0+0x2000] ;  /* 0x00200000000c7984 */ /* 0x000f680000000800 */
[----:B------:R-:W5:Y:S04]  /*2640*/  LDS R76, [R0+0x2400] ;  /* 0x00240000004c7984 */ /* 0x000f680000000800 */
[----:B------:R-:W5:Y:S01]  /*2650*/  LDS R74, [R0+0x2800] ;  /* 0x00280000004a7984 */ /* 0x000f620000000800 */
[----:B0-----:R-:W-:-:S03]  /*2660*/  IMAD.IADD R7, R3, 0x1, R10 ;  /* 0x0000000103077824 */ /* 0x001fc600078e020a */
[----:B------:R-:W0:Y:S01]  /*2670*/  LDS R14, [R0+0x2c00] ;  /* 0x002c0000000e7984 */ /* 0x000e220000000800 */
[----:B--2---:R-:W-:-:S03]  /*2680*/  IMAD.IADD R9, R3, 0x1, R9 ;  /* 0x0000000103097824 */ /* 0x004fc600078e0209 */
[----:B------:R-:W2:Y:S01]  /*2690*/  LDS R10, [R0+0x1800] ;  /* 0x00180000000a7984 */ /* 0x000ea20000000800 */
[----:B---3--:R-:W-:-:S03]  /*26a0*/  IMAD.IADD R11, R3, 0x1, R8 ;  /* 0x00000001030b7824 */ /* 0x008fc600078e0208 */
[----:B------:R4:W-:Y:S01]  /*26b0*/  STS [R0], R7 ;  /* 0x0000000700007388 */ /* 0x0009e20000000800 */
[----:B-1----:R-:W-:-:S03]  /*26c0*/  IMAD.IADD R13, R3, 0x1, R6 ;  /* 0x00000001030d7824 */ /* 0x002fc600078e0206 */
[----:B------:R1:W-:Y:S04]  /*26d0*/  STS [R0+0x400], R9 ;  /* 0x0004000900007388 */ /* 0x0003e80000000800 */
[----:B------:R3:W-:Y:S01]  /*26e0*/  STS [R0+0x800], R11 ;  /* 0x0008000b00007388 */ /* 0x0007e20000000800 */
[----:B----4-:R-:W-:-:S03]  /*26f0*/  IMAD.IADD R7, R3, 0x1, R4 ;  /* 0x0000000103077824 */ /* 0x010fc600078e0204 */
[----:B------:R0:W-:Y:S01]  /*2700*/  STS [R0+0xc00], R13 ;  /* 0x000c000d00007388 */ /* 0x0001e20000000800 */
[C---:B-----5:R-:W-:Y:S02]  /*2710*/  IMAD.IADD R75, R3.reuse, 0x1, R2 ;  /* 0x00000001034b7824 */ /* 0x060fe400078e0202 */
[C---:B------:R-:W-:Y:S01]  /*2720*/  IMAD.IADD R5, R3.reuse, 0x1, R5 ;  /* 0x0000000103057824 */ /* 0x040fe200078e0205 */
[----:B------:R4:W-:Y:S01]  /*2730*/  STS [R0+0x1000], R7 ;  /* 0x0010000700007388 */ /* 0x0009e20000000800 */
[----:B------:R-:W-:-:S03]  /*2740*/  IMAD.IADD R12, R3, 0x1, R12 ;  /* 0x00000001030c7824 */ /* 0x000fc600078e020c */
[----:B------:R4:W-:Y:S01]  /*2750*/  STS [R0+0x1400], R75 ;  /* 0x0014004b00007388 */ /* 0x0009e20000000800 */
[----:B-1----:R-:W-:-:S03]  /*2760*/  IMAD.IADD R9, R3, 0x1, R76 ;  /* 0x0000000103097824 */ /* 0x002fc600078e024c */
[----:B------:R4:W-:Y:S01]  /*2770*/  STS [R0+0x1c00], R5 ;  /* 0x001c000500007388 */ /* 0x0009e20000000800 */
[----:B---3--:R-:W-:-:S03]  /*2780*/  IMAD.IADD R11, R3, 0x1, R74 ;  /* 0x00000001030b7824 */ /* 0x008fc600078e024a */
[----:B------:R4:W-:Y:S01]  /*2790*/  STS [R0+0x2000], R12 ;  /* 0x0020000c00007388 */ /* 0x0009e20000000800 */
[----:B0-----:R-:W-:-:S03]  /*27a0*/  IMAD.IADD R13, R3, 0x1, R14 ;  /* 0x00000001030d7824 */ /* 0x001fc600078e020e */
[----:B------:R4:W-:Y:S01]  /*27b0*/  STS [R0+0x2400], R9 ;  /* 0x0024000900007388 */ /* 0x0009e20000000800 */
[----:B--2---:R-:W-:-:S03]  /*27c0*/  IMAD.IADD R77, R3, 0x1, R10 ;  /* 0x00000001034d7824 */ /* 0x004fc600078e020a */
[----:B------:R4:W-:Y:S04]  /*27d0*/  STS [R0+0x2800], R11 ;  /* 0x0028000b00007388 */ /* 0x0009e80000000800 */
[----:B------:R4:W-:Y:S04]  /*27e0*/  STS [R0+0x1800], R77 ;  /* 0x0018004d00007388 */ /* 0x0009e80000000800 */
[----:B------:R4:W-:Y:S02]  /*27f0*/  STS [R0+0x2c00], R13 ;  /* 0x002c000d00007388 */ /* 0x0009e40000000800 */
.L_x_28:
[----:B------:R-:W-:Y:S05]  /*2800*/  BSYNC.RECONVERGENT B0 ;  /* 0x0000000000007941 */ /* 0x000fea0003800200 */
.L_x_27:
[----:B------:R-:W-:Y:S01]  /*2810*/  BAR.SYNC.DEFER_BLOCKING 0x0 ;  /* 0x0000000000007b1d */ /* 0x000fe20000010000 */
[----:B------:R-:W-:-:S05]  /*2820*/  R2P PR, R51, 0x7f ;  /* 0x0000007f33007804 */ /* 0x000fca0000000000 */
[----:B------:R-:W-:Y:S01]  /*2830*/  BSSY.RECONVERGENT B0, `(.L_x_29) ;  /* 0x0000022000007945 */ /* 0x000fe20003800200 */
[----:B------:R-:W0:Y:S07]  /*2840*/  S2R R4, SR_LANEID ;  /* 0x0000000000047919 */ /* 0x000e2e0000000000 */
[----:B------:R-:W-:Y:S02]  /*2850*/  VOTE.ANY R2, PT, P0 ;  /* 0x0000000000027806 */ /* 0x000fe400000e0100 */
[----:B----4-:R-:W-:-:S02]  /*2860*/  VOTE.ANY R5, PT, P1 ;  /* 0x0000000000057806 */ /* 0x010fc400008e0100 */
[----:B------:R-:W-:Y:S02]  /*2870*/  @!P0 LOP3.LUT R2, RZ, R2, RZ, 0x33, !PT ;  /* 0x00000002ff028212 */ /* 0x000fe400078e33ff */
[----:B-1----:R-:W-:Y:S02]  /*2880*/  VOTE.ANY R7, PT, P2 ;  /* 0x0000000000077806 */ /* 0x002fe400010e0100 */
[----:B------:R-:W-:Y:S02]  /*2890*/  @!P1 LOP3.LUT R5, RZ, R5, RZ, 0x33, !PT ;  /* 0x00000005ff059212 */ /* 0x000fe400078e33ff */
[----:B------:R-:W-:Y:S02]  /*28a0*/  VOTE.ANY R9, PT, P3 ;  /* 0x0000000000097806 */ /* 0x000fe400018e0100 */
[----:B------:R-:W-:Y:S02]  /*28b0*/  @!P2 LOP3.LUT R7, RZ, R7, RZ, 0x33, !PT ;  /* 0x00000007ff07a212 */ /* 0x000fe400078e33ff */
[----:B------:R-:W-:-:S02]  /*28c0*/  LOP3.LUT R2, R5, R2, RZ, 0xc0, !PT ;  /* 0x0000000205027212 */ /* 0x000fc400078ec0ff */
[----:B------:R-:W-:Y:S02]  /*28d0*/  @!P3 LOP3.LUT R9, RZ, R9, RZ, 0x33, !PT ;  /* 0x00000009ff09b212 */ /* 0x000fe400078e33ff */
[----:B------:R-:W-:Y:S02]  /*28e0*/  LOP3.LUT R2, R7, R2, RZ, 0xc0, !PT ;  /* 0x0000000207027212 */ /* 0x000fe400078ec0ff */
[----:B------:R-:W-:Y:S02]  /*28f0*/  VOTE.ANY R5, PT, P4 ;  /* 0x0000000000057806 */ /* 0x000fe400020e0100 */
[----:B------:R-:W-:Y:S02]  /*2900*/  LOP3.LUT R2, R9, R2, RZ, 0xc0, !PT ;  /* 0x0000000209027212 */ /* 0x000fe400078ec0ff */
[----:B------:R-:W-:Y:S02]  /*2910*/  @!P4 LOP3.LUT R5, RZ, R5, RZ, 0x33, !PT ;  /* 0x00000005ff05c212 */ /* 0x000fe400078e33ff */
[----:B------:R-:W-:-:S02]  /*2920*/  VOTE.ANY R7, PT, P5 ;  /* 0x0000000000077806 */ /* 0x000fc400028e0100 */
[----:B------:R-:W-:Y:S02]  /*2930*/  LOP3.LUT R2, R5, R2, RZ, 0xc0, !PT ;  /* 0x0000000205027212 */ /* 0x000fe400078ec0ff */
[----:B------:R-:W-:Y:S02]  /*2940*/  LOP3.LUT P0, RZ, R51, 0x80, RZ, 0xc0, !PT ;  /* 0x0000008033ff7812 */ /* 0x000fe4000780c0ff */
[----:B------:R-:W-:Y:S02]  /*2950*/  @!P5 LOP3.LUT R7, RZ, R7, RZ, 0x33, !PT ;  /* 0x00000007ff07d212 */ /* 0x000fe400078e33ff */
[----:B------:R-:W-:Y:S02]  /*2960*/  VOTE.ANY R6, PT, P6 ;  /* 0x0000000000067806 */ /* 0x000fe400030e0100 */
[----:B------:R-:W-:Y:S02]  /*2970*/  LOP3.LUT R7, R7, R2, RZ, 0xc0, !PT ;  /* 0x0000000207077212 */ /* 0x000fe400078ec0ff */
[----:B------:R-:W1:Y:S01]  /*2980*/  S2R R2, SR_LEMASK ;  /* 0x0000000000027919 */ /* 0x000e620000003a00 */
[----:B------:R-:W-:-:S04]  /*2990*/  @!P6 LOP3.LUT R6, RZ, R6, RZ, 0x33, !PT ;  /* 0x00000006ff06e212 */ /* 0x000fc800078e33ff */
[----:B------:R-:W-:Y:S02]  /*29a0*/  VOTE.ANY R8, PT, P0 ;  /* 0x0000000000087806 */ /* 0x000fe400000e0100 */
[----:B------:R-:W-:Y:S02]  /*29b0*/  LOP3.LUT R7, R6, R7, RZ, 0xc0, !PT ;  /* 0x0000000706077212 */ /* 0x000fe400078ec0ff */
[----:B------:R-:W-:-:S04]  /*29c0*/  @!P0 LOP3.LUT R8, RZ, R8, RZ, 0x33, !PT ;  /* 0x00000008ff088212 */ /* 0x000fc800078e33ff */
[----:B------:R-:W-:Y:S01]  /*29d0*/  LOP3.LUT R9, R8, R7, RZ, 0xc0, !PT ;  /* 0x0000000708097212 */ /* 0x000fe200078ec0ff */
[----:B------:R-:W-:-:S03]  /*29e0*/  IMAD.MOV.U32 R8, RZ, RZ, RZ ;  /* 0x000000ffff087224 */ /* 0x000fc600078e00ff */
[----:B------:R-:W0:Y:S01]  /*29f0*/  FLO.U32 R7, R9 ;  /* 0x0000000900077300 */ /* 0x000e2200000e0000 */
[----:B-1----:R-:W-:Y:S02]  /*2a00*/  LOP3.LUT R5, R2, R9, RZ, 0xc0, !PT ;  /* 0x0000000902057212 */ /* 0x002fe400078ec0ff */
[----:B0-----:R-:W-:-:S05]  /*2a10*/  ISETP.NE.AND P0, PT, R4, R7, PT ;  /* 0x000000070400720c */ /* 0x001fca0003f05270 */
[----:B------:R-:W0:Y:S08]  /*2a20*/  POPC R5, R5 ;  /* 0x0000000500057309 */ /* 0x000e300000000000 */
[----:B------:R-:W-:Y:S05]  /*2a30*/  @P0 BRA `(.L_x_30) ;  /* 0x0000000000040947 */ /* 0x000fea0003800000 */
[----:B0-----:R1:W2:Y:S02]  /*2a40*/  ATOMS.ADD R8, [R30], R5 ;  /* 0x000000051e08738c */ /* 0x0012a40000000000 */
.L_x_30:
[----:B------:R-:W-:Y:S05]  /*2a50*/  BSYNC.RECONVERGENT B0 ;  /* 0x0000000000007941 */ /* 0x000fea0003800200 */
.L_x_29:
[----:B------:R-:W3:Y:S01]  /*2a60*/  LDCU UR5, c[0x0][0x3c4] ;  /* 0x00007880ff0577ac */ /* 0x000ee20008000800 */
[----:B--2---:R2:W4:Y:S01]  /*2a70*/  SHFL.IDX PT, R8, R8, R7, 0x1f ;  /* 0x00001f0708087589 */ /* 0x00452200000e0000 */
[----:B------:R-:W-:Y:S01]  /*2a80*/  BSSY.RECONVERGENT B0, `(.L_x_31) ;  /* 0x0000023000007945 */ /* 0x000fe20003800200 */
[----:B------:R-:W-:Y:S01]  /*2a90*/  IMAD.MOV.U32 R12, RZ, RZ, RZ ;  /* 0x000000ffff0c7224 */ /* 0x000fe200078e00ff */
[----:B---3--:R-:W-:-:S04]  /*2aa0*/  SHF.R.U32.HI R6, RZ, UR5, R70 ;  /* 0x00000005ff067c19 */ /* 0x008fc80008011646 */
[----:B------:R-:W-:-:S04]  /*2ab0*/  LOP3.LUT R10, R6, UR4, RZ, 0x30, !PT ;  /* 0x00000004060a7c12 */ /* 0x000fc8000f8e30ff */
[----:B------:R-:W-:-:S13]  /*2ac0*/  R2P PR, R10, 0x7f ;  /* 0x0000007f0a007804 */ /* 0x000fda0000000000 */
[----:B------:R-:W-:Y:S02]  /*2ad0*/  VOTE.ANY R6, PT, P0 ;  /* 0x0000000000067806 */ /* 0x000fe400000e0100 */
[----:B------:R-:W-:Y:S02]  /*2ae0*/  VOTE.ANY R9, PT, P1 ;  /* 0x0000000000097806 */ /* 0x000fe400008e0100 */
[----:B------:R-:W-:Y:S02]  /*2af0*/  @!P0 LOP3.LUT R6, RZ, R6, RZ, 0x33, !PT ;  /* 0x00000006ff068212 */ /* 0x000fe400078e33ff */
[----:B------:R-:W-:Y:S02]  /*2b00*/  @!P1 LOP3.LUT R9, RZ, R9, RZ, 0x33, !PT ;  /* 0x00000009ff099212 */ /* 0x000fe400078e33ff */
[----:B------:R-:W-:Y:S02]  /*2b10*/  VOTE.ANY R11, PT, P2 ;  /* 0x00000000000b7806 */ /* 0x000fe400010e0100 */
[----:B------:R-:W-:-:S02]  /*2b20*/  LOP3.LUT R6, R9, R6, RZ, 0xc0, !PT ;  /* 0x0000000609067212 */ /* 0x000fc400078ec0ff */
[----:B------:R-:W-:Y:S02]  /*2b30*/  @!P2 LOP3.LUT R11, RZ, R11, RZ, 0x33, !PT ;  /* 0x0000000bff0ba212 */ /* 0x000fe400078e33ff */
[----:B------:R-:W-:Y:S02]  /*2b40*/  VOTE.ANY R9, PT, P3 ;  /* 0x0000000000097806 */ /* 0x000fe400018e0100 */
[----:B------:R-:W-:Y:S02]  /*2b50*/  LOP3.LUT R6, R11, R6, RZ, 0xc0, !PT ;  /* 0x000000060b067212 */ /* 0x000fe400078ec0ff */
[----:B------:R-:W-:Y:S02]  /*2b60*/  @!P3 LOP3.LUT R9, RZ, R9, RZ, 0x33, !PT ;  /* 0x00000009ff09b212 */ /* 0x000fe400078e33ff */
[----:B------:R-:W-:Y:S02]  /*2b70*/  LOP3.LUT P0, RZ, R10, 0x80, RZ, 0xc0, !PT ;  /* 0x000000800aff7812 */ /* 0x000fe4000780c0ff */
[----:B------:R-:W-:-:S02]  /*2b80*/  VOTE.ANY R11, PT, P4 ;  /* 0x00000000000b7806 */ /* 0x000fc400020e0100 */
[----:B------:R-:W-:Y:S02]  /*2b90*/  LOP3.LUT R6, R9, R6, RZ, 0xc0, !PT ;  /* 0x0000000609067212 */ /* 0x000fe400078ec0ff */
[----:B------:R-:W-:Y:S02]  /*2ba0*/  VOTE.ANY R9, PT, P5 ;  /* 0x0000000000097806 */ /* 0x000fe400028e0100 */
[----:B------:R-:W-:Y:S02]  /*2bb0*/  @!P4 LOP3.LUT R11, RZ, R11, RZ, 0x33, !PT ;  /* 0x0000000bff0bc212 */ /* 0x000fe400078e33ff */
[----:B------:R-:W-:Y:S02]  /*2bc0*/  @!P5 LOP3.LUT R9, RZ, R9, RZ, 0x33, !PT ;  /* 0x00000009ff09d212 */ /* 0x000fe400078e33ff */
[----:B------:R-:W-:Y:S02]  /*2bd0*/  LOP3.LUT R6, R11, R6, RZ, 0xc0, !PT ;  /* 0x000000060b067212 */ /* 0x000fe400078ec0ff */
[----:B------:R-:W-:-:S02]  /*2be0*/  VOTE.ANY R11, PT, P6 ;  /* 0x00000000000b7806 */ /* 0x000fc400030e0100 */
[----:B------:R-:W-:Y:S02]  /*2bf0*/  LOP3.LUT R6, R9, R6, RZ, 0xc0, !PT ;  /* 0x0000000609067212 */ /* 0x000fe400078ec0ff */
[----:B------:R-:W-:Y:S02]  /*2c00*/  VOTE.ANY R9, PT, P0 ;  /* 0x0000000000097806 */ /* 0x000fe400000e0100 */
[----:B------:R-:W-:Y:S02]  /*2c10*/  @!P6 LOP3.LUT R11, RZ, R11, RZ, 0x33, !PT ;  /* 0x0000000bff0be212 */ /* 0x000fe400078e33ff */
[----:B------:R-:W-:Y:S02]  /*2c20*/  @!P0 LOP3.LUT R9, RZ, R9, RZ, 0x33, !PT ;  /* 0x00000009ff098212 */ /* 0x000fe400078e33ff */
[----:B------:R-:W-:-:S04]  /*2c30*/  LOP3.LUT R6, R11, R6, RZ, 0xc0, !PT ;  /* 0x000000060b067212 */ /* 0x000fc800078ec0ff */
[----:B------:R-:W-:-:S04]  /*2c40*/  LOP3.LUT R11, R9, R6, RZ, 0xc0, !PT ;  /* 0x00000006090b7212 */ /* 0x000fc800078ec0ff */
[----:B------:R-:W3:Y:S01]  /*2c50*/  FLO.U32 R9, R11 ;  /* 0x0000000b00097300 */ /* 0x000ee200000e0000 */
[----:B------:R-:W-:-:S07]  /*2c60*/  LOP3.LUT R6, R2, R11, RZ, 0xc0, !PT ;  /* 0x0000000b02067212 */ /* 0x000fce00078ec0ff */
[----:B------:R-:W0:Y:S01]  /*2c70*/  POPC R6, R6 ;  /* 0x0000000600067309 */ /* 0x000e220000000000 */
[----:B---3--:R-:W-:-:S13]  /*2c80*/  ISETP.NE.AND P0, PT, R4, R9, PT ;  /* 0x000000090400720c */ /* 0x008fda0003f05270 */
[----:B0-2-4-:R-:W-:Y:S05]  /*2c90*/  @P0 BRA `(.L_x_32) ;  /* 0x0000000000040947 */ /* 0x015fea0003800000 */
[----:B------:R0:W2:Y:S02]  /*2ca0*/  ATOMS.ADD R12, [R31], R6 ;  /* 0x000000061f0c738c */ /* 0x0000a40000000000 */
.L_x_32:
[----:B------:R-:W-:Y:S05]  /*2cb0*/  BSYNC.RECONVERGENT B0 ;  /* 0x0000000000007941 */ /* 0x000fea0003800200 */
.L_x_31:
[----:B------:R-:W-:Y:S01]  /*2cc0*/  R2P PR, R50, 0x7f ;  /* 0x0000007f32007804 */ /* 0x000fe20000000000 */
[----:B------:R-:W-:-:S12]  /*2cd0*/  BSSY.RECONVERGENT B0, `(.L_x_33) ;  /* 0x0000021000007945 */ /* 0x000fd80003800200 */
        /* <DEDUP_REMOVED lines=22> */
[----:B------:R-:W-:Y:S01]  /*2e40*/  LOP3.LUT R7, R14, R7, RZ, 0xc0, !PT ;  /* 0x000000070e077212 */ /* 0x000fe200078ec0ff */
[----:B------:R-:W-:-:S03]  /*2e50*/  IMAD.MOV.U32 R14, RZ, RZ, RZ ;  /* 0x000000ffff0e7224 */ /* 0x000fc600078e00ff */
[----:B------:R-:W-:Y:S02]  /*2e60*/  LOP3.LUT R13, R10, R7, RZ, 0xc0, !PT ;  /* 0x000000070a0d7212 */ /* 0x000fe400078ec0ff */
[----:B--2---:R2:W3:Y:S02]  /*2e70*/  SHFL.IDX PT, R7, R12, R9, 0x1f ;  /* 0x00001f090c077589 */ /* 0x0044e400000e0000 */
[----:B------:R-:W4:Y:S01]  /*2e80*/  FLO.U32 R11, R13 ;  /* 0x0000000d000b7300 */ /* 0x000f2200000e0000 */
[----:B------:R-:W-:-:S07]  /*2e90*/  LOP3.LUT R10, R2, R13, RZ, 0xc0, !PT ;  /* 0x0000000d020a7212 */ /* 0x000fce00078ec0ff */
[----:B------:R-:W0:Y:S01]  /*2ea0*/  POPC R10, R10 ;  /* 0x0000000a000a7309 */ /* 0x000e220000000000 */
[----:B----4-:R-:W-:-:S13]  /*2eb0*/  ISETP.NE.AND P0, PT, R4, R11, PT ;  /* 0x0000000b0400720c */ /* 0x010fda0003f05270 */
[----:B0-23--:R-:W-:Y:S05]  /*2ec0*/  @P0 BRA `(.L_x_34) ;  /* 0x0000000000040947 */ /* 0x00dfea0003800000 */
[----:B------:R0:W2:Y:S02]  /*2ed0*/  ATOMS.ADD R14, [R29], R10 ;  /* 0x0000000a1d0e738c */ /* 0x0000a40000000000 */
.L_x_34:
[----:B------:R-:W-:Y:S05]  /*2ee0*/  BSYNC.RECONVERGENT B0 ;  /* 0x0000000000007941 */ /* 0x000fea0003800200 */
.L_x_33:
[----:B------:R-:W-:Y:S01]  /*2ef0*/  R2P PR, R49, 0x7f ;  /* 0x0000007f31007804 */ /* 0x000fe20000000000 */
[----:B--2---:R2:W3:Y:S01]  /*2f00*/  SHFL.IDX PT, R11, R14, R11, 0x1f ;  /* 0x00001f0b0e0b7589 */ /* 0x0044e200000e0000 */
[----:B------:R-:W-:Y:S11]  /*2f10*/  BSSY.RECONVERGENT B0, `(.L_x_35) ;  /* 0x0000020000007945 */ /* 0x000ff60003800200 */
[----:B------:R-:W-:-:S02]  /*2f20*/  VOTE.ANY R9, PT, P0 ;  /* 0x0000000000097806 */ /* 0x000fc400000e0100 */
[----:B------:R-:W-:Y:S02]  /*2f30*/  VOTE.ANY R12, PT, P1 ;  /* 0x00000000000c7806 */ /* 0x000fe400008e0100 */
[----:B------:R-:W-:Y:S02]  /*2f40*/  @!P0 LOP3.LUT R9, RZ, R9, RZ, 0x33, !PT ;  /* 0x00000009ff098212 */ /* 0x000fe400078e33ff */
[----:B------:R-:W-:Y:S02]  /*2f50*/  @!P1 LOP3.LUT R12, RZ, R12, RZ, 0x33, !PT ;  /* 0x0000000cff0c9212 */ /* 0x000fe400078e33ff */
[----:B-1----:R-:W-:Y:S02]  /*2f60*/  VOTE.ANY R30, PT, P2 ;  /* 0x00000000001e7806 */ /* 0x002fe400010e0100 */
[----:B------:R-:W-:Y:S02]  /*2f70*/  LOP3.LUT R9, R12, R9, RZ, 0xc0, !PT ;  /* 0x000000090c097212 */ /* 0x000fe400078ec0ff */
[----:B------:R-:W-:-:S02]  /*2f80*/  @!P2 LOP3.LUT R30, RZ, R30, RZ, 0x33, !PT ;  /* 0x0000001eff1ea212 */ /* 0x000fc400078e33ff */
[----:B------:R-:W-:Y:S02]  /*2f90*/  VOTE.ANY R12, PT, P3 ;  /* 0x00000000000c7806 */ /* 0x000fe400018e0100 */
[----:B------:R-:W-:Y:S02]  /*2fa0*/  LOP3.LUT R9, R30, R9, RZ, 0xc0, !PT ;  /* 0x000000091e097212 */ /* 0x000fe400078ec0ff */
[----:B------:R-:W-:Y:S02]  /*2fb0*/  @!P3 LOP3.LUT R12, RZ, R12, RZ, 0x33, !PT ;  /* 0x0000000cff0cb212 */ /* 0x000fe400078e33ff */
[----:B------:R-:W-:Y:S02]  /*2fc0*/  LOP3.LUT P0, RZ, R49, 0x80, RZ, 0xc0, !PT ;  /* 0x0000008031ff7812 */ /* 0x000fe4000780c0ff */
[----:B------:R-:W-:Y:S02]  /*2fd0*/  VOTE.ANY R30, PT, P4 ;  /* 0x00000000001e7806 */ /* 0x000fe400020e0100 */
[----:B------:R-:W-:-:S02]  /*2fe0*/  LOP3.LUT R9, R12, R9, RZ, 0xc0, !PT ;  /* 0x000000090c097212 */ /* 0x000fc400078ec0ff */
[----:B------:R-:W-:Y:S02]  /*2ff0*/  VOTE.ANY R12, PT, P5 ;  /* 0x00000000000c7806 */ /* 0x000fe400028e0100 */
[----:B------:R-:W-:Y:S02]  /*3000*/  @!P4 LOP3.LUT R30, RZ, R30, RZ, 0x33, !PT ;  /* 0x0000001eff1ec212 */ /* 0x000fe400078e33ff */
[----:B------:R-:W-:Y:S02]  /*3010*/  @!P5 LOP3.LUT R12, RZ, R12, RZ, 0x33, !PT ;  /* 0x0000000cff0cd212 */ /* 0x000fe400078e33ff */
[----:B------:R-:W-:Y:S02]  /*3020*/  LOP3.LUT R9, R30, R9, RZ, 0xc0, !PT ;  /* 0x000000091e097212 */ /* 0x000fe400078ec0ff */
[----:B------:R-:W-:Y:S02]  /*3030*/  VOTE.ANY R30, PT, P6 ;  /* 0x00000000001e7806 */ /* 0x000fe400030e0100 */
[----:B------:R-:W-:-:S02]  /*3040*/  LOP3.LUT R9, R12, R9, RZ, 0xc0, !PT ;  /* 0x000000090c097212 */ /* 0x000fc400078ec0ff */
[----:B------:R-:W-:Y:S02]  /*3050*/  VOTE.ANY R12, PT, P0 ;  /* 0x00000000000c7806 */ /* 0x000fe400000e0100 */
[----:B------:R-:W-:Y:S02]  /*3060*/  @!P6 LOP3.LUT R30, RZ, R30, RZ, 0x33, !PT ;  /* 0x0000001eff1ee212 */ /* 0x000fe400078e33ff */
[----:B------:R-:W-:Y:S02]  /*3070*/  @!P0 LOP3.LUT R12, RZ, R12, RZ, 0x33, !PT ;  /* 0x0000000cff0c8212 */ /* 0x000fe400078e33ff */
[----:B------:R-:W-:Y:S01]  /*3080*/  LOP3.LUT R9, R30, R9, RZ, 0xc0, !PT ;  /* 0x000000091e097212 */ /* 0x000fe200078ec0ff */
[----:B------:R-:W-:-:S03]  /*3090*/  IMAD.MOV.U32 R30, RZ, RZ, RZ ;  /* 0x000000ffff1e7224 */ /* 0x000fc600078e00ff */
[----:B0-----:R-:W-:-:S04]  /*30a0*/  LOP3.LUT R29, R12, R9, RZ, 0xc0, !PT ;  /* 0x000000090c1d7212 */ /* 0x001fc800078ec0ff */
[----:B------:R-:W0:Y:S01]  /*30b0*/  FLO.U32 R13, R29 ;  /* 0x0000001d000d7300 */ /* 0x000e2200000e0000 */
[----:B------:R-:W-:-:S07]  /*30c0*/  LOP3.LUT R9, R2, R29, RZ, 0xc0, !PT ;  /* 0x0000001d02097212 */ /* 0x000fce00078ec0ff */
[----:B------:R-:W1:Y:S01]  /*30d0*/  POPC R9, R9 ;  /* 0x0000000900097309 */ /* 0x000e620000000000 */
[----:B0-----:R-:W-:-:S13]  /*30e0*/  ISETP.NE.AND P0, PT, R4, R13, PT ;  /* 0x0000000d0400720c */ /* 0x001fda0003f05270 */
[----:B-123--:R-:W-:Y:S05]  /*30f0*/  @P0 BRA `(.L_x_36) ;  /* 0x0000000000040947 */ /* 0x00efea0003800000 */
[----:B------:R0:W1:Y:S02]  /*3100*/  ATOMS.ADD R30, [R28], R9 ;  /* 0x000000091c1e738c */ /* 0x0000640000000000 */
.L_x_36:
[----:B------:R-:W-:Y:S05]  /*3110*/  BSYNC.RECONVERGENT B0 ;  /* 0x0000000000007941 */ /* 0x000fea0003800200 */
.L_x_35:
[----:B------:R-:W-:Y:S01]  /*3120*/  R2P PR, R48, 0x7f ;  /* 0x0000007f30007804 */ /* 0x000fe20000000000 */
[----:B-1----:R1:W2:Y:S01]  /*3130*/  SHFL.IDX PT, R14, R30, R13, 0x1f ;  /* 0x00001f0d1e0e7589 */ /* 0x0022a200000e0000 */
[----:B------:R-:W-:Y:S01]  /*3140*/  BSSY.RECONVERGENT B0, `(.L_x_37) ;  /* 0x0000020000007945 */ /* 0x000fe20003800200 */
[----:B0-----:R-:W-:-:S10]  /*3150*/  IMAD.MOV.U32 R28, RZ, RZ, RZ ;  /* 0x000000ffff1c7224 */ /* 0x001fd400078e00ff */
        /* <DEDUP_REMOVED lines=24> */
[----:B------:R-:W0:Y:S01]  /*32e0*/  FLO.U32 R29, R31 ;  /* 0x0000001f001d7300 */ /* 0x000e2200000e0000 */
[----:B------:R-:W-:-:S07]  /*32f0*/  LOP3.LUT R12, R2, R31, RZ, 0xc0, !PT ;  /* 0x0000001f020c7212 */ /* 0x000fce00078ec0ff */
[----:B------:R-:W3:Y:S01]  /*3300*/  POPC R12, R12 ;  /* 0x0000000c000c7309 */ /* 0x000ee20000000000 */
[----:B0-----:R-:W-:-:S13]  /*3310*/  ISETP.NE.AND P0, PT, R4, R29, PT ;  /* 0x0000001d0400720c */ /* 0x001fda0003f05270 */
[----:B-123--:R-:W-:Y:S05]  /*3320*/  @P0 BRA `(.L_x_38) ;  /* 0x0000000000040947 */ /* 0x00efea0003800000 */
[----:B------:R0:W1:Y:S02]  /*3330*/  ATOMS.ADD R28, [R27], R12 ;  /* 0x0000000c1b1c738c */ /* 0x0000640000000000 */
.L_x_38:
[----:B------:R-:W-:Y:S05]  /*3340*/  BSYNC.RECONVERGENT B0 ;  /* 0x0000000000007941 */ /* 0x000fea0003800200 */
.L_x_37:
[----:B------:R-:W-:Y:S01]  /*3350*/  R2P PR, R47, 0x7f ;  /* 0x0000007f2f007804 */ /* 0x000fe20000000000 */
[----:B01----:R0:W1:Y:S01]  /*3360*/  SHFL.IDX PT, R27, R28, R29, 0x1f ;  /* 0x00001f1d1c1b7589 */ /* 0x00306200000e0000 */
[----:B------:R-:W-:Y:S11]  /*3370*/  BSSY.RECONVERGENT B0, `(.L_x_39) ;  /* 0x0000020000007945 */ /* 0x000ff60003800200 */
[----:B------:R-:W-:-:S02]  /*3380*/  VOTE.ANY R13, PT, P0 ;  /* 0x00000000000d7806 */ /* 0x000fc400000e0100 */
[----:B------:R-:W-:Y:S02]  /*3390*/  VOTE.ANY R30, PT, P1 ;  /* 0x00000000001e7806 */ /* 0x000fe400008e0100 */
[----:B------:R-:W-:Y:S02]  /*33a0*/  @!P0 LOP3.LUT R13, RZ, R13, RZ, 0x33, !PT ;  /* 0x0000000dff0d8212 */ /* 0x000fe400078e33ff */
[----:B------:R-:W-:Y:S02]  /*33b0*/  @!P1 LOP3.LUT R30, RZ, R30, RZ, 0x33, !PT ;  /* 0x0000001eff1e9212 */ /* 0x000fe400078e33ff */
[----:B------:R-:W-:Y:S02]  /*33c0*/  VOTE.ANY R48, PT, P2 ;  /* 0x0000000000307806 */ /* 0x000fe400010e0100 */
        /* <DEDUP_REMOVED lines=17> */
[----:B------:R-:W-:-:S04]  /*34e0*/  LOP3.LUT R13, R48, R13, RZ, 0xc0, !PT ;  /* 0x0000000d300d7212 */ /* 0x000fc800078ec0ff */
[----:B------:R-:W-:Y:S01]  /*34f0*/  LOP3.LUT R47, R30, R13, RZ, 0xc0, !PT ;  /* 0x0000000d1e2f7212 */ /* 0x000fe200078ec0ff */
[----:B------:R-:W-:-:S03]  /*3500*/  IMAD.MOV.U32 R30, RZ, RZ, RZ ;  /* 0x000000ffff1e7224 */ /* 0x000fc600078e00ff */
[----:B------:R-:W2:Y:S01]  /*3510*/  FLO.U32 R31, R47 ;  /* 0x0000002f001f7300 */ /* 0x000ea200000e0000 */
[----:B------:R-:W-:-:S07]  /*3520*/  LOP3.LUT R13, R2, R47, RZ, 0xc0, !PT ;  /* 0x0000002f020d7212 */ /* 0x000fce00078ec0ff */
[----:B------:R-:W3:Y:S01]  /*3530*/  POPC R13, R13 ;  /* 0x0000000d000d7309 */ /* 0x000ee20000000000 */
[----:B--2---:R-:W-:-:S13]  /*3540*/  ISETP.NE.AND P0, PT, R4, R31, PT ;  /* 0x0000001f0400720c */ /* 0x004fda0003f05270 */
[----:B01-3--:R-:W-:Y:S05]  /*3550*/  @P0 BRA `(.L_x_40) ;  /* 0x0000000000040947 */ /* 0x00bfea0003800000 */
[----:B------:R0:W1:Y:S02]  /*3560*/  ATOMS.ADD R30, [R26], R13 ;  /* 0x0000000d1a1e738c */ /* 0x0000640000000000 */
.L_x_40:
[----:B------:R-:W-:Y:S05]  /*3570*/  BSYNC.RECONVERGENT B0 ;  /* 0x0000000000007941 */ /* 0x000fea0003800200 */
.L_x_39:
[----:B------:R-:W-:Y:S01]  /*3580*/  R2P PR, R46, 0x7f ;  /* 0x0000007f2e007804 */ /* 0x000fe20000000000 */
[----:B-1----:R1:W2:Y:S01]  /*3590*/  SHFL.IDX PT, R28, R30, R31, 0x1f ;  /* 0x00001f1f1e1c7589 */ /* 0x0022a200000e0000 */
[----:B------:R-:W-:Y:S11]  /*35a0*/  BSSY.RECONVERGENT B0, `(.L_x_41) ;  /* 0x0000020000007945 */ /* 0x000ff60003800200 */
[----:B0-----:R-:W-:-:S02]  /*35b0*/  VOTE.ANY R26, PT, P0 ;  /* 0x00000000001a7806 */ /* 0x001fc400000e0100 */
        /* <DEDUP_REMOVED lines=9> */
[----:B------:R-:W-:Y:S01]  /*3650*/  LOP3.LUT P0, RZ, R46, 0x80, RZ, 0xc0, !PT ;  /* 0x000000802eff7812 */ /* 0x000fe2000780c0ff */
[----:B------:R-:W-:Y:S01]  /*3660*/  IMAD.MOV.U32 R46, RZ, RZ, RZ ;  /* 0x000000ffff2e7224 */ /* 0x000fe200078e00ff */
        /* <DEDUP_REMOVED lines=19> */
.L_x_42:
[----:B------:R-:W-:Y:S05]  /*37a0*/  BSYNC.RECONVERGENT B0 ;  /* 0x0000000000007941 */ /* 0x000fea0003800200 */
.L_x_41:
        /* <DEDUP_REMOVED lines=27> */
[----:B------:R-:W-:-:S04]  /*3960*/  LOP3.LUT R45, R30, R25, RZ, 0xc0, !PT ;  /* 0x000000191e2d7212 */ /* 0x000fc800078ec0ff */
[----:B------:R-:W0:Y:S01]  /*3970*/  FLO.U32 R31, R45 ;  /* 0x0000002d001f7300 */ /* 0x000e2200000e0000 */
[----:B------:R-:W-:-:S07]  /*3980*/  LOP3.LUT R25, R2, R45, RZ, 0xc0, !PT ;  /* 0x0000002d02197212 */ /* 0x000fce00078ec0ff */
[----:B------:R-:W3:Y:S01]  /*3990*/  POPC R25, R25 ;  /* 0x0000001900197309 */ /* 0x000ee20000000000 */
[----:B0-----:R-:W-:-:S13]  /*39a0*/  ISETP.NE.AND P0, PT, R4, R31, PT ;  /* 0x0000001f0400720c */ /* 0x001fda0003f05270 */
[----:B-123--:R-:W-:Y:S05]  /*39b0*/  @P0 BRA `(.L_x_44) ;  /* 0x0000000000080947 */ /* 0x00efea0003800000 */
[----:B------:R-:W2:Y:S04]  /*39c0*/  LDL.LU R47, [R1+0x4] ;  /* 0x00000400012f7983 */ /* 0x000ea80000300800 */
[----:B--2---:R0:W1:Y:S02]  /*39d0*/  ATOMS.ADD R48, [R47], R25 ;  /* 0x000000192f30738c */ /* 0x0040640000000000 */
.L_x_44:
[----:B------:R-:W-:Y:S05]  /*39e0*/  BSYNC.RECONVERGENT B0 ;  /* 0x0000000000007941 */ /* 0x000fea0003800200 */
.L_x_43:
[----:B------:R-:W-:Y:S01]  /*39f0*/  R2P PR, R44, 0x7f ;  /* 0x0000007f2c007804 */ /* 0x000fe20000000000 */
[----:B------:R-:W-:Y:S01]  /*3a00*/  BSSY.RECONVERGENT B0, `(.L_x_45) ;  /* 0x0000022000007945 */ /* 0x000fe20003800200 */
[----:B------:R-:W-:-:S11]  /*3a10*/  IMAD.MOV.U32 R46, RZ, RZ, RZ ;  /* 0x000000ffff2e7224 */ /* 0x000fd600078e00ff */
[----:B------:R-:W-:Y:S02]  /*3a20*/  VOTE.ANY R30, PT, P0 ;  /* 0x00000000001e7806 */ /* 0x000fe400000e0100 */
[----:B------:R-:W-:Y:S02]  /*3a30*/  VOTE.ANY R45, PT, P1 ;  /* 0x00000000002d7806 */ /* 0x000fe400008e0100 */
[----:B------:R-:W-:Y:S02]  /*3a40*/  @!P0 LOP3.LUT R30, RZ, R30, RZ, 0x33, !PT ;  /* 0x0000001eff1e8212 */ /* 0x000fe400078e33ff */
[----:B------:R-:W-:Y:S02]  /*3a50*/  @!P1 LOP3.LUT R45, RZ, R45, RZ, 0x33, !PT ;  /* 0x0000002dff2d9212 */ /* 0x000fe400078e33ff */
[----:B0-----:R-:W-:Y:S02]  /*3a60*/  VOTE.ANY R47, PT, P2 ;  /* 0x00000000002f7806 */ /* 0x001fe400010e0100 */
[----:B------:R-:W-:-:S02]  /*3a70*/  LOP3.LUT R30, R45, R30, RZ, 0xc0, !PT ;  /* 0x0000001e2d1e7212 */ /* 0x000fc400078ec0ff */
[----:B------:R-:W-:Y:S02]  /*3a80*/  @!P2 LOP3.LUT R47, RZ, R47, RZ, 0x33, !PT ;  /* 0x0000002fff2fa212 */ /* 0x000fe400078e33ff */
[----:B------:R-:W-:Y:S02]  /*3a90*/  VOTE.ANY R45, PT, P3 ;  /* 0x00000000002d7806 */ /* 0x000fe400018e0100 */
[----:B------:R-:W-:Y:S02]  /*3aa0*/  LOP3.LUT R30, R47, R30, RZ, 0xc0, !PT ;  /* 0x0000001e2f1e7212 */ /* 0x000fe400078ec0ff */
[----:B------:R-:W-:Y:S02]  /*3ab0*/  @!P3 LOP3.LUT R45, RZ, R45, RZ, 0x33, !PT ;  /* 0x0000002dff2db212 */ /* 0x000fe400078e33ff */
[----:B------:R-:W-:Y:S02]  /*3ac0*/  LOP3.LUT P0, RZ, R44, 0x80, RZ, 0xc0, !PT ;  /* 0x000000802cff7812 */ /* 0x000fe4000780c0ff */
[----:B------:R-:W-:Y:S01]  /*3ad0*/  VOTE.ANY R47, PT, P4 ;  /* 0x00000000002f7806 */ /* 0x000fe200020e0100 */
[----:B-1----:R0:W1:Y:S01]  /*3ae0*/  SHFL.IDX PT, R44, R48, R31, 0x1f ;  /* 0x00001f1f302c7589 */ /* 0x00206200000e0000 */
        /* <DEDUP_REMOVED lines=12> */
[----:B------:R-:W2:Y:S01]  /*3bb0*/  FLO.U32 R45, R47 ;  /* 0x0000002f002d7300 */ /* 0x000ea200000e0000 */
[----:B------:R-:W-:-:S07]  /*3bc0*/  LOP3.LUT R30, R2, R47, RZ, 0xc0, !PT ;  /* 0x0000002f021e7212 */ /* 0x000fce00078ec0ff */
[----:B------:R-:W3:Y:S01]  /*3bd0*/  POPC R30, R30 ;  /* 0x0000001e001e7309 */ /* 0x000ee20000000000 */
[----:B--2---:R-:W-:-:S13]  /*3be0*/  ISETP.NE.AND P0, PT, R4, R45, PT ;  /* 0x0000002d0400720c */ /* 0x004fda0003f05270 */
[----:B01-3--:R-:W-:Y:S05]  /*3bf0*/  @P0 BRA `(.L_x_46) ;  /* 0x0000000000080947 */ /* 0x00bfea0003800000 */
[----:B------:R-:W2:Y:S04]  /*3c00*/  LDL.LU R49, [R1] ;  /* 0x0000000001317983 */ /* 0x000ea80000300800 */
[----:B--2---:R0:W1:Y:S02]  /*3c10*/  ATOMS.ADD R46, [R49], R30 ;  /* 0x0000001e312e738c */ /* 0x0040640000000000 */
.L_x_46:
[----:B------:R-:W-:Y:S05]  /*3c20*/  BSYNC.RECONVERGENT B0 ;  /* 0x0000000000007941 */ /* 0x000fea0003800200 */
.L_x_45:
        /* <DEDUP_REMOVED lines=13> */
[----:B------:R-:W-:Y:S01]  /*3d00*/  VOTE.ANY R50, PT, P4 ;  /* 0x0000000000327806 */ /* 0x000fe200020e0100 */
[----:B-1----:R1:W2:Y:S01]  /*3d10*/  SHFL.IDX PT, R43, R46, R45, 0x1f ;  /* 0x00001f2d2e2b7589 */ /* 0x0022a200000e0000 */
        /* <DEDUP_REMOVED lines=11> */
[----:B0-----:R-:W-:Y:S01]  /*3dd0*/  LOP3.LUT R49, R48, R31, RZ, 0xc0, !PT ;  /* 0x0000001f30317212 */ /* 0x001fe200078ec0ff */
[----:B------:R-:W-:-:S03]  /*3de0*/  IMAD.MOV.U32 R48, RZ, RZ, RZ ;  /* 0x000000ffff307224 */ /* 0x000fc600078e00ff */
[----:B------:R-:W0:Y:S01]  /*3df0*/  FLO.U32 R47, R49 ;  /* 0x00000031002f7300 */ /* 0x000e2200000e0000 */
[----:B------:R-:W-:-:S07]  /*3e00*/  LOP3.LUT R31, R2, R49, RZ, 0xc0, !PT ;  /* 0x00000031021f7212 */ /* 0x000fce00078ec0ff */
[----:B------:R-:W3:Y:S01]  /*3e10*/  POPC R31, R31 ;  /* 0x0000001f001f7309 */ /* 0x000ee20000000000 */
[----:B0-----:R-:W-:-:S13]  /*3e20*/  ISETP.NE.AND P0, PT, R4, R47, PT ;  /* 0x0000002f0400720c */ /* 0x001fda0003f05270 */
[----:B-123--:R-:W-:Y:S05]  /*3e30*/  @P0 BRA `(.L_x_48) ;  /* 0x0000000000040947 */ /* 0x00efea0003800000 */
[----:B------:R0:W1:Y:S02]  /*3e40*/  ATOMS.ADD R48, [R24], R31 ;  /* 0x0000001f1830738c */ /* 0x0000640000000000 */
.L_x_48:
[----:B------:R-:W-:Y:S05]  /*3e50*/  BSYNC.RECONVERGENT B0 ;  /* 0x0000000000007941 */ /* 0x000fea0003800200 */
.L_x_47:
[----:B------:R-:W-:Y:S01]  /*3e60*/  R2P PR, R42, 0x7f ;  /* 0x0000007f2a007804 */ /* 0x000fe20000000000 */
[----:B------:R-:W-:Y:S01]  /*3e70*/  BSSY.RECONVERGENT B0, `(.L_x_49) ;  /* 0x0000021000007945 */ /* 0x000fe20003800200 */
[----:B------:R-:W-:-:S11]  /*3e80*/  IMAD.MOV.U32 R46, RZ, RZ, RZ ;  /* 0x000000ffff2e7224 */ /* 0x000fd600078e00ff */
[----:B0-----:R-:W-:Y:S02]  /*3e90*/  VOTE.ANY R24, PT, P0 ;  /* 0x0000000000187806 */ /* 0x001fe400000e0100 */
        /* <DEDUP_REMOVED lines=29> */
[----:B------:R0:W1:Y:S02]  /*4070*/  ATOMS.ADD R46, [R23], R24 ;  /* 0x00000018172e738c */ /* 0x0000640000000000 */
.L_x_50:
[----:B------:R-:W-:Y:S05]  /*4080*/  BSYNC.RECONVERGENT B0 ;  /* 0x0000000000007941 */ /* 0x000fea0003800200 */
.L_x_49:
[----:B------:R-:W-:Y:S01]  /*4090*/  R2P PR, R41, 0x7f ;  /* 0x0000007f29007804 */ /* 0x000fe20000000000 */
[----:B------:R-:W-:-:S12]  /*40a0*/  BSSY.RECONVERGENT B0, `(.L_x_51) ;  /* 0x0000021000007945 */ /* 0x000fd80003800200 */
        /* <DEDUP_REMOVED lines=23> */
[----:B------:R-:W-:Y:S01]  /*4220*/  LOP3.LUT R49, R48, R23, RZ, 0xc0, !PT ;  /* 0x0000001730317212 */ /* 0x000fe200078ec0ff */
[----:B------:R-:W-:Y:S01]  /*4230*/  IMAD.MOV.U32 R48, RZ, RZ, RZ ;  /* 0x000000ffff307224 */ /* 0x000fe200078e00ff */
[----:B-1----:R0:W1:Y:S02]  /*4240*/  SHFL.IDX PT, R23, R46, R45, 0x1f ;  /* 0x00001f2d2e177589 */ /* 0x00206400000e0000 */
[----:B------:R-:W2:Y:S01]  /*4250*/  FLO.U32 R47, R49 ;  /* 0x00000031002f7300 */ /* 0x000ea200000e0000 */
[----:B------:R-:W-:-:S07]  /*4260*/  LOP3.LUT R41, R2, R49, RZ, 0xc0, !PT ;  /* 0x0000003102297212 */ /* 0x000fce00078ec0ff */
[----:B------:R-:W3:Y:S01]  /*4270*/  POPC R41, R41 ;  /* 0x0000002900297309 */ /* 0x000ee20000000000 */
[----:B--2---:R-:W-:-:S13]  /*4280*/  ISETP.NE.AND P0, PT, R4, R47, PT ;  /* 0x0000002f0400720c */ /* 0x004fda0003f05270 */
[----:B01-3--:R-:W-:Y:S05]  /*4290*/  @P0 BRA `(.L_x_52) ;  /* 0x0000000000040947 */ /* 0x00bfea0003800000 */
[----:B------:R0:W1:Y:S02]  /*42a0*/  ATOMS.ADD R48, [R22], R41 ;  /* 0x000000291630738c */ /* 0x0000640000000000 */
.L_x_52:
[----:B------:R-:W-:Y:S05]  /*42b0*/  BSYNC.RECONVERGENT B0 ;  /* 0x0000000000007941 */ /* 0x000fea0003800200 */
.L_x_51:
        /* <DEDUP_REMOVED lines=34> */
.L_x_54:
[----:B------:R-:W-:Y:S05]  /*44e0*/  BSYNC.RECONVERGENT B0 ;  /* 0x0000000000007941 */ /* 0x000fea0003800200 */
.L_x_53:
        /* <DEDUP_REMOVED lines=34> */
.L_x_56:
[----:B------:R-:W-:Y:S05]  /*4710*/  BSYNC.RECONVERGENT B0 ;  /* 0x0000000000007941 */ /* 0x000fea0003800200 */
.L_x_55:
        /* <DEDUP_REMOVED lines=34> */
.L_x_58:
[----:B------:R-:W-:Y:S05]  /*4940*/  BSYNC.RECONVERGENT B0 ;  /* 0x0000000000007941 */ /* 0x000fea0003800200 */
.L_x_57:
        /* <DEDUP_REMOVED lines=34> */
.L_x_60:
[----:B------:R-:W-:Y:S05]  /*4b70*/  BSYNC.RECONVERGENT B0 ;  /* 0x0000000000007941 */ /* 0x000fea0003800200 */
.L_x_59:
        /* <DEDUP_REMOVED lines=26> */
[----:B------:R-:W-:Y:S02]  /*4d20*/  LOP3.LUT R49, R45, R18, RZ, 0xc0, !PT ;  /* 0x000000122d317212 */ /* 0x000fe400078ec0ff */
[----:B-1----:R0:W1:Y:S02]  /*4d30*/  SHFL.IDX PT, R18, R48, R47, 0x1f ;  /* 0x00001f2f30127589 */ /* 0x00206400000e0000 */
[----:B------:R-:W2:Y:S01]  /*4d40*/  FLO.U32 R45, R49 ;  /* 0x00000031002d7300 */ /* 0x000ea200000e0000 */
[----:B------:R-:W-:-:S07]  /*4d50*/  LOP3.LUT R34, R2, R49, RZ, 0xc0, !PT ;  /* 0x0000003102227212 */ /* 0x000fce00078ec0ff */
[----:B------:R-:W3:Y:S01]  /*4d60*/  POPC R34, R34 ;  /* 0x0000002200227309 */ /* 0x000ee20000000000 */
[----:B--2---:R-:W-:-:S13]  /*4d70*/  ISETP.NE.AND P0, PT, R4, R45, PT ;  /* 0x0000002d0400720c */ /* 0x004fda0003f05270 */
[----:B01-3--:R-:W-:Y:S05]  /*4d80*/  @P0 BRA `(.L_x_62) ;  /* 0x0000000000040947 */ /* 0x00bfea0003800000 */
[----:B------:R0:W1:Y:S02]  /*4d90*/  ATOMS.ADD R46, [R17], R34 ;  /* 0x00000022112e738c */ /* 0x0000640000000000 */
.L_x_62:
[----:B------:R-:W-:Y:S05]  /*4da0*/  BSYNC.RECONVERGENT B0 ;  /* 0x0000000000007941 */ /* 0x000fea0003800200 */
.L_x_61:
        /* <DEDUP_REMOVED lines=28> */
[----:B------:R-:W0:Y:S01]  /*4f70*/  FLO.U32 R33, R47 ;  /* 0x0000002f00217300 */ /* 0x000e2200000e0000 */
[----:B------:R-:W-:-:S07]  /*4f80*/  LOP3.LUT R17, R2, R47, RZ, 0xc0, !PT ;  /* 0x0000002f02117212 */ /* 0x000fce00078ec0ff */
[----:B------:R-:W3:Y:S01]  /*4f90*/  POPC R17, R17 ;  /* 0x0000001100117309 */ /* 0x000ee20000000000 */
[----:B0-----:R-:W-:-:S13]  /*4fa0*/  ISETP.NE.AND P0, PT, R4, R33, PT ;  /* 0x000000210400720c */ /* 0x001fda0003f05270 */
[----:B-123--:R-:W-:Y:S05]  /*4fb0*/  @P0 BRA `(.L_x_64) ;  /* 0x0000000000040947 */ /* 0x00efea0003800000 */
[----:B------:R0:W1:Y:S02]  /*4fc0*/  ATOMS.ADD R48, [R16], R17 ;  /* 0x000000111030738c */ /* 0x0000640000000000 */
.L_x_64:
[----:B------:R-:W-:Y:S05]  /*4fd0*/  BSYNC.RECONVERGENT B0 ;  /* 0x0000000000007941 */ /* 0x000fea0003800200 */
.L_x_63:
[----:B------:R-:W-:Y:S01]  /*4fe0*/  R2P PR, R32, 0x7f ;  /* 0x0000007f20007804 */ /* 0x000fe20000000000 */
[----:B-1----:R1:W2:Y:S01]  /*4ff0*/  SHFL.IDX PT, R48, R48, R33, 0x1f ;  /* 0x00001f2130307589 */ /* 0x0022a200000e0000 */
[----:B------:R-:W-:Y:S01]  /*5000*/  BSSY.RECONVERGENT B0, `(.L_x_65) ;  /* 0x0000021000007945 */ /* 0x000fe20003800200 */
[----:B------:R-:W-:Y:S02]  /*5010*/  IMAD.IADD R8, R5, 0x1, R8 ;  /* 0x0000000105087824 */ /* 0x000fe400078e0208 */
[----:B------:R-:W-:-:S08]  /*5020*/  IMAD.MOV.U32 R5, RZ, RZ, RZ ;  /* 0x000000ffff057224 */ /* 0x000fd000078e00ff */
        /* <DEDUP_REMOVED lines=30> */
.L_x_66:
[----:B------:R-:W-:Y:S05]  /*5210*/  BSYNC.RECONVERGENT B0 ;  /* 0x0000000000007941 */ /* 0x000fea0003800200 */
.L_x_65:
[----:B------:R-:W2:Y:S01]  /*5220*/  LDL.LU R4, [R1+0x8] ;  /* 0x0000080001047983 */ /* 0x000ea20000300800 */
[----:B------:R-:W-:Y:S01]  /*5230*/  IMAD.IADD R6, R6, 0x1, R7 ;  /* 0x0000000106067824 */ /* 0x000fe200078e0207 */
[----:B------:R-:W-:Y:S01]  /*5240*/  BSSY B1, `(.L_x_67) ;  /* 0x000006c000017945 */ /* 0x000fe20003800000 */
[----:B------:R-:W-:Y:S01]  /*5250*/  IMAD.IADD R10, R10, 0x1, R11 ;  /* 0x000000010a0a7824 */ /* 0x000fe200078e020b */
[----:B-1----:R-:W0:Y:S01]  /*5260*/  SHFL.IDX PT, R5, R5, R16, 0x1f ;  /* 0x00001f1005057589 */ /* 0x002e2200000e0000 */
[----:B------:R-:W-:Y:S02]  /*5270*/  IMAD.IADD R14, R9, 0x1, R14 ;  /* 0x00000001090e7824 */ /* 0x000fe400078e020e */
[--C-:B------:R-:W-:Y:S01]  /*5280*/  IMAD R8, R8, 0x4, R73.reuse ;  /* 0x0000000408087824 */ /* 0x100fe200078e0249 */
[----:B------:R-:W-:Y:S01]  /*5290*/  BAR.SYNC.DEFER_BLOCKING 0x0 ;  /* 0x0000000000007b1d */ /* 0x000fe20000010000 */
[----:B------:R-:W-:Y:S02]  /*52a0*/  IMAD.IADD R28, R13, 0x1, R28 ;  /* 0x000000010d1c7824 */ /* 0x000fe400078e021c */
[----:B------:R-:W-:-:S02]  /*52b0*/  IMAD R7, R6, 0x4, R73 ;  /* 0x0000000406077824 */ /* 0x000fc400078e0249 */
[----:B------:R-:W-:Y:S02]  /*52c0*/  IMAD.IADD R26, R26, 0x1, R29 ;  /* 0x000000011a1a7824 */ /* 0x000fe400078e021d */
[--C-:B------:R-:W-:Y:S02]  /*52d0*/  IMAD R10, R10, 0x4, R73.reuse ;  /* 0x000000040a0a7824 */ /* 0x100fe400078e0249 */
[----:B------:R-:W-:Y:S02]  /*52e0*/  IMAD.IADD R44, R25, 0x1, R44 ;  /* 0x00000001192c7824 */ /* 0x000fe400078e022c */
[----:B------:R-:W-:Y:S02]  /*52f0*/  IMAD R9, R14, 0x4, R73 ;  /* 0x000000040e097824 */ /* 0x000fe400078e0249 */
[----:B------:R-:W-:Y:S02]  /*5300*/  IMAD.IADD R42, R31, 0x1, R42 ;  /* 0x000000011f2a7824 */ /* 0x000fe400078e022a */
[----:B------:R-:W-:-:S02]  /*5310*/  IMAD.IADD R24, R24, 0x1, R23 ;  /* 0x0000000118187824 */ /* 0x000fc400078e0217 */
[----:B------:R-:W-:Y:S02]  /*5320*/  IMAD R6, R26, 0x4, R73 ;  /* 0x000000041a067824 */ /* 0x000fe400078e0249 */
[----:B------:R-:W-:Y:S02]  /*5330*/  IMAD.IADD R40, R41, 0x1, R40 ;  /* 0x0000000129287824 */ /* 0x000fe400078e0228 */
[----:B0-----:R-:W-:Y:S02]  /*5340*/  IMAD.IADD R2, R2, 0x1, R5 ;  /* 0x0000000102027824 */ /* 0x001fe400078e0205 */
[--C-:B------:R-:W-:Y:S01]  /*5350*/  IMAD R5, R28, 0x4, R73.reuse ;  /* 0x000000041c057824 */ /* 0x100fe200078e0249 */
[----:B------:R0:W-:Y:S01]  /*5360*/  STS [R8+-0x4], R71 ;  /* 0xfffffc4708007388 */ /* 0x0001e20000000800 */
[----:B------:R-:W-:Y:S02]  /*5370*/  IMAD R11, R44, 0x4, R73 ;  /* 0x000000042c0b7824 */ /* 0x000fe400078e0249 */
[----:B------:R-:W-:Y:S01]  /*5380*/  IMAD.IADD R22, R22, 0x1, R37 ;  /* 0x0000000116167824 */ /* 0x000fe200078e0225 */
[----:B------:R1:W-:Y:S01]  /*5390*/  STS [R7+-0x4], R70 ;  /* 0xfffffc4607007388 */ /* 0x0003e20000000800 */
[----:B------:R-:W-:-:S02]  /*53a0*/  IMAD.IADD R36, R21, 0x1, R36 ;  /* 0x0000000115247824 */ /* 0x000fc400078e0224 */
[----:B------:R-:W-:Y:S01]  /*53b0*/  IMAD.IADD R20, R20, 0x1, R35 ;  /* 0x0000000114147824 */ /* 0x000fe200078e0223 */
[----:B------:R3:W-:Y:S01]  /*53c0*/  STS [R10+-0x4], R69 ;  /* 0xfffffc450a007388 */ /* 0x0007e20000000800 */
[----:B------:R-:W-:Y:S02]  /*53d0*/  IMAD.IADD R18, R19, 0x1, R18 ;  /* 0x0000000113127824 */ /* 0x000fe400078e0212 */
[----:B0-----:R-:W-:Y:S01]  /*53e0*/  IMAD R8, R24, 0x4, R73 ;  /* 0x0000000418087824 */ /* 0x001fe200078e0249 */
[----:B------:R0:W-:Y:S01]  /*53f0*/  STS [R9+-0x4], R68 ;  /* 0xfffffc4409007388 */ /* 0x0001e20000000800 */
[----:B------:R-:W-:Y:S02]  /*5400*/  IMAD.IADD R34, R34, 0x1, R45 ;  /* 0x0000000122227824 */ /* 0x000fe400078e022d */
[----:B-1----:R-:W-:Y:S02]  /*5410*/  IMAD R7, R42, 0x4, R73 ;  /* 0x000000042a077824 */ /* 0x002fe400078e0249 */
[----:B------:R-:W-:-:S02]  /*5420*/  IMAD.IADD R48, R17, 0x1, R48 ;  /* 0x0000000111307824 */ /* 0x000fc400078e0230 */
[--C-:B---3--:R-:W-:Y:S02]  /*5430*/  IMAD R10, R22, 0x4, R73.reuse ;  /* 0x00000004160a7824 */ /* 0x108fe400078e0249 */
[--C-:B------:R-:W-:Y:S02]  /*5440*/  IMAD R13, R36, 0x4, R73.reuse ;  /* 0x00000004240d7824 */ /* 0x100fe400078e0249 */
[--C-:B0-----:R-:W-:Y:S02]  /*5450*/  IMAD R9, R40, 0x4, R73.reuse ;  /* 0x0000000428097824 */ /* 0x101fe400078e0249 */
[----:B------:R-:W-:Y:S01]  /*5460*/  IMAD R2, R2, 0x4, R73 ;  /* 0x0000000402027824 */ /* 0x000fe200078e0249 */
[----:B--2---:R-:W-:Y:S01]  /*5470*/  ISETP.NE.AND P0, PT, R4, RZ, PT ;  /* 0x000000ff0400720c */ /* 0x004fe20003f05270 */
[----:B------:R-:W-:Y:S02]  /*5480*/  IMAD.IADD R4, R12, 0x1, R27 ;  /* 0x000000010c047824 */ /* 0x000fe400078e021b */
[----:B------:R-:W-:-:S02]  /*5490*/  IMAD.IADD R12, R30, 0x1, R43 ;  /* 0x000000011e0c7824 */ /* 0x000fc400078e022b */
[--C-:B------:R-:W-:Y:S02]  /*54a0*/  IMAD R4, R4, 0x4, R73.reuse ;  /* 0x0000000404047824 */ /* 0x100fe400078e0249 */
[----:B------:R-:W-:-:S03]  /*54b0*/  IMAD R12, R12, 0x4, R73 ;  /* 0x000000040c0c7824 */ /* 0x000fc600078e0249 */
[----:B------:R0:W-:Y:S04]  /*54c0*/  STS [R4+-0x4], R67 ;  /* 0xfffffc4304007388 */ /* 0x0001e80000000800 */
[----:B------:R1:W-:Y:S04]  /*54d0*/  STS [R5+-0x4], R66 ;  /* 0xfffffc4205007388 */ /* 0x0003e80000000800 */
[----:B------:R2:W-:Y:S01]  /*54e0*/  STS [R6+-0x4], R65 ;  /* 0xfffffc4106007388 */ /* 0x0005e20000000800 */
[----:B0-----:R-:W-:-:S03]  /*54f0*/  IMAD R4, R20, 0x4, R73 ;  /* 0x0000000414047824 */ /* 0x001fc600078e0249 */
[----:B------:R0:W-:Y:S01]  /*5500*/  STS [R11+-0x4], R64 ;  /* 0xfffffc400b007388 */ /* 0x0001e20000000800 */
[----:B-1----:R-:W-:-:S03]  /*5510*/  IMAD R5, R18, 0x4, R73 ;  /* 0x0000000412057824 */ /* 0x002fc600078e0249 */
[----:B------:R-:W-:Y:S01]  /*5520*/  STS [R12+-0x4], R63 ;  /* 0xfffffc3f0c007388 */ /* 0x000fe20000000800 */
[----:B--2---:R-:W-:-:S03]  /*5530*/  IMAD R6, R34, 0x4, R73 ;  /* 0x0000000422067824 */ /* 0x004fc600078e0249 */
[----:B------:R-:W-:Y:S01]  /*5540*/  STS [R7+-0x4], R62 ;  /* 0xfffffc3e07007388 */ /* 0x000fe20000000800 */
[----:B0-----:R-:W-:-:S03]  /*5550*/  IMAD R11, R48, 0x4, R73 ;  /* 0x00000004300b7824 */ /* 0x001fc600078e0249 */
[----:B------:R-:W-:Y:S04]  /*5560*/  STS [R8+-0x4], R61 ;  /* 0xfffffc3d08007388 */ /* 0x000fe80000000800 */
[----:B------:R-:W-:Y:S04]  /*5570*/  STS [R9+-0x4], R60 ;  /* 0xfffffc3c09007388 */ /* 0x000fe80000000800 */
[----:B------:R-:W-:Y:S04]  /*5580*/  STS [R10+-0x4], R59 ;  /* 0xfffffc3b0a007388 */ /* 0x000fe80000000800 */
[----:B------:R0:W-:Y:S04]  /*5590*/  STS [R13+-0x4], R58 ;  /* 0xfffffc3a0d007388 */ /* 0x0001e80000000800 */
[----:B------:R1:W-:Y:S04]  /*55a0*/  STS [R4+-0x4], R57 ;  /* 0xfffffc3904007388 */ /* 0x0003e80000000800 */
[----:B------:R1:W-:Y:S01]  /*55b0*/  STS [R5+-0x4], R56 ;  /* 0xfffffc3805007388 */ /* 0x0003e20000000800 */
[----:B0-----:R-:W-:-:S03]  /*55c0*/  IMAD R13, R39, 0x8, R73 ;  /* 0x00000008270d7824 */ /* 0x001fc600078e0249 */
[----:B------:R1:W-:Y:S04]  /*55d0*/  STS [R6+-0x4], R55 ;  /* 0xfffffc3706007388 */ /* 0x0003e80000000800 */
[----:B------:R1:W-:Y:S04]  /*55e0*/  STS [R11+-0x4], R54 ;  /* 0xfffffc360b007388 */ /* 0x0003e80000000800 */
[----:B------:R1:W-:Y:S01]  /*55f0*/  STS [R2+-0x4], R53 ;  /* 0xfffffc3502007388 */ /* 0x0003e20000000800 */
[----:B------:R-:W-:Y:S05]  /*5600*/  @P0 BRA `(.L_x_68) ;  /* 0x0000000000bc0947 */ /* 0x000fea0003800000 */
[----:B------:R-:W1:Y:S02]  /*5610*/  LDCU.64 UR8, c[0x0][0x398] ;  /* 0x00007300ff0877ac */ /* 0x000e640008000a00 */
[----:B-1----:R-:W-:-:S04]  /*5620*/  LEA R6, P0, R39, UR8, 0x3 ;  /* 0x0000000827067c11 */ /* 0x002fc8000f8018ff */
[----:B------:R-:W-:-:S05]  /*5630*/  LEA.HI.X R7, R39, UR9, RZ, 0x3, P0 ;  /* 0x0000000927077c11 */ /* 0x000fca00080f1cff */
[----:B------:R-:W2:Y:S01]  /*5640*/  LDG.E.64 R4, desc[UR6][R6.64] ;  /* 0x0000000606047981 */ /* 0x000ea2000c1e1b00 */
[----:B------:R-:W-:Y:S02]  /*5650*/  SHF.R.S32.HI R9, RZ, 0x1f, R3 ;  /* 0x0000001fff097819 */ /* 0x000fe40000011403 */
[----:B--2---:R-:W-:-:S05]  /*5660*/  IADD3 R4, P0, PT, -R3, R4, RZ ;  /* 0x0000000403047210 */ /* 0x004fca0007f1e1ff */
[----:B------:R-:W-:Y:S01]  /*5670*/  IMAD.X R5, R5, 0x1, ~R9, P0 ;  /* 0x0000000105057824 */ /* 0x000fe200000e0e09 */
[----:B------:R-:W-:Y:S01]  /*5680*/  ISETP.GE.AND P0, PT, R72, 0x1, PT ;  /* 0x000000014800780c */ /* 0x000fe20003f06270 */
[----:B------:R-:W-:-:S03]  /*5690*/  IMAD.MOV.U32 R9, RZ, RZ, R52 ;  /* 0x000000ffff097224 */ /* 0x000fc600078e0034 */
[----:B------:R0:W-:Y:S09]  /*56a0*/  STS.64 [R13+0x7200], R4 ;  /* 0x007200040d007388 */ /* 0x0001f20000000a00 */
[----:B------:R-:W-:Y:S05]  /*56b0*/  @!P0 BRA `(.L_x_69) ;  /* 0x00000000006c8947 */ /* 0x000fea0003800000 */
[----:B------:R-:W-:Y:S01]  /*56c0*/  BSSY B0, `(.L_x_70) ;  /* 0x0000019000007945 */ /* 0x000fe20003800000 */
[----:B------:R-:W-:Y:S02]  /*56d0*/  IMAD.MOV.U32 R2, RZ, RZ, -0x1 ;  /* 0xffffffffff027424 */ /* 0x000fe400078e00ff */
[----:B------:R-:W-:Y:S02]  /*56e0*/  IMAD.MOV.U32 R6, RZ, RZ, R72 ;  /* 0x000000ffff067224 */ /* 0x000fe400078e0048 */
[----:B------:R-:W-:-:S07]  /*56f0*/  IMAD.MOV.U32 R9, RZ, RZ, R52 ;  /* 0x000000ffff097224 */ /* 0x000fce00078e0034 */
.L_x_74:
[----:B0-----:R-:W0:Y:S01]  /*5700*/  LDC.64 R4, c[0x0][0x380] ;  /* 0x0000e000ff047b82 */ /* 0x001e220000000a00 */
[----:B------:R-:W-:Y:S01]  /*5710*/  VIADD R11, R6, 0xffffffff ;  /* 0xffffffff060b7836 */ /* 0x000fe20000000000 */
[----:B------:R-:W-:Y:S03]  /*5720*/  BSSY B2, `(.L_x_71) ;  /* 0x0000008000027945 */ /* 0x000fe60003800000 */
[----:B------:R-:W-:-:S04]  /*5730*/  IMAD R7, R11, 0x100, R39 ;  /* 0x000001000b077824 */ /* 0x000fc800078e0227 */
[----:B0-----:R-:W-:-:S07]  /*5740*/  IMAD.WIDE R4, R7, 0x4, R4 ;  /* 0x0000000407047825 */ /* 0x001fce00078e0204 */
.L_x_72:
[----:B------:R-:W-:Y:S05]  /*5750*/  YIELD ;  /* 0x0000000000007946 */ /* 0x000fea0003800000 */
[----:B------:R0:W-:Y:S06]  /*5760*/  MEMBAR.SC.CTA ;  /* 0x0000000000007992 */ /* 0x0001ec0000000000 */
[----:B0-----:R-:W2:Y:S02]  /*5770*/  LDG.E.STRONG.SYS R7, desc[UR6][R4.64] ;  /* 0x0000000604077981 */ /* 0x001ea4000c1f5900 */
[----:B--2---:R-:W-:-:S13]  /*5780*/  ISETP.NE.AND P0, PT, R7, RZ, PT ;  /* 0x000000ff0700720c */ /* 0x004fda0003f05270 */
[----:B------:R-:W-:Y:S05]  /*5790*/  @!P0 BRA `(.L_x_72) ;  /* 0xfffffffc00ec8947 */ /* 0x000fea000383ffff */
[----:B------:R-:W-:Y:S05]  /*57a0*/  BSYNC B2 ;  /* 0x0000000000027941 */ /* 0x000fea0003800000 */
.L_x_71:
[----:B------:R-:W-:Y:S01]  /*57b0*/  BSSY.RECONVERGENT B2, `(.L_x_73) ;  /* 0x0000006000027945 */ /* 0x000fe20003800200 */
[C---:B------:R-:W-:Y:S02]  /*57c0*/  ISETP.GT.AND P0, PT, R7.reuse, -0x1, PT ;  /* 0xffffffff0700780c */ /* 0x040fe40003f04270 */
[----:B------:R-:W-:Y:S01]  /*57d0*/  LOP3.LUT R4, R7, 0x3fffffff, RZ, 0xc0, !PT ;  /* 0x3fffffff07047812 */ /* 0x000fe200078ec0ff */
[----:B------:R-:W-:Y:S05]  /*57e0*/  WARPSYNC.EXCLUSIVE R2 ;  /* 0x0000000002007348 */ /* 0x000fea0003a00000 */
[----:B------:R-:W-:-:S05]  /*57f0*/  IMAD.IADD R9, R4, 0x1, R9 ;  /* 0x0000000104097824 */ /* 0x000fca00078e0209 */
[----:B------:R-:W-:-:S07]  /*5800*/  VOTE.ANY R2, PT, P0 ;  /* 0x0000000000027806 */ /* 0x000fce00000e0100 */
[----:B------:R-:W-:Y:S05]  /*5810*/  BSYNC.RECONVERGENT B2 ;  /* 0x0000000000027941 */ /* 0x000fea0003800200 */
.L_x_73:
[----:B------:R-:W-:Y:S01]  /*5820*/  ISETP.GT.U32.AND P1, PT, R6, 0x1, PT ;  /* 0x000000010600780c */ /* 0x000fe20003f24070 */
[----:B------:R-:W-:-:S12]  /*5830*/  IMAD.MOV.U32 R6, RZ, RZ, R11 ;  /* 0x000000ffff067224 */ /* 0x000fd800078e000b */
[----:B------:R-:W-:Y:S05]  /*5840*/  @P0 BRA P1, `(.L_x_74) ;  /* 0xfffffffc00ac0947 */ /* 0x000fea000083ffff */
[----:B------:R-:W-:Y:S05]  /*5850*/  BSYNC B0 ;  /* 0x0000000000007941 */ /* 0x000fea0003800000 */
.L_x_70:
[----:B------:R1:W2:Y:S02]  /*5860*/  LDS.64 R4, [R13+0x7200] ;  /* 0x007200000d047984 */ /* 0x0002a40000000a00 */
.L_x_69:
        /* <DEDUP_REMOVED lines=9> */
.L_x_68:
[----:B------:R-:W-:Y:S05]  /*5900*/  BSYNC B1 ;  /* 0x0000000000017941 */ /* 0x000fea0003800000 */
.L_x_67:
[----:B0-----:R-:W0:Y:S01]  /*5910*/  LDC.64 R8, c[0x0][0x390] ;  /* 0x0000e400ff087b82 */ /* 0x001e220000000a00 */
[----:B-1----:R-:W-:-:S04]  /*5920*/  IMAD.MOV.U32 R5, RZ, RZ, 0x1c80 ;  /* 0x00001c80ff057424 */ /* 0x002fc800078e00ff */
[----:B------:R-:W-:-:S03]  /*5930*/  IMAD R5, R72, R5, 0x1c80 ;  /* 0x00001c8048057424 */ /* 0x000fc600078e0205 */
[----:B------:R-:W1:Y:S01]  /*5940*/  LDC R6, c[0x0][0x3c0] ;  /* 0x0000f000ff067b82 */ /* 0x000e620000000800 */
[----:B0-----:R-:W-:Y:S02]  /*5950*/  ISETP.EQ.U32.AND P1, PT, R8, RZ, PT ;  /* 0x000000ff0800720c */ /* 0x001fe40003f22070 */
[CC--:B-1----:R-:W-:Y:S02]  /*5960*/  ISETP.GE.AND P0, PT, R5.reuse, R6.reuse, PT ;  /* 0x000000060500720c */ /* 0x0c2fe40003f06270 */
[----:B------:R-:W-:Y:S02]  /*5970*/  ISETP.GT.AND P3, PT, R5, R6, PT ;  /* 0x000000060500720c */ /* 0x000fe40003f64270 */
[----:B------:R-:W-:-:S04]  /*5980*/  ISETP.EQ.OR.EX P0, PT, R9, RZ, !P0, P1 ;  /* 0x000000ff0900720c */ /* 0x000fc80004702710 */
[----:B------:R-:W-:-:S13]  /*5990*/  ISETP.GT.U32.OR P0, PT, R39, 0xff, P0 ;  /* 0x000000ff2700780c */ /* 0x000fda0000704470 */
[----:B------:R-:W-:Y:S05]  /*59a0*/  @P0 BRA `(.L_x_75) ;  /* 0x0000000000200947 */ /* 0x000fea0003800000 */
[----:B------:R-:W0:Y:S01]  /*59b0*/  LDS.64 R4, [R13+0x7200] ;  /* 0x007200000d047984 */ /* 0x000e220000000a00 */
[--C-:B------:R-:W-:Y:S02]  /*59c0*/  SHF.R.S32.HI R7, RZ, 0x1f, R52.reuse ;  /* 0x0000001fff077819 */ /* 0x100fe40000011434 */
[C---:B------:R-:W-:Y:S02]  /*59d0*/  LEA R2, P2, R39.reuse, R8, 0x3 ;  /* 0x0000000827027211 */ /* 0x040fe400078418ff */
[----:B0-----:R-:W-:Y:S02]  /*59e0*/  IADD3 R52, P0, P1, R4, R3, R52 ;  /* 0x0000000304347210 */ /* 0x001fe4000791e034 */
[----:B------:R-:W-:Y:S02]  /*59f0*/  SHF.R.S32.HI R4, RZ, 0x1f, R3 ;  /* 0x0000001fff047819 */ /* 0x000fe40000011403 */
[----:B------:R-:W-:Y:S02]  /*5a00*/  LEA.HI.X R3, R39, R9, RZ, 0x3, P2 ;  /* 0x0000000927037211 */ /* 0x000fe400010f1cff */
[----:B------:R-:W-:-:S05]  /*5a10*/  IADD3.X R53, PT, PT, R5, R4, R7, P0, P1 ;  /* 0x0000000405357210 */ /* 0x000fca00007e2407 */
[----:B------:R0:W-:Y:S02]  /*5a20*/  STG.E.64 desc[UR6][R2.64], R52 ;  /* 0x0000003402007986 */ /* 0x0001e4000c101b06 */
.L_x_75:
[----:B------:R-:W-:Y:S05]  /*5a30*/  WARPSYNC.ALL ;  /* 0x0000000000007948 */ /* 0x000fea0003800000 */
[----:B------:R-:W-:Y:S06]  /*5a40*/  BAR.SYNC.DEFER_BLOCKING 0x0 ;  /* 0x0000000000007b1d */ /* 0x000fec0000010000 */
[----:B------:R-:W-:Y:S05]  /*5a50*/  @P3 BRA `(.L_x_76) ;  /* 0x0000000c00503947 */ /* 0x000fea0003800000 */
[----:B------:R-:W0:Y:S01]  /*5a60*/  LDS R9, [R0] ;  /* 0x0000000000097984 */ /* 0x000e220000000800 */
[----:B------:R-:W0:Y:S01]  /*5a70*/  LDCU UR5, c[0x0][0x3c4] ;  /* 0x00007880ff0577ac */ /* 0x000e220008000800 */
[----:B------:R-:W1:Y:S01]  /*5a80*/  LDCU.64 UR8, c[0x0][0x3a0] ;  /* 0x00007400ff0877ac */ /* 0x000e620008000a00 */
[----:B0-----:R-:W-:-:S04]  /*5a90*/  SHF.R.U32.HI R2, RZ, UR5, R9 ;  /* 0x00000005ff027c19 */ /* 0x001fc80008011609 */
[----:B------:R-:W-:-:S05]  /*5aa0*/  LOP3.LUT R2, R2, UR4, RZ, 0x30, !PT ;  /* 0x0000000402027c12 */ /* 0x000fca000f8e30ff */
[----:B------:R-:W-:-:S06]  /*5ab0*/  IMAD R3, R2, 0x8, R73 ;  /* 0x0000000802037824 */ /* 0x000fcc00078e0249 */
[----:B------:R-:W0:Y:S02]  /*5ac0*/  LDS.64 R2, [R3+0x7200] ;  /* 0x0072000003027984 */ /* 0x000e240000000a00 */
[----:B0-----:R-:W-:-:S05]  /*5ad0*/  IADD3 R2, P0, PT, R2, R39, RZ ;  /* 0x0000002702027210 */ /* 0x001fca0007f1e0ff */
[----:B------:R-:W-:Y:S01]  /*5ae0*/  IMAD.X R5, RZ, RZ, R3, P0 ;  /* 0x000000ffff057224 */ /* 0x000fe200000e0603 */
[----:B-1----:R-:W-:-:S04]  /*5af0*/  LEA R4, P0, R2, UR8, 0x2 ;  /* 0x0000000802047c11 */ /* 0x002fc8000f8010ff */
[----:B------:R-:W-:-:S05]  /*5b00*/  LEA.HI.X R5, R2, UR9, R5, 0x2, P0 ;  /* 0x0000000902057c11 */ /* 0x000fca00080f1405 */
[----:B------:R-:W-:Y:S01]  /*5b10*/  STG.E desc[UR6][R4.64], R9 ;  /* 0x0000000904007986 */ /* 0x000fe2000c101906 */
[----:B------:R-:W-:-:S03]  /*5b20*/  NOP ;  /* 0x0000000000007918 */ /* 0x000fc60000000000 */
[----:B------:R-:W0:Y:S02]  /*5b30*/  LDS R11, [R0+0x600] ;  /* 0x00060000000b7984 */ /* 0x000e240000000800 */
[----:B0-----:R-:W-:-:S04]  /*5b40*/  SHF.R.U32.HI R2, RZ, UR5, R11 ;  /* 0x00000005ff027c19 */ /* 0x001fc8000801160b */
[----:B------:R-:W-:-:S05]  /*5b50*/  LOP3.LUT R2, R2, UR4, RZ, 0x30, !PT ;  /* 0x0000000402027c12 */ /* 0x000fca000f8e30ff */
[----:B------:R-:W-:-:S06]  /*5b60*/  IMAD R3, R2, 0x8, R73 ;  /* 0x0000000802037824 */ /* 0x000fcc00078e0249 */
[----:B------:R-:W0:Y:S02]  /*5b70*/  LDS.64 R2, [R3+0x7200] ;  /* 0x0072000003027984 */ /* 0x000e240000000a00 */
[----:B0-----:R-:W-:-:S05]  /*5b80*/  IADD3 R2, P0, PT, R2, R39, RZ ;  /* 0x0000002702027210 */ /* 0x001fca0007f1e0ff */
[----:B------:R-:W-:Y:S01]  /*5b90*/  IMAD.X R7, RZ, RZ, R3, P0 ;  /* 0x000000ffff077224 */ /* 0x000fe200000e0603 */
[----:B------:R-:W-:-:S04]  /*5ba0*/  LEA R6, P0, R2, UR8, 0x2 ;  /* 0x0000000802067c11 */ /* 0x000fc8000f8010ff */
[----:B------:R-:W-:-:S05]  /*5bb0*/  LEA.HI.X R7, R2, UR9, R7, 0x2, P0 ;  /* 0x0000000902077c11 */ /* 0x000fca00080f1407 */
[----:B------:R-:W-:Y:S01]  /*5bc0*/  STG.E desc[UR6][R6.64+0x600], R11 ;  /* 0x0006000b06007986 */ /* 0x000fe2000c101906 */
[----:B------:R-:W-:-:S03]  /*5bd0*/  NOP ;  /* 0x0000000000007918 */ /* 0x000fc60000000000 */
[----:B------:R-:W0:Y:S02]  /*5be0*/  LDS R9, [R0+0xc00] ;  /* 0x000c000000097984 */ /* 0x000e240000000800 */
[----:B0-----:R-:W-:-:S04]  /*5bf0*/  SHF.R.U32.HI R2, RZ, UR5, R9 ;  /* 0x00000005ff027c19 */ /* 0x001fc80008011609 */
[----:B------:R-:W-:-:S05]  /*5c00*/  LOP3.LUT R2, R2, UR4, RZ, 0x30, !PT ;  /* 0x0000000402027c12 */ /* 0x000fca000f8e30ff */
[----:B------:R-:W-:-:S05]  /*5c10*/  IMAD R8, R2, 0x8, R73 ;  /* 0x0000000802087824 */ /* 0x000fca00078e0249 */
        /* <DEDUP_REMOVED lines=182> */
[----:B------:R-:W-:Y:S01]  /*6780*/  NOP ;  /* 0x0000000000007918 */ /* 0x000fe20000000000 */
[----:B------:R-:W-:Y:S05]  /*6790*/  EXIT ;  /* 0x000000000000794d */ /* 0x000fea0003800000 */
.L_x_76:
[----:B0-----:R-:W-:Y:S01]  /*67a0*/  IMAD R3, R72, -0x1c80, R6 ;  /* 0xffffe38048037824 */ /* 0x001fe200078e0206 */
[----:B------:R-:W-:Y:S01]  /*67b0*/  BSSY.RECONVERGENT B0, `(.L_x_77) ;  /* 0x000001c000007945 */ /* 0x000fe20003800200 */
[C---:B------:R-:W-:Y:S02]  /*67c0*/  VIADD R6, R39.reuse, 0x480 ;  /* 0x0000048027067836 */ /* 0x040fe40000000000 */
[C---:B------:R-:W-:Y:S01]  /*67d0*/  VIADD R2, R39.reuse, 0x180 ;  /* 0x0000018027027836 */ /* 0x040fe20000000000 */
[CC--:B------:R-:W-:Y:S01]  /*67e0*/  ISETP.GE.AND P1, PT, R39.reuse, R3.reuse, PT ;  /* 0x000000032700720c */ /* 0x0c0fe20003f26270 */
[C---:B------:R-:W-:Y:S01]  /*67f0*/  VIADD R4, R39.reuse, 0x300 ;  /* 0x0000030027047836 */ /* 0x040fe20000000000 */
[-C--:B------:R-:W-:Y:S01]  /*6800*/  ISETP.GE.AND P4, PT, R6, R3.reuse, PT ;  /* 0x000000030600720c */ /* 0x080fe20003f86270 */
[C---:B------:R-:W-:Y:S01]  /*6810*/  VIADD R6, R39.reuse, 0x900 ;  /* 0x0000090027067836 */ /* 0x040fe20000000000 */
[-C--:B------:R-:W-:Y:S01]  /*6820*/  ISETP.GE.AND P2, PT, R2, R3.reuse, PT ;  /* 0x000000030200720c */ /* 0x080fe20003f46270 */
[C---:B------:R-:W-:Y:S01]  /*6830*/  VIADD R2, R39.reuse, 0x600 ;  /* 0x0000060027027836 */ /* 0x040fe20000000000 */
[-C--:B------:R-:W-:Y:S01]  /*6840*/  ISETP.GE.AND P3, PT, R4, R3.reuse, PT ;  /* 0x000000030400720c */ /* 0x080fe20003f66270 */
[C---:B------:R-:W-:Y:S01]  /*6850*/  VIADD R4, R39.reuse, 0x780 ;  /* 0x0000078027047836 */ /* 0x040fe20000000000 */
[-C--:B------:R-:W-:Y:S01]  /*6860*/  ISETP.GE.AND P0, PT, R6, R3.reuse, PT ;  /* 0x000000030600720c */ /* 0x080fe20003f06270 */
[----:B------:R-:W-:Y:S01]  /*6870*/  VIADD R6, R39, 0xa80 ;  /* 0x00000a8027067836 */ /* 0x000fe20000000000 */
[----:B------:R-:W-:-:S02]  /*6880*/  ISETP.GE.AND P5, PT, R2, R3, PT ;  /* 0x000000030200720c */ /* 0x000fc40003fa6270 */
[----:B------:R-:W-:Y:S01]  /*6890*/  ISETP.GE.AND P6, PT, R4, R3, PT ;  /* 0x000000030400720c */ /* 0x000fe20003fc6270 */
[----:B------:R-:W-:-:S12]  /*68a0*/  @P1 BRA `(.L_x_78) ;  /* 0x0000000000301947 */ /* 0x000fd80003800000 */
[----:B------:R-:W0:Y:S01]  /*68b0*/  LDS R7, [R0] ;  /* 0x0000000000077984 */ /* 0x000e220000000800 */
[----:B------:R-:W0:Y:S01]  /*68c0*/  LDCU UR5, c[0x0][0x3c4] ;  /* 0x00007880ff0577ac */ /* 0x000e220008000800 */
[----:B------:R-:W1:Y:S01]  /*68d0*/  LDCU.64 UR8, c[0x0][0x3a0] ;  /* 0x00007400ff0877ac */ /* 0x000e620008000a00 */
[----:B0-----:R-:W-:-:S04]  /*68e0*/  SHF.R.U32.HI R2, RZ, UR5, R7 ;  /* 0x00000005ff027c19 */ /* 0x001fc80008011607 */
[----:B------:R-:W-:-:S05]  /*68f0*/  LOP3.LUT R2, R2, UR4, RZ, 0x30, !PT ;  /* 0x0000000402027c12 */ /* 0x000fca000f8e30ff */
[----:B------:R-:W-:-:S05]  /*6900*/  IMAD R2, R2, 0x8, R73 ;  /* 0x0000000802027824 */ /* 0x000fca00078e0249 */
[----:B------:R-:W0:Y:S02]  /*6910*/  LDS.64 R4, [R2+0x7200] ;  /* 0x0072000002047984 */ /* 0x000e240000000a00 */
[----:B0-----:R-:W-:-:S05]  /*6920*/  IADD3 R8, P1, PT, R4, R39, RZ ;  /* 0x0000002704087210 */ /* 0x001fca0007f3e0ff */
[----:B------:R-:W-:Y:S01]  /*6930*/  IMAD.X R5, RZ, RZ, R5, P1 ;  /* 0x000000ffff057224 */ /* 0x000fe200008e0605 */
[----:B-1----:R-:W-:-:S04]  /*6940*/  LEA R4, P1, R8, UR8, 0x2 ;  /* 0x0000000808047c11 */ /* 0x002fc8000f8210ff */
[----:B------:R-:W-:-:S05]  /*6950*/  LEA.HI.X R5, R8, UR9, R5, 0x2, P1 ;  /* 0x0000000908057c11 */ /* 0x000fca00088f1405 */
[----:B------:R0:W-:Y:S04]  /*6960*/  STG.E desc[UR6][R4.64], R7 ;  /* 0x0000000704007986 */ /* 0x0001e8000c101906 */
.L_x_78:
[----:B------:R-:W-:Y:S05]  /*6970*/  BSYNC.RECONVERGENT B0 ;  /* 0x0000000000007941 */ /* 0x000fea0003800200 */
.L_x_77:
[----:B------:R-:W-:Y:S01]  /*6980*/  NOP ;  /* 0x0000000000007918 */ /* 0x000fe20000000000 */
[----:B------:R-:W-:Y:S01]  /*6990*/  BSSY.RECONVERGENT B0, `(.L_x_79) ;  /* 0x0000010000007945 */ /* 0x000fe20003800200 */
[----:B------:R-:W-:Y:S02]  /*69a0*/  ISETP.GE.AND P1, PT, R6, R3, PT ;  /* 0x000000030600720c */ /* 0x000fe40003f26270 */
[----:B------:R-:W-:Y:S01]  /*69b0*/  LOP3.LUT R6, R39, 0xc00, RZ, 0xfc, !PT ;  /* 0x00000c0027067812 */ /* 0x000fe200078efcff */
[----:B------:R-:W-:Y:S10]  /*69c0*/  @P2 BRA `(.L_x_80) ;  /* 0x0000000000302947 */ /* 0x000ff40003800000 */
[----:B0-----:R-:W0:Y:S01]  /*69d0*/  LDS R7, [R0+0x600] ;  /* 0x0006000000077984 */ /* 0x001e220000000800 */
        /* <DEDUP_REMOVED lines=11> */
.L_x_80:
[----:B------:R-:W-:Y:S05]  /*6a90*/  BSYNC.RECONVERGENT B0 ;  /* 0x0000000000007941 */ /* 0x000fea0003800200 */
.L_x_79:
[----:B------:R-:W-:Y:S01]  /*6aa0*/  NOP ;  /* 0x0000000000007918 */ /* 0x000fe20000000000 */
[----:B------:R-:W-:Y:S01]  /*6ab0*/  BSSY.RECONVERGENT B0, `(.L_x_81) ;  /* 0x0000010000007945 */ /* 0x000fe20003800200 */
[----:B------:R-:W-:Y:S01]  /*6ac0*/  ISETP.GE.AND P2, PT, R6, R3, PT ;  /* 0x000000030600720c */ /* 0x000fe20003f46270 */
[----:B------:R-:W-:Y:S02]  /*6ad0*/  VIADD R6, R39, 0xd80 ;  /* 0x00000d8027067836 */ /* 0x000fe40000000000 */
[----:B------:R-:W-:Y:S10]  /*6ae0*/  @P3 BRA `(.L_x_82) ;  /* 0x0000000000303947 */ /* 0x000ff40003800000 */
[----:B01----:R-:W0:Y:S01]  /*6af0*/  LDS R7, [R0+0xc00] ;  /* 0x000c000000077984 */ /* 0x003e220000000800 */
        /* <DEDUP_REMOVED lines=11> */
.L_x_82:
[----:B------:R-:W-:Y:S05]  /*6bb0*/  BSYNC.RECONVERGENT B0 ;  /* 0x0000000000007941 */ /* 0x000fea0003800200 */
.L_x_81:
[----:B------:R-:W-:Y:S01]  /*6bc0*/  NOP ;  /* 0x0000000000007918 */ /* 0x000fe20000000000 */
[----:B------:R-:W-:Y:S01]  /*6bd0*/  BSSY.RECONVERGENT B0, `(.L_x_83) ;  /* 0x0000010000007945 */ /* 0x000fe20003800200 */
[----:B------:R-:W-:Y:S01]  /*6be0*/  ISETP.GE.AND P3, PT, R6, R3, PT ;  /* 0x000000030600720c */ /* 0x000fe20003f66270 */
[----:B------:R-:W-:Y:S02]  /*6bf0*/  VIADD R6, R39, 0xf00 ;  /* 0x00000f0027067836 */ /* 0x000fe40000000000 */
[----:B------:R-:W-:Y:S10]  /*6c00*/  @P4 BRA `(.L_x_84) ;  /* 0x0000000000304947 */ /* 0x000ff40003800000 */
[----:B012---:R-:W0:Y:S01]  /*6c10*/  LDS R7, [R0+0x1200] ;  /* 0x0012000000077984 */ /* 0x007e220000000800 */
        /* <DEDUP_REMOVED lines=11> */
.L_x_84:
[----:B------:R-:W-:Y:S05]  /*6cd0*/  BSYNC.RECONVERGENT B0 ;  /* 0x0000000000007941 */ /* 0x000fea0003800200 */
.L_x_83:
[----:B------:R-:W-:Y:S01]  /*6ce0*/  NOP ;  /* 0x0000000000007918 */ /* 0x000fe20000000000 */
[----:B------:R-:W-:Y:S01]  /*6cf0*/  BSSY.RECONVERGENT B0, `(.L_x_85) ;  /* 0x0000010000007945 */ /* 0x000fe20003800200 */
[----:B------:R-:W-:Y:S01]  /*6d00*/  ISETP.GE.AND P4, PT, R6, R3, PT ;  /* 0x000000030600720c */ /* 0x000fe20003f86270 */
[----:B------:R-:W-:Y:S02]  /*6d10*/  VIADD R6, R39, 0x1080 ;  /* 0x0000108027067836 */ /* 0x000fe40000000000 */
[----:B------:R-:W-:Y:S10]  /*6d20*/  @P5 BRA `(.L_x_86) ;  /* 0x0000000000305947 */ /* 0x000ff40003800000 */
[----:B0123--:R-:W0:Y:S01]  /*6d30*/  LDS R7, [R0+0x1800] ;  /* 0x0018000000077984 */ /* 0x00fe220000000800 */
        /* <DEDUP_REMOVED lines=11> */
.L_x_86:
[----:B------:R-:W-:Y:S05]  /*6df0*/  BSYNC.RECONVERGENT B0 ;  /* 0x0000000000007941 */ /* 0x000fea0003800200 */
.L_x_85:
[----:B------:R-:W-:Y:S01]  /*6e00*/  NOP ;  /* 0x0000000000007918 */ /* 0x000fe20000000000 */
[----:B------:R-:W-:Y:S01]  /*6e10*/  BSSY.RECONVERGENT B0, `(.L_x_87) ;  /* 0x0000010000007945 */ /* 0x000fe20003800200 */
[----:B------:R-:W-:Y:S01]  /*6e20*/  ISETP.GE.AND P5, PT, R6, R3, PT ;  /* 0x000000030600720c */ /* 0x000fe20003fa6270 */
[----:B------:R-:W-:Y:S02]  /*6e30*/  VIADD R6, R39, 0x1200 ;  /* 0x0000120027067836 */ /* 0x000fe40000000000 */
[----:B------:R-:W-:Y:S10]  /*6e40*/  @P6 BRA `(.L_x_88) ;  /* 0x0000000000306947 */ /* 0x000ff40003800000 */
[----:B01234-:R-:W0:Y:S01]  /*6e50*/  LDS R7, [R0+0x1e00] ;  /* 0x001e000000077984 */ /* 0x01fe220000000800 */
        /* <DEDUP_REMOVED lines=11> */
.L_x_88:
[----:B------:R-:W-:Y:S05]  /*6f10*/  BSYNC.RECONVERGENT B0 ;  /* 0x0000000000007941 */ /* 0x000fea0003800200 */
.L_x_87:
        /* <DEDUP_REMOVED lines=17> */
.L_x_90:
[----:B------:R-:W-:Y:S05]  /*7030*/  BSYNC.RECONVERGENT B0 ;  /* 0x0000000000007941 */ /* 0x000fea0003800200 */
.L_x_89:
        /* <DEDUP_REMOVED lines=17> */
.L_x_92:
[----:B------:R-:W-:Y:S05]  /*7150*/  BSYNC.RECONVERGENT B0 ;  /* 0x0000000000007941 */ /* 0x000fea0003800200 */
.L_x_91:
        /* <DEDUP_REMOVED lines=17> */
.L_x_94:
[----:B------:R-:W-:Y:S05]  /*7270*/  BSYNC.RECONVERGENT B0 ;  /* 0x0000000000007941 */ /* 0x000fea0003800200 */
.L_x_93:
[----:B------:R-:W-:Y:S01]  /*7280*/  NOP ;  /* 0x0000000000007918 */ /* 0x000fe20000000000 */
[----:B------:R-:W-:Y:S01]  /*7290*/  BSSY.RECONVERGENT B0, `(.L_x_95) ;  /* 0x0000010000007945 */ /* 0x000fe20003800200 */
[----:B------:R-:W-:Y:S02]  /*72a0*/  ISETP.GE.AND P2, PT, R6, R3, PT ;  /* 0x000000030600720c */ /* 0x000fe40003f46270 */
[----:B------:R-:W-:Y:S01]  /*72b0*/  LOP3.LUT R6, R39, 0x1800, RZ, 0xfc, !PT ;  /* 0x0000180027067812 */ /* 0x000fe200078efcff */
        /* <DEDUP_REMOVED lines=13> */
.L_x_96:
[----:B------:R-:W-:Y:S05]  /*7390*/  BSYNC.RECONVERGENT B0 ;  /* 0x0000000000007941 */ /* 0x000fea0003800200 */
.L_x_95:
        /* <DEDUP_REMOVED lines=17> */
.L_x_98:
[----:B------:R-:W-:Y:S05]  /*74b0*/  BSYNC.RECONVERGENT B0 ;  /* 0x0000000000007941 */ /* 0x000fea0003800200 */
.L_x_97:
[----:B------:R-:W-:Y:S01]  /*74c0*/  NOP ;  /* 0x0000000000007918 */ /* 0x000fe20000000000 */
[----:B------:R-:W-:Y:S01]  /*74d0*/  BSSY.RECONVERGENT B0, `(.L_x_99) ;  /* 0x000000f000007945 */ /* 0x000fe20003800200 */
[----:B------:R-:W-:-:S03]  /*74e0*/  ISETP.GE.AND P4, PT, R6, R3, PT ;  /* 0x000000030600720c */ /* 0x000fc60003f86270 */
        /* <DEDUP_REMOVED lines=13> */
.L_x_100:
[----:B------:R-:W-:Y:S05]  /*75c0*/  BSYNC.RECONVERGENT B0 ;  /* 0x0000000000007941 */ /* 0x000fea0003800200 */
.L_x_99:
[----:B------:R-:W-:Y:S01]  /*75d0*/  NOP ;  /* 0x0000000000007918 */ /* 0x000fe20000000000 */
[----:B------:R-:W-:Y:S04]  /*75e0*/  BSSY.RECONVERGENT B0, `(.L_x_101) ;  /* 0x000000e000007945 */ /* 0x000fe80003800200 */
[----:B------:R-:W-:Y:S05]  /*75f0*/  @P6 BRA `(.L_x_102) ;  /* 0x0000000000306947 */ /* 0x000fea0003800000 */
        /* <DEDUP_REMOVED lines=12> */
.L_x_102:
[----:B------:R-:W-:Y:S05]  /*76c0*/  BSYNC.RECONVERGENT B0 ;  /* 0x0000000000007941 */ /* 0x000fea0003800200 */
.L_x_101:
        /* <DEDUP_REMOVED lines=15> */
.L_x_104:
[----:B------:R-:W-:Y:S05]  /*77c0*/  BSYNC.RECONVERGENT B0 ;  /* 0x0000000000007941 */ /* 0x000fea0003800200 */
.L_x_103:
        /* <DEDUP_REMOVED lines=15> */
.L_x_106:
[----:B------:R-:W-:Y:S05]  /*78c0*/  BSYNC.RECONVERGENT B0 ;  /* 0x0000000000007941 */ /* 0x000fea0003800200 */
.L_x_105:
        /* <DEDUP_REMOVED lines=15> */
.L_x_108:
[----:B------:R-:W-:Y:S05]  /*79c0*/  BSYNC.RECONVERGENT B0 ;  /* 0x0000000000007941 */ /* 0x000fea0003800200 */
.L_x_107:
        /* <DEDUP_REMOVED lines=15> */
.L_x_110:
[----:B------:R-:W-:Y:S05]  /*7ac0*/  BSYNC.RECONVERGENT B0 ;  /* 0x0000000000007941 */ /* 0x000fea0003800200 */
.L_x_109:
        /* <DEDUP_REMOVED lines=15> */
.L_x_112:
[----:B------:R-:W-:Y:S05]  /*7bc0*/  BSYNC.RECONVERGENT B0 ;  /* 0x0000000000007941 */ /* 0x000fea0003800200 */
.L_x_111:
[----:B------:R-:W-:Y:S01]  /*7bd0*/  NOP ;  /* 0x0000000000007918 */ /* 0x000fe20000000000 */
[----:B01234-:R-:W0:Y:S01]  /*7be0*/  LDS R7, [R0+0x6c00] ;  /* 0x006c000000077984 */ /* 0x01fe220000000800 */
[----:B------:R-:W0:Y:S02]  /*7bf0*/  LDCU UR5, c[0x0][0x3c4] ;  /* 0x00007880ff0577ac */ /* 0x000e240008000800 */
[----:B0-----:R-:W-:-:S04]  /*7c00*/  SHF.R.U32.HI R2, RZ, UR5, R7 ;  /* 0x00000005ff027c19 */ /* 0x001fc80008011607 */
[----:B------:R-:W-:-:S05]  /*7c10*/  LOP3.LUT R2, R2, UR4, RZ, 0x30, !PT ;  /* 0x0000000402027c12 */ /* 0x000fca000f8e30ff */
[----:B------:R-:W-:Y:S02]  /*7c20*/  IMAD R4, R2, 0x8, R73 ;  /* 0x0000000802047824 */ /* 0x000fe400078e0249 */
[----:B------:R-:W-:-:S04]  /*7c30*/  VIADD R2, R39, 0x1b00 ;  /* 0x00001b0027027836 */ /* 0x000fc80000000000 */
[----:B------:R-:W0:Y:S01]  /*7c40*/  LDS.64 R4, [R4+0x7200] ;  /* 0x0072000004047984 */ /* 0x000e220000000a00 */
[----:B------:R-:W-:-:S13]  /*7c50*/  ISETP.GE.AND P0, PT, R2, R3, PT ;  /* 0x000000030200720c */ /* 0x000fda0003f06270 */
[----:B------:R-:W1:Y:S01]  /*7c60*/  @!P0 LDC.64 R2, c[0x0][0x3a0] ;  /* 0x0000e800ff028b82 */ /* 0x000e620000000a00 */
[----:B0-----:R-:W-:-:S05]  /*7c70*/  IADD3 R38, P1, PT, R4, R39, RZ ;  /* 0x0000002704267210 */ /* 0x001fca0007f3e0ff */
[----:B------:R-:W-:Y:S01]  /*7c80*/  IMAD.X R5, RZ, RZ, R5, P1 ;  /* 0x000000ffff057224 */ /* 0x000fe200008e0605 */
[----:B-1----:R-:W-:-:S04]  /*7c90*/  @!P0 LEA R2, P1, R38, R2, 0x2 ;  /* 0x0000000226028211 */ /* 0x002fc800078210ff */
[----:B------:R-:W-:-:S05]  /*7ca0*/  @!P0 LEA.HI.X R3, R38, R3, R5, 0x2, P1 ;  /* 0x0000000326038211 */ /* 0x000fca00008f1405 */
[----:B------:R-:W-:Y:S01]  /*7cb0*/  @!P0 STG.E desc[UR6][R2.64+0x6c00], R7 ;  /* 0x006c000702008986 */ /* 0x000fe2000c101906 */
[----:B------:R-:W-:Y:S01]  /*7cc0*/  NOP ;  /* 0x0000000000007918 */ /* 0x000fe20000000000 */
[----:B------:R-:W-:Y:S05]  /*7cd0*/  EXIT ;  /* 0x000000000000794d */ /* 0x000fea0003800000 */
.L_x_26:
[----:B------:R-:W-:Y:S02]  /*7ce0*/  IMAD.MOV.U32 R0, RZ, RZ, 0x1 ;  /* 0x00000001ff007424 */ /* 0x000fe400078e00ff */
[----:B------:R-:W-:Y:S02]  /*7cf0*/  IMAD.MOV.U32 R77, RZ, RZ, R2 ;  /* 0x000000ffff4d7224 */ /* 0x000fe400078e0002 */
[----:B------:R-:W-:Y:S02]  /*7d00*/  IMAD.MOV.U32 R75, RZ, RZ, RZ ;  /* 0x000000ffff4b7224 */ /* 0x000fe400078e00ff */
[----:B------:R-:W-:-:S07]  /*7d10*/  IMAD.MOV.U32 R76, RZ, RZ, -0x1 ;  /* 0xffffffffff4c7424 */ /* 0x000fce00078e00ff */
[----:B------:R-:W-:Y:S05]  /*7d20*/  WARPSYNC.COLLECTIVE R76, `(.L_x_113) ;  /* 0x000000004c087348 */ /* 0x000fea0003c00000 */
[----:B------:R0:W1:Y:S02]  /*7d30*/  SHFL.UP P0, R0, R77, R0, R75 ;  /* 0x040000004d007389 */ /* 0x000064000000004b */
[----:B01----:R-:W-:Y:S05]  /*7d40*/  ENDCOLLECTIVE ;  /* 0x000000000000791b */ /* 0x003fea0003800000 */
.L_x_113:
[----:B------:R-:W-:Y:S02]  /*7d50*/  IMAD.MOV.U32 R77, RZ, RZ, R0 ;  /* 0x000000ffff4d7224 */ /* 0x000fe400078e0000 */
[----:B------:R-:W-:Y:S02]  /*7d60*/  IMAD.MOV.U32 R0, RZ, RZ, 0x2 ;  /* 0x00000002ff007424 */ /* 0x000fe400078e00ff */
[----:B------:R-:W-:-:S07]  /*7d70*/  @P0 IMAD.IADD R77, R2, 0x1, R77 ;  /* 0x00000001024d0824 */ /* 0x000fce00078e024d */
[----:B------:R-:W-:Y:S05]  /*7d80*/  WARPSYNC.COLLECTIVE R76, `(.L_x_114) ;  /* 0x000000004c087348 */ /* 0x000fea0003c00000 */
[----:B------:R0:W1:Y:S02]  /*7d90*/  SHFL.UP P0, R0, R77, R0, R75 ;  /* 0x040000004d007389 */ /* 0x000064000000004b */
[----:B01----:R-:W-:Y:S05]  /*7da0*/  ENDCOLLECTIVE ;  /* 0x000000000000791b */ /* 0x003fea0003800000 */
.L_x_114:
[----:B------:R-:W-:Y:S02]  /*7db0*/  IMAD.MOV.U32 R74, RZ, RZ, R0 ;  /* 0x000000ffff4a7224 */ /* 0x000fe400078e0000 */
[----:B------:R-:W-:Y:S02]  /*7dc0*/  IMAD.MOV.U32 R0, RZ, RZ, 0x4 ;  /* 0x00000004ff007424 */ /* 0x000fe400078e00ff */
[----:B------:R-:W-:-:S04]  /*7dd0*/  @P0 IMAD.IADD R74, R77, 0x1, R74 ;  /* 0x000000014d4a0824 */ /* 0x000fc800078e024a */
[----:B------:R-:W-:-:S07]  /*7de0*/  IMAD.MOV.U32 R77, RZ, RZ, R74 ;  /* 0x000000ffff4d7224 */ /* 0x000fce00078e004a */
[----:B------:R-:W-:Y:S05]  /*7df0*/  WARPSYNC.COLLECTIVE R76, `(.L_x_115) ;  /* 0x000000004c087348 */ /* 0x000fea0003c00000 */
[----:B------:R0:W1:Y:S02]  /*7e00*/  SHFL.UP P0, R0, R77, R0, R75 ;  /* 0x040000004d007389 */ /* 0x000064000000004b */
[----:B01----:R-:W-:Y:S05]  /*7e10*/  ENDCOLLECTIVE ;  /* 0x000000000000791b */ /* 0x003fea0003800000 */
.L_x_115:
[----:B------:R-:W-:Y:S02]  /*7e20*/  IMAD.MOV.U32 R77, RZ, RZ, R0 ;  /* 0x000000ffff4d7224 */ /* 0x000fe400078e0000 */
[----:B------:R-:W-:Y:S02]  /*7e30*/  IMAD.MOV.U32 R0, RZ, RZ, 0x8 ;  /* 0x00000008ff007424 */ /* 0x000fe400078e00ff */
[----:B------:R-:W-:-:S07]  /*7e40*/  @P0 IMAD.IADD R77, R74, 0x1, R77 ;  /* 0x000000014a4d0824 */ /* 0x000fce00078e024d */
[----:B------:R-:W-:Y:S05]  /*7e50*/  WARPSYNC.COLLECTIVE R76, `(.L_x_116) ;  /* 0x000000004c087348 */ /* 0x000fea0003c00000 */
[----:B------:R0:W1:Y:S02]  /*7e60*/  SHFL.UP P0, R0, R77, R0, R75 ;  /* 0x040000004d007389 */ /* 0x000064000000004b */
[----:B01----:R-:W-:Y:S05]  /*7e70*/  ENDCOLLECTIVE ;  /* 0x000000000000791b */ /* 0x003fea0003800000 */
.L_x_116:
[----:B------:R-:W-:Y:S02]  /*7e80*/  IMAD.MOV.U32 R74, RZ, RZ, R0 ;  /* 0x000000ffff4a7224 */ /* 0x000fe400078e0000 */
[----:B------:R-:W-:Y:S02]  /*7e90*/  IMAD.MOV.U32 R0, RZ, RZ, 0x10 ;  /* 0x00000010ff007424 */ /* 0x000fe400078e00ff */
[----:B------:R-:W-:-:S04]  /*7ea0*/  @P0 IMAD.IADD R74, R77, 0x1, R74 ;  /* 0x000000014d4a0824 */ /* 0x000fc800078e024a */
[----:B------:R-:W-:-:S07]  /*7eb0*/  IMAD.MOV.U32 R77, RZ, RZ, R74 ;  /* 0x000000ffff4d7224 */ /* 0x000fce00078e004a */
[----:B------:R-:W-:Y:S05]  /*7ec0*/  WARPSYNC.COLLECTIVE R76, `(.L_x_117) ;  /* 0x000000004c087348 */ /* 0x000fea0003c00000 */
[----:B------:R0:W1:Y:S02]  /*7ed0*/  SHFL.UP P0, R0, R77, R0, R75 ;  /* 0x040000004d007389 */ /* 0x000064000000004b */
[----:B01----:R-:W-:Y:S05]  /*7ee0*/  ENDCOLLECTIVE ;  /* 0x000000000000791b */ /* 0x003fea0003800000 */
.L_x_117:
[----:B------:R-:W-:Y:S05]  /*7ef0*/  BRA `(.L_x_118) ;  /* 0xffffffa4001c7947 */ /* 0x000fea000383ffff */
.L_x_119:
[----:B------:R-:W-:-:S00]  /*7f00*/  BRA `(.L_x_119) ;  /* 0xfffffffc00fc7947 */ /* 0x000fc0000383ffff */
[----:B------:R-:W-:-:S00]  /*7f10*/  NOP ;  /* 0x0000000000007918 */ /* 0x000fc00000000000 */
        /* <DEDUP_REMOVED lines=14> */
.L_x_227:


//--------------------- .text._ZN3cub18CUB_300001_SM_10006detail10radix_sort33DeviceRadixSortExclusiveSumKernelINS1_5radix10policy_hubIjNS0_8NullTypeEyE10Policy1000EyEEvPT0_ --------------------------
	.section	.text._ZN3cub18CUB_300001_SM_10006detail10radix_sort33DeviceRadixSortExclusiveSumKernelINS1_5radix10policy_hubIjNS0_8NullTypeEyE10Policy1000EyEEvPT0_,"ax",@progbits
	.align	128
        .global         _ZN3cub18CUB_300001_SM_10006detail10radix_sort33DeviceRadixSortExclusiveSumKernelINS1_5radix10policy_hubIjNS0_8NullTypeEyE10Policy1000EyEEvPT0_
        .type           _ZN3cub18CUB_300001_SM_10006detail10radix_sort33DeviceRadixSortExclusiveSumKernelINS1_5radix10policy_hubIjNS0_8NullTypeEyE10Policy1000EyEEvPT0_,@function
        .size           _ZN3cub18CUB_300001_SM_10006detail10radix_sort33DeviceRadixSortExclusiveSumKernelINS1_5radix10policy_hubIjNS0_8NullTypeEyE10Policy1000EyEEvPT0_,(.L_x_228 - _ZN3cub18CUB_300001_SM_10006detail10radix_sort33DeviceRadixSortExclusiveSumKernelINS1_5radix10policy_hubIjNS0_8NullTypeEyE10Policy1000EyEEvPT0_)
        .other          _ZN3cub18CUB_300001_SM_10006detail10radix_sort33DeviceRadixSortExclusiveSumKernelINS1_5radix10policy_hubIjNS0_8NullTypeEyE10Policy1000EyEEvPT0_,@"STO_CUDA_ENTRY STV_DEFAULT"
_ZN3cub18CUB_300001_SM_10006detail10radix_sort33DeviceRadixSortExclusiveSumKernelINS1_5radix10policy_hubIjNS0_8NullTypeEyE10Policy1000EyEEvPT0_:
.text._ZN3cub18CUB_300001_SM_10006detail10radix_sort33DeviceRadixSortExclusiveSumKernelINS1_5radix10policy_hubIjNS0_8NullTypeEyE10Policy1000EyEEvPT0_:
[----:B------:R-:W-:Y:S01]  /*0000*/  LDC R1, c[0x0][0x37c] ;  /* 0x0000df00ff017b82 */ /* 0x000fe20000000800 */
[----:B------:R-:W0:Y:S07]  /*0010*/  S2R R18, SR_TID.X ;  /* 0x0000000000127919 */ /* 0x000e2e0000002100 */
[----:B------:R-:W1:Y:S01]  /*0020*/  LDC.64 R16, c[0x0][0x380] ;  /* 0x0000e000ff107b82 */ /* 0x000e620000000a00 */
[----:B------:R-:W2:Y:S01]  /*0030*/  LDCU.64 UR4, c[0x0][0x358] ;  /* 0x00006b00ff0477ac */ /* 0x000ea20008000a00 */
[----:B------:R-:W3:Y:S01]  /*0040*/  S2R R5, SR_CTAID.X ;  /* 0x0000000000057919 */ /* 0x000ee20000002500 */
[----:B0-----:R-:W-:Y:S01]  /*0050*/  ISETP.GT.U32.AND P1, PT, R18, 0xff, PT ;  /* 0x000000ff1200780c */ /* 0x001fe20003f24070 */
[----:B---3--:R-:W-:-:S04]  /*0060*/  IMAD R5, R5, 0x100, R18 ;  /* 0x0000010005057824 */ /* 0x008fc800078e0212 */
[----:B-1----:R-:W-:-:S08]  /*0070*/  IMAD.WIDE R16, R5, 0x8, R16 ;  /* 0x0000000805107825 */ /* 0x002fd000078e0210 */
[----:B--2---:R-:W2:Y:S01]  /*0080*/  @!P1 LDG.E.64 R2, desc[UR4][R16.64] ;  /* 0x0000000410029981 */ /* 0x004ea2000c1e1b00 */
[----:B------:R-:W-:Y:S02]  /*0090*/  MOV R0, 0x400 ;  /* 0x0000040000007802 */ /* 0x000fe40000000f00 */
[C---:B------:R-:W-:Y:S01]  /*00a0*/  ISETP.GT.U32.AND P0, PT, R18.reuse, 0x1f, PT ;  /* 0x0000001f1200780c */ /* 0x040fe20003f04070 */
[----:B------:R-:W0:Y:S02]  /*00b0*/  S2R R5, SR_CgaCtaId ;  /* 0x0000000000057919 */ /* 0x000e240000008800 */
[----:B0-----:R-:W-:Y:S02]  /*00c0*/  LEA R5, R5, R0, 0x18 ;  /* 0x0000000005057211 */ /* 0x001fe400078ec0ff */
[----:B------:R-:W-:-:S05]  /*00d0*/  LEA.HI R0, R18, R18, RZ, 0x1d ;  /* 0x0000001212007211 */ /* 0x000fca00078fe8ff */
[----:B------:R-:W-:-:S05]  /*00e0*/  IMAD R0, R0, 0x8, R5 ;  /* 0x0000000800007824 */ /* 0x000fca00078e0205 */
[----:B--2---:R0:W-:Y:S01]  /*00f0*/  STS.64 [R0+0x10], R2 ;  /* 0x0000100200007388 */ /* 0x0041e20000000a00 */
[----:B------:R-:W-:Y:S06]  /*0100*/  BAR.SYNC.DEFER_BLOCKING 0x0 ;  /* 0x0000000000007b1d */ /* 0x000fec0000010000 */
[----:B------:R-:W-:Y:S05]  /*0110*/  @P0 BRA `(.L_x_120) ;  /* 0x0000000400240947 */ /* 0x000fea0003800000 */
[----:B------:R-:W-:Y:S01]  /*0120*/  IMAD R18, R18, 0x48, R5 ;  /* 0x0000004812127824 */ /* 0x000fe200078e0205 */
[----:B------:R-:W-:-:S04]  /*0130*/  UMOV UR6, 0xffffffff ;  /* 0xffffffff00067882 */ /* 0x000fc80000000000 */
[----:B------:R-:W-:Y:S04]  /*0140*/  LDS.64 R14, [R18+0x10] ;  /* 0x00001000120e7984 */ /* 0x000fe80000000a00 */
[----:B------:R-:W-:Y:S04]  /*0150*/  LDS.64 R12, [R18+0x18] ;  /* 0x00001800120c7984 */ /* 0x000fe80000000a00 */
[----:B------:R-:W1:Y:S04]  /*0160*/  LDS.64 R10, [R18+0x20] ;  /* 0x00002000120a7984 */ /* 0x000e680000000a00 */
[----:B------:R-:W-:Y:S04]  /*0170*/  LDS.64 R8, [R18+0x28] ;  /* 0x0000280012087984 */ /* 0x000fe80000000a00 */
[----:B------:R-:W2:Y:S04]  /*0180*/  LDS.64 R6, [R18+0x30] ;  /* 0x0000300012067984 */ /* 0x000ea80000000a00 */
[----:B------:R-:W-:Y:S04]  /*0190*/  LDS.64 R4, [R18+0x38] ;  /* 0x0000380012047984 */ /* 0x000fe80000000a00 */
[----:B0-----:R-:W0:Y:S04]  /*01a0*/  LDS.64 R2, [R18+0x40] ;  /* 0x0000400012027984 */ /* 0x001e280000000a00 */
[----:B------:R-:W3:Y:S01]  /*01b0*/  LDS.64 R20, [R18+0x48] ;  /* 0x0000480012147984 */ /* 0x000ee20000000a00 */
[----:B-1----:R-:W-:-:S04]  /*01c0*/  IADD3 R19, P3, P4, R10, R12, R14 ;  /* 0x0000000c0a137210 */ /* 0x002fc80007c7e00e */
[----:B------:R-:W-:Y:S02]  /*01d0*/  IADD3.X R23, PT, PT, R11, R13, R15, P3, P4 ;  /* 0x0000000d0b177210 */ /* 0x000fe40001fe840f */
[----:B--2---:R-:W-:-:S04]  /*01e0*/  IADD3 R19, P0, P2, R6, R19, R8 ;  /* 0x0000001306137210 */ /* 0x004fc80007a1e008 */
[----:B------:R-:W-:Y:S02]  /*01f0*/  IADD3.X R23, PT, PT, R7, R23, R9, P0, P2 ;  /* 0x0000001707177210 */ /* 0x000fe400007e4409 */
[----:B0-----:R-:W-:-:S04]  /*0200*/  IADD3 R19, P3, P4, R2, R19, R4 ;  /* 0x0000001302137210 */ /* 0x001fc80007c7e004 */
[----:B---3--:R-:W-:Y:S02]  /*0210*/  IADD3 R20, P0, PT, R20, R19, RZ ;  /* 0x0000001314147210 */ /* 0x008fe40007f1e0ff */
[----:B------:R-:W-:-:S05]  /*0220*/  IADD3.X R19, PT, PT, R3, R23, R5, P3, P4 ;  /* 0x0000001703137210 */ /* 0x000fca0001fe8405 */
[----:B------:R-:W-:Y:S01]  /*0230*/  IMAD.X R19, R21, 0x1, R19, P0 ;  /* 0x0000000115137824 */ /* 0x000fe200000e0613 */
[----:B------:R-:W-:Y:S06]  /*0240*/  BRA.DIV UR6, `(.L_x_121) ;  /* 0x0000000206f07947 */ /* 0x000fec000b800000 */
[----:B------:R-:W0:Y:S04]  /*0250*/  SHFL.UP PT, R27, R20, 0x1, RZ ;  /* 0x04200000141b7989 */ /* 0x000e2800000e00ff */
[----:B------:R-:W1:Y:S01]  /*0260*/  SHFL.UP P0, R25, R19, 0x1, RZ ;  /* 0x0420000013197989 */ /* 0x000e6200000000ff */
[----:B0-----:R-:W-:-:S04]  /*0270*/  IADD3 R22, P2, PT, R27, R20, RZ ;  /* 0x000000141b167210 */ /* 0x001fc80007f5e0ff */
[----:B-1----:R-:W-:Y:S01]  /*0280*/  SEL R27, R22, R27, P0 ;  /* 0x0000001b161b7207 */ /* 0x002fe20000000000 */
[----:B------:R-:W-:-:S04]  /*0290*/  IMAD.X R26, R25, 0x1, R19, P2 ;  /* 0x00000001191a7824 */ /* 0x000fc800010e0613 */
[----:B------:R-:W0:Y:S01]  /*02a0*/  SHFL.UP PT, R28, R27, 0x2, RZ ;  /* 0x044000001b1c7989 */ /* 0x000e2200000e00ff */
[----:B------:R-:W-:-:S05]  /*02b0*/  SEL R26, R26, R25, P0 ;  /* 0x000000191a1a7207 */ /* 0x000fca0000000000 */
[----:B------:R-:W1:Y:S01]  /*02c0*/  SHFL.UP P0, R25, R26, 0x2, RZ ;  /* 0x044000001a197989 */ /* 0x000e6200000000ff */
[----:B0-----:R-:W-:-:S05]  /*02d0*/  IADD3 R21, P2, PT, R28, R27, RZ ;  /* 0x0000001b1c157210 */ /* 0x001fca0007f5e0ff */
[----:B-1----:R-:W-:Y:S01]  /*02e0*/  IMAD.X R22, R25, 0x1, R26, P2 ;  /* 0x0000000119167824 */ /* 0x002fe200010e061a */
[----:B------:R-:W-:-:S04]  /*02f0*/  SEL R28, R21, R28, P0 ;  /* 0x0000001c151c7207 */ /* 0x000fc80000000000 */
[----:B------:R-:W-:Y:S01]  /*0300*/  SEL R29, R22, R25, P0 ;  /* 0x00000019161d7207 */ /* 0x000fe20000000000 */
        /* <DEDUP_REMOVED lines=12> */
[----:B------:R0:W1:Y:S04]  /*03d0*/  SHFL.UP PT, R28, R27, 0x10, RZ ;  /* 0x060000001b1c7989 */ /* 0x00006800000e00ff */
[----:B------:R0:W2:Y:S02]  /*03e0*/  SHFL.UP P0, R25, R26, 0x10, RZ ;  /* 0x060000001a197989 */ /* 0x0000a400000000ff */
.L_x_132:
[----:B-1----:R-:W-:-:S04]  /*03f0*/  IADD3 R21, P2, PT, R28, R27, RZ ;  /* 0x0000001b1c157210 */ /* 0x002fc80007f5e0ff */
[----:B--2---:R-:W-:Y:S01]  /*0400*/  SEL R21, R21, R28, P0 ;  /* 0x0000001c15157207 */ /* 0x004fe20000000000 */
[----:B------:R-:W-:-:S05]  /*0410*/  IMAD.X R22, R25, 0x1, R26, P2 ;  /* 0x0000000119167824 */ /* 0x000fca00010e061a */
[----:B------:R-:W-:Y:S02]  /*0420*/  SEL R22, R22, R25, P0 ;  /* 0x0000001916167207 */ /* 0x000fe40000000000 */
[----:B------:R-:W-:-:S05]  /*0430*/  IADD3 R20, P0, PT, R21, -R20, RZ ;  /* 0x8000001415147210 */ /* 0x000fca0007f1e0ff */
[----:B------:R-:W-:Y:S01]  /*0440*/  IMAD.X R21, R22, 0x1, ~R19, P0 ;  /* 0x0000000116157824 */ /* 0x000fe200000e0e13 */
[----:B------:R-:W-:-:S04]  /*0450*/  IADD3 R14, P0, PT, R14, R20, RZ ;  /* 0x000000140e0e7210 */ /* 0x000fc80007f1e0ff */
[----:B------:R1:W-:Y:S01]  /*0460*/  STS.64 [R18+0x10], R20 ;  /* 0x0000101412007388 */ /* 0x0003e20000000a00 */
[----:B------:R-:W-:Y:S01]  /*0470*/  IMAD.X R15, R15, 0x1, R21, P0 ;  /* 0x000000010f0f7824 */ /* 0x000fe200000e0615 */
        /* <DEDUP_REMOVED lines=17> */
[----:B------:R-:W-:-:S05]  /*0590*/  IMAD.X R3, R3, 0x1, R5, P0 ;  /* 0x0000000103037824 */ /* 0x000fca00000e0605 */
[----:B------:R1:W-:Y:S03]  /*05a0*/  STS.64 [R18+0x48], R2 ;  /* 0x0000480212007388 */ /* 0x0003e60000000a00 */
.L_x_120:
[----:B------:R-:W-:Y:S05]  /*05b0*/  WARPSYNC.ALL ;  /* 0x0000000000007948 */ /* 0x000fea0003800000 */
[----:B------:R-:W-:Y:S06]  /*05c0*/  BAR.SYNC.DEFER_BLOCKING 0x0 ;  /* 0x0000000000007b1d */ /* 0x000fec0000010000 */
[----:B------:R-:W-:Y:S05]  /*05d0*/  @P1 EXIT ;  /* 0x000000000000194d */ /* 0x000fea0003800000 */
[----:B01----:R-:W0:Y:S04]  /*05e0*/  LDS.64 R2, [R0+0x10] ;  /* 0x0000100000027984 */ /* 0x003e280000000a00 */
[----:B0-----:R-:W-:Y:S01]  /*05f0*/  STG.E.64 desc[UR4][R16.64], R2 ;  /* 0x0000000210007986 */ /* 0x001fe2000c101b04 */
[----:B------:R-:W-:Y:S05]  /*0600*/  EXIT ;  /* 0x000000000000794d */ /* 0x000fea0003800000 */
.L_x_121:
[----:B------:R-:W-:Y:S02]  /*0610*/  IMAD.MOV.U32 R24, RZ, RZ, R20 ;  /* 0x000000ffff187224 */ /* 0x000fe400078e0014 */
[----:B------:R-:W-:Y:S02]  /*0620*/  IMAD.MOV.U32 R23, RZ, RZ, 0x1 ;  /* 0x00000001ff177424 */ /* 0x000fe400078e00ff */
[----:B------:R-:W-:Y:S02]  /*0630*/  IMAD.MOV.U32 R22, RZ, RZ, RZ ;  /* 0x000000ffff167224 */ /* 0x000fe400078e00ff */
[----:B------:R-:W-:-:S07]  /*0640*/  IMAD.MOV.U32 R21, RZ, RZ, -0x1 ;  /* 0xffffffffff157424 */ /* 0x000fce00078e00ff */
[----:B------:R-:W-:Y:S05]  /*0650*/  WARPSYNC.COLLECTIVE R21, `(.L_x_122) ;  /* 0x0000000015087348 */ /* 0x000fea0003c00000 */
[----:B------:R0:W1:Y:S02]  /*0660*/  SHFL.UP P0, R25, R24, R23, R22 ;  /* 0x0400001718197389 */ /* 0x0000640000000016 */
[----:B01----:R-:W-:Y:S05]  /*0670*/  ENDCOLLECTIVE ;  /* 0x000000000000791b */ /* 0x003fea0003800000 */
.L_x_122:
[----:B------:R-:W-:Y:S02]  /*0680*/  IMAD.MOV.U32 R24, RZ, RZ, R19 ;  /* 0x000000ffff187224 */ /* 0x000fe400078e0013 */
[----:B------:R-:W-:-:S07]  /*0690*/  IMAD.MOV.U32 R27, RZ, RZ, R25 ;  /* 0x000000ffff1b7224 */ /* 0x000fce00078e0019 */
[----:B------:R-:W-:Y:S05]  /*06a0*/  WARPSYNC.COLLECTIVE R21, `(.L_x_123) ;  /* 0x0000000015087348 */ /* 0x000fea0003c00000 */
[----:B------:R0:W1:Y:S02]  /*06b0*/  SHFL.UP P0, R25, R24, R23, R22 ;  /* 0x0400001718197389 */ /* 0x0000640000000016 */
[----:B01----:R-:W-:Y:S05]  /*06c0*/  ENDCOLLECTIVE ;  /* 0x000000000000791b */ /* 0x003fea0003800000 */
.L_x_123:
[----:B------:R-:W-:Y:S01]  /*06d0*/  IADD3 R26, P2, PT, R27, R20, RZ ;  /* 0x000000141b1a7210 */ /* 0x000fe20007f5e0ff */
[----:B------:R-:W-:-:S03]  /*06e0*/  IMAD.MOV.U32 R23, RZ, RZ, 0x2 ;  /* 0x00000002ff177424 */ /* 0x000fc600078e00ff */
[----:B------:R-:W-:Y:S01]  /*06f0*/  SEL R27, R26, R27, P0 ;  /* 0x0000001b1a1b7207 */ /* 0x000fe20000000000 */
[----:B------:R-:W-:-:S04]  /*0700*/  IMAD.X R26, R25, 0x1, R19, P2 ;  /* 0x00000001191a7824 */ /* 0x000fc800010e0613 */
[----:B------:R-:W-:Y:S01]  /*0710*/  IMAD.MOV.U32 R24, RZ, RZ, R27 ;  /* 0x000000ffff187224 */ /* 0x000fe200078e001b */
[----:B------:R-:W-:-:S07]  /*0720*/  SEL R26, R26, R25, P0 ;  /* 0x000000191a1a7207 */ /* 0x000fce0000000000 */
[----:B------:R-:W-:Y:S05]  /*0730*/  WARPSYNC.COLLECTIVE R21, `(.L_x_124) ;  /* 0x0000000015087348 */ /* 0x000fea0003c00000 */
[----:B------:R0:W1:Y:S02]  /*0740*/  SHFL.UP P0, R25, R24, R23, R22 ;  /* 0x0400001718197389 */ /* 0x0000640000000016 */
[----:B01----:R-:W-:Y:S05]  /*0750*/  ENDCOLLECTIVE ;  /* 0x000000000000791b */ /* 0x003fea0003800000 */
.L_x_124:
[----:B------:R-:W-:Y:S02]  /*0760*/  IMAD.MOV.U32 R24, RZ, RZ, R26 ;  /* 0x000000ffff187224 */ /* 0x000fe400078e001a */
[----:B------:R-:W-:-:S07]  /*0770*/  IMAD.MOV.U32 R28, RZ, RZ, R25 ;  /* 0x000000ffff1c7224 */ /* 0x000fce00078e0019 */
[----:B------:R-:W-:Y:S05]  /*0780*/  WARPSYNC.COLLECTIVE R21, `(.L_x_125) ;  /* 0x0000000015087348 */ /* 0x000fea0003c00000 */
[----:B------:R0:W1:Y:S02]  /*0790*/  SHFL.UP P0, R25, R24, R23, R22 ;  /* 0x0400001718197389 */ /* 0x0000640000000016 */
[----:B01----:R-:W-:Y:S05]  /*07a0*/  ENDCOLLECTIVE ;  /* 0x000000000000791b */ /* 0x003fea0003800000 */
.L_x_125:
        /* <DEDUP_REMOVED lines=9> */
.L_x_126:
[----:B------:R-:W-:Y:S02]  /*0840*/  IMAD.MOV.U32 R24, RZ, RZ, R29 ;  /* 0x000000ffff187224 */ /* 0x000fe400078e001d */
[----:B------:R-:W-:-:S07]  /*0850*/  IMAD.MOV.U32 R27, RZ, RZ, R25 ;  /* 0x000000ffff1b7224 */ /* 0x000fce00078e0019 */
[----:B------:R-:W-:Y:S05]  /*0860*/  WARPSYNC.COLLECTIVE R21, `(.L_x_127) ;  /* 0x0000000015087348 */ /* 0x000fea0003c00000 */
[----:B------:R0:W1:Y:S02]  /*0870*/  SHFL.UP P0, R25, R24, R23, R22 ;  /* 0x0400001718197389 */ /* 0x0000640000000016 */
[----:B01----:R-:W-:Y:S05]  /*0880*/  ENDCOLLECTIVE ;  /* 0x000000000000791b */ /* 0x003fea0003800000 */
.L_x_127:
        /* <DEDUP_REMOVED lines=9> */
.L_x_128:
[----:B------:R-:W-:Y:S02]  /*0920*/  IMAD.MOV.U32 R24, RZ, RZ, R29 ;  /* 0x000000ffff187224 */ /* 0x000fe400078e001d */
[----:B------:R-:W-:-:S07]  /*0930*/  IMAD.MOV.U32 R27, RZ, RZ, R25 ;  /* 0x000000ffff1b7224 */ /* 0x000fce00078e0019 */
[----:B------:R-:W-:Y:S05]  /*0940*/  WARPSYNC.COLLECTIVE R21, `(.L_x_129) ;  /* 0x0000000015087348 */ /* 0x000fea0003c00000 */
[----:B------:R0:W1:Y:S02]  /*0950*/  SHFL.UP P0, R25, R24, R23, R22 ;  /* 0x0400001718197389 */ /* 0x0000640000000016 */
[----:B01----:R-:W-:Y:S05]  /*0960*/  ENDCOLLECTIVE ;  /* 0x000000000000791b */ /* 0x003fea0003800000 */
.L_x_129:
        /* <DEDUP_REMOVED lines=9> */
.L_x_130:
[----:B------:R-:W-:Y:S02]  /*0a00*/  IMAD.MOV.U32 R24, RZ, RZ, R26 ;  /* 0x000000ffff187224 */ /* 0x000fe400078e001a */
[----:B------:R-:W-:-:S07]  /*0a10*/  IMAD.MOV.U32 R28, RZ, RZ, R25 ;  /* 0x000000ffff1c7224 */ /* 0x000fce00078e0019 */
[----:B------:R-:W-:Y:S05]  /*0a20*/  WARPSYNC.COLLECTIVE R21, `(.L_x_131) ;  /* 0x0000000015087348 */ /* 0x000fea0003c00000 */
[----:B------:R0:W1:Y:S02]  /*0a30*/  SHFL.UP P0, R25, R24, R23, R22 ;  /* 0x0400001718197389 */ /* 0x0000640000000016 */
[----:B01----:R-:W-:Y:S05]  /*0a40*/  ENDCOLLECTIVE ;  /* 0x000000000000791b */ /* 0x003fea0003800000 */
.L_x_131:
[----:B------:R-:W-:Y:S05]  /*0a50*/  BRA `(.L_x_132) ;  /* 0xfffffff800647947 */ /* 0x000fea000383ffff */
.L_x_133:
        /* <DEDUP_REMOVED lines=10> */
.L_x_228:


//--------------------- .text._ZN3cub18CUB_300001_SM_10006detail10radix_sort30DeviceRadixSortHistogramKernelINS1_5radix10policy_hubIjNS0_8NullTypeEyE10Policy1000ELNS0_9SortOrderE0EjyNS1_21identity_decomposer_tEEEvPT2_PKT1_SB_iiT3_ --------------------------
	.section	.text._ZN3cub18CUB_300001_SM_10006detail10radix_sort30DeviceRadixSortHistogramKernelINS1_5radix10policy_hubIjNS0_8NullTypeEyE10Policy1000ELNS0_9SortOrderE0EjyNS1_21identity_decomposer_tEEEvPT2_PKT1_SB_iiT3_,"ax",@progbits
	.align	128
        .global         _ZN3cub18CUB_300001_SM_10006detail10radix_sort30DeviceRadixSortHistogramKernelINS1_5radix10policy_hubIjNS0_8NullTypeEyE10Policy1000ELNS0_9SortOrderE0EjyNS1_21identity_decomposer_tEEEvPT2_PKT1_SB_iiT3_
        .type           _ZN3cub18CUB_300001_SM_10006detail10radix_sort30DeviceRadixSortHistogramKernelINS1_5radix10policy_hubIjNS0_8NullTypeEyE10Policy1000ELNS0_9SortOrderE0EjyNS1_21identity_decomposer_tEEEvPT2_PKT1_SB_iiT3_,@function
        .size           _ZN3cub18CUB_300001_SM_10006detail10radix_sort30DeviceRadixSortHistogramKernelINS1_5radix10policy_hubIjNS0_8NullTypeEyE10Policy1000ELNS0_9SortOrderE0EjyNS1_21identity_decomposer_tEEEvPT2_PKT1_SB_iiT3_,(.L_x_229 - _ZN3cub18CUB_300001_SM_10006detail10radix_sort30DeviceRadixSortHistogramKernelINS1_5radix10policy_hubIjNS0_8NullTypeEyE10Policy1000ELNS0_9SortOrderE0EjyNS1_21identity_decomposer_tEEEvPT2_PKT1_SB_iiT3_)
        .other          _ZN3cub18CUB_300001_SM_10006detail10radix_sort30DeviceRadixSortHistogramKernelINS1_5radix10policy_hubIjNS0_8NullTypeEyE10Policy1000ELNS0_9SortOrderE0EjyNS1_21identity_decomposer_tEEEvPT2_PKT1_SB_iiT3_,@"STO_CUDA_ENTRY STV_DEFAULT"
_ZN3cub18CUB_300001_SM_10006detail10radix_sort30DeviceRadixSortHistogramKernelINS1_5radix10policy_hubIjNS0_8NullTypeEyE10Policy1000ELNS0_9SortOrderE0EjyNS1_21identity_decomposer_tEEEvPT2_PKT1_SB_iiT3_:
.text._ZN3cub18CUB_300001_SM_10006detail10radix_sort30DeviceRadixSortHistogramKernelINS1_5radix10policy_hubIjNS0_8NullTypeEyE10Policy1000ELNS0_9SortOrderE0EjyNS1_21identity_decomposer_tEEEvPT2_PKT1_SB_iiT3_:
[----:B------:R-:W-:Y:S01]  /*0000*/  LDC R1, c[0x0][0x37c] ;  /* 0x0000df00ff017b82 */ /* 0x000fe20000000800 */
[----:B------:R-:W0:Y:S02]  /*0010*/  LDCU.64 UR4, c[0x0][0x390] ;  /* 0x00007200ff0477ac */ /* 0x000e240008000a00 */
[----:B0-----:R-:W-:-:S04]  /*0020*/  ISETP.NE.U32.AND P0, PT, RZ, UR4, PT ;  /* 0x00000004ff007c0c */ /* 0x001fc8000bf05070 */
[----:B------:R-:W-:-:S13]  /*0030*/  ISETP.NE.AND.EX P0, PT, RZ, UR5, PT, P0 ;  /* 0x00000005ff007c0c */ /* 0x000fda000bf05300 */
[----:B------:R-:W-:Y:S05]  /*0040*/  @!P0 EXIT ;  /* 0x000000000000894d */ /* 0x000fea0003800000 */
[----:B------:R-:W0:Y:S01]  /*0050*/  S2R R18, SR_TID.X ;  /* 0x0000000000127919 */ /* 0x000e220000002100 */
[----:B------:R-:W1:Y:S01]  /*0060*/  LDCU.64 UR4, c[0x0][0x398] ;  /* 0x00007300ff0477ac */ /* 0x000e620008000a00 */
[----:B------:R-:W2:Y:S01]  /*0070*/  S2UR UR7, SR_CgaCtaId ;  /* 0x00000000000779c3 */ /* 0x000ea20000008800 */
[----:B------:R-:W-:Y:S01]  /*0080*/  UMOV UR6, 0x400 ;  /* 0x0000040000067882 */ /* 0x000fe20000000000 */
[----:B------:R-:W3:Y:S06]  /*0090*/  LDCU.64 UR18, c[0x0][0x358] ;  /* 0x00006b00ff1277ac */ /* 0x000eec0008000a00 */
[----:B------:R-:W4:Y:S01]  /*00a0*/  S2UR UR8, SR_CTAID.X ;  /* 0x00000000000879c3 */ /* 0x000f220000002500 */
[----:B------:R-:W0:Y:S01]  /*00b0*/  LDCU UR21, c[0x0][0x370] ;  /* 0x00006e00ff1577ac */ /* 0x000e220008000800 */
[----:B-1----:R-:W-:-:S04]  /*00c0*/  UIADD3 UR4, UPT, UPT, UR5, 0x7, -UR4 ;  /* 0x0000000705047890 */ /* 0x002fc8000fffe804 */
[----:B------:R-:W-:Y:S02]  /*00d0*/  UISETP.GE.AND UP0, UPT, UR4, 0x8, UPT ;  /* 0x000000080400788c */ /* 0x000fe4000bf06270 */
[----:B------:R-:W-:Y:S02]  /*00e0*/  USHF.R.S32.HI UR5, URZ, 0x1f, UR4 ;  /* 0x0000001fff057899 */ /* 0x000fe40008011404 */
[----:B--2---:R-:W-:Y:S02]  /*00f0*/  ULEA UR6, UR7, UR6, 0x18 ;  /* 0x0000000607067291 */ /* 0x004fe4000f8ec0ff */
[----:B------:R-:W-:Y:S01]  /*0100*/  PLOP3.LUT P0, PT, PT, PT, UP0, 0x80, 0x8 ;  /* 0x000000000008781c */ /* 0x000fe20003f0f008 */
[----:B------:R-:W-:Y:S01]  /*0110*/  ULEA.HI UR5, UR5, UR4, URZ, 0x3 ;  /* 0x0000000405057291 */ /* 0x000fe2000f8f18ff */
[C---:B0-----:R-:W-:Y:S02]  /*0120*/  VIADD R19, R18.reuse, 0x80 ;  /* 0x0000008012137836 */ /* 0x041fe40000000000 */
[C---:B------:R-:W-:Y:S01]  /*0130*/  ISETP.GT.U32.OR P0, PT, R18.reuse, 0xff, !P0 ;  /* 0x000000ff1200780c */ /* 0x040fe20004704470 */
[----:B------:R-:W-:Y:S01]  /*0140*/  USHF.R.S32.HI UR5, URZ, 0x3, UR5 ;  /* 0x00000003ff057899 */ /* 0x000fe20008011405 */
[C---:B------:R-:W-:Y:S01]  /*0150*/  VIADD R20, R18.reuse, 0x100 ;  /* 0x0000010012147836 */ /* 0x040fe20000000000 */
[C---:B------:R-:W-:Y:S01]  /*0160*/  IADD3 R25, PT, PT, R18.reuse, 0x500, RZ ;  /* 0x0000050012197810 */ /* 0x040fe20007ffe0ff */
[C---:B------:R-:W-:Y:S01]  /*0170*/  VIADD R21, R18.reuse, 0x180 ;  /* 0x0000018012157836 */ /* 0x040fe20000000000 */
[----:B------:R-:W-:Y:S01]  /*0180*/  P2R R28, PR, RZ, 0x1 ;  /* 0x00000001ff1c7803 */ /* 0x000fe20000000000 */
[C---:B------:R-:W-:Y:S01]  /*0190*/  VIADD R22, R18.reuse, 0x200 ;  /* 0x0000020012167836 */ /* 0x040fe20000000000 */
[C---:B------:R-:W-:Y:S01]  /*01a0*/  LEA R27, R18.reuse, UR6, 0x2 ;  /* 0x00000006121b7c11 */ /* 0x040fe2000f8e10ff */
[C---:B------:R-:W-:Y:S01]  /*01b0*/  VIADD R23, R18.reuse, 0x280 ;  /* 0x0000028012177836 */ /* 0x040fe20000000000 */
[----:B----4-:R-:W-:Y:S01]  /*01c0*/  USHF.L.U32 UR8, UR8, 0xb, URZ ;  /* 0x0000000b08087899 */ /* 0x010fe200080006ff */
[C---:B------:R-:W-:Y:S01]  /*01d0*/  VIADD R24, R18.reuse, 0x300 ;  /* 0x0000030012187836 */ /* 0x040fe20000000000 */
[----:B------:R-:W-:Y:S01]  /*01e0*/  ULOP3.LUT UR20, UR5, 0x7, URZ, 0xc0, !UPT ;  /* 0x0000000705147892 */ /* 0x000fe2000f8ec0ff */
[----:B------:R-:W-:Y:S01]  /*01f0*/  VIADD R26, R18, 0x780 ;  /* 0x00000780121a7836 */ /* 0x000fe20000000000 */
[----:B------:R-:W-:Y:S01]  /*0200*/  ULOP3.LUT UR9, UR5, 0x3, URZ, 0xc0, !UPT ;  /* 0x0000000305097892 */ /* 0x000fe2000f8ec0ff */
[----:B------:R-:W-:Y:S01]  /*0210*/  UMOV UR6, URZ ;  /* 0x000000ff00067c82 */ /* 0x000fe20008000000 */
[----:B---3--:R-:W-:-:S10]  /*0220*/  UMOV UR7, URZ ;  /* 0x000000ff00077c82 */ /* 0x008fd40008000000 */
.L_x_217:
[----:B------:R-:W-:Y:S01]  /*0230*/  ISETP.NE.AND P0, PT, R28, RZ, PT ;  /* 0x000000ff1c00720c */ /* 0x000fe20003f05270 */
[----:B------:R-:W-:-:S12]  /*0240*/  BSSY.RECONVERGENT B0, `(.L_x_134) ;  /* 0x0000082000007945 */ /* 0x000fd80003800200 */
[----:B0-2345:R-:W-:Y:S05]  /*0250*/  @P0 BRA `(.L_x_135) ;  /* 0x0000000800000947 */ /* 0x03dfea0003800000 */
[----:B------:R-:W0:Y:S02]  /*0260*/  LDC.64 R2, c[0x0][0x398] ;  /* 0x0000e600ff027b82 */ /* 0x000e240000000a00 */
[----:B0-----:R-:W-:-:S04]  /*0270*/  IADD3 R2, PT, PT, R3, 0x7, -R2 ;  /* 0x0000000703027810 */ /* 0x001fc80007ffe802 */
[----:B------:R-:W-:-:S04]  /*0280*/  SHF.R.S32.HI R3, RZ, 0x1f, R2 ;  /* 0x0000001fff037819 */ /* 0x000fc80000011402 */
[----:B------:R-:W-:-:S04]  /*0290*/  LEA.HI R3, R3, R2, RZ, 0x3 ;  /* 0x0000000203037211 */ /* 0x000fc800078f18ff */
[----:B------:R-:W-:-:S04]  /*02a0*/  SHF.R.S32.HI R3, RZ, 0x3, R3 ;  /* 0x00000003ff037819 */ /* 0x000fc80000011403 */
[C---:B------:R-:W-:Y:S01]  /*02b0*/  LOP3.LUT R5, R3.reuse, 0xffffff0, RZ, 0xc0, !PT ;  /* 0x0ffffff003057812 */ /* 0x040fe200078ec0ff */
[----:B------:R-:W-:-:S05]  /*02c0*/  VIADD R0, R3, 0xffffffff ;  /* 0xffffffff03007836 */ /* 0x000fca0000000000 */
[----:B------:R-:W-:Y:S01]  /*02d0*/  ISETP.GE.U32.AND P0, PT, R0, 0xf, PT ;  /* 0x0000000f0000780c */ /* 0x000fe20003f06070 */
[----:B------:R-:W-:-:S12]  /*02e0*/  IMAD.MOV.U32 R0, RZ, RZ, RZ ;  /* 0x000000ffff007224 */ /* 0x000fd800078e00ff */
[----:B------:R-:W-:Y:S05]  /*02f0*/  @!P0 BRA `(.L_x_136) ;  /* 0x00000000005c8947 */ /* 0x000fea0003800000 */
[----:B------:R-:W-:Y:S02]  /*0300*/  IMAD.MOV R2, RZ, RZ, -R5 ;  /* 0x000000ffff027224 */ /* 0x000fe400078e0a05 */
[----:B------:R-:W-:-:S07]  /*0310*/  VIADD R0, R27, 0x2000 ;  /* 0x000020001b007836 */ /* 0x000fce0000000000 */
.L_x_137:
[----:B------:R-:W-:Y:S01]  /*0320*/  VIADD R2, R2, 0x10 ;  /* 0x0000001002027836 */ /* 0x000fe20000000000 */
[----:B------:R-:W-:Y:S04]  /*0330*/  STS [R0+-0x2000], RZ ;  /* 0xffe000ff00007388 */ /* 0x000fe80000000800 */
        /* <DEDUP_REMOVED lines=16> */
[----:B0-----:R-:W-:Y:S01]  /*0440*/  IADD3 R0, PT, PT, R0, 0x4000, RZ ;  /* 0x0000400000007810 */ /* 0x001fe20007ffe0ff */
[----:B------:R-:W-:Y:S06]  /*0450*/  @P1 BRA `(.L_x_137) ;  /* 0xfffffffc00b01947 */ /* 0x000fec000383ffff */
[----:B------:R-:W-:-:S07]  /*0460*/  IMAD.MOV.U32 R0, RZ, RZ, R5 ;  /* 0x000000ffff007224 */ /* 0x000fce00078e0005 */
.L_x_136:
[----:B------:R-:W-:Y:S01]  /*0470*/  LOP3.LUT R2, R3, 0xf, RZ, 0xc0, !PT ;  /* 0x0000000f03027812 */ /* 0x000fe200078ec0ff */
[----:B------:R-:W-:-:S03]  /*0480*/  IMAD.U32 R4, RZ, RZ, UR20 ;  /* 0x00000014ff047e24 */ /* 0x000fc6000f8e00ff */
[C---:B------:R-:W-:Y:S01]  /*0490*/  ISETP.NE.AND P1, PT, R2.reuse, RZ, PT ;  /* 0x000000ff0200720c */ /* 0x040fe20003f25270 */
[----:B------:R-:W-:Y:S02]  /*04a0*/  VIADD R2, R2, 0xffffffff ;  /* 0xffffffff02027836 */ /* 0x000fe40000000000 */
[----:B------:R-:W-:-:S10]  /*04b0*/  VIADD R4, R4, 0xffffffff ;  /* 0xffffffff04047836 */ /* 0x000fd40000000000 */
[----:B------:R-:W-:Y:S05]  /*04c0*/  @!P1 BRA `(.L_x_138) ;  /* 0x00000000007c9947 */ /* 0x000fea0003800000 */
[----:B------:R-:W-:Y:S01]  /*04d0*/  ISETP.GE.U32.AND P2, PT, R2, 0x7, PT ;  /* 0x000000070200780c */ /* 0x000fe20003f46070 */
[----:B------:R-:W-:-:S12]  /*04e0*/  UISETP.NE.AND UP0, UPT, UR20, URZ, UPT ;  /* 0x000000ff1400728c */ /* 0x000fd8000bf05270 */
[----:B------:R-:W-:Y:S05]  /*04f0*/  @!P2 BRA `(.L_x_139) ;  /* 0x000000000028a947 */ /* 0x000fea0003800000 */
        /* <DEDUP_REMOVED lines=10> */
.L_x_139:
[----:B------:R-:W-:Y:S05]  /*05a0*/  BRA.U !UP0, `(.L_x_138) ;  /* 0x0000000108447547 */ /* 0x000fea000b800000 */
[----:B------:R-:W-:Y:S01]  /*05b0*/  ISETP.GE.U32.AND P2, PT, R4, 0x3, PT ;  /* 0x000000030400780c */ /* 0x000fe20003f46070 */
[----:B------:R-:W-:-:S12]  /*05c0*/  UISETP.NE.AND UP0, UPT, UR9, URZ, UPT ;  /* 0x000000ff0900728c */ /* 0x000fd8000bf05270 */
[C---:B0-----:R-:W-:Y:S01]  /*05d0*/  @P2 LEA R3, R0.reuse, R27, 0xa ;  /* 0x0000001b00032211 */ /* 0x041fe200078e50ff */
[----:B------:R-:W-:-:S04]  /*05e0*/  @P2 VIADD R0, R0, 0x4 ;  /* 0x0000000400002836 */ /* 0x000fc80000000000 */
[----:B------:R1:W-:Y:S04]  /*05f0*/  @P2 STS [R3], RZ ;  /* 0x000000ff03002388 */ /* 0x0003e80000000800 */
[----:B------:R1:W-:Y:S04]  /*0600*/  @P2 STS [R3+0x400], RZ ;  /* 0x000400ff03002388 */ /* 0x0003e80000000800 */
[----:B------:R1:W-:Y:S04]  /*0610*/  @P2 STS [R3+0x800], RZ ;  /* 0x000800ff03002388 */ /* 0x0003e80000000800 */
[----:B------:R1:W-:Y:S01]  /*0620*/  @P2 STS [R3+0xc00], RZ ;  /* 0x000c00ff03002388 */ /* 0x0003e20000000800 */
[----:B------:R-:W-:Y:S05]  /*0630*/  BRA.U !UP0, `(.L_x_138) ;  /* 0x0000000108207547 */ /* 0x000fea000b800000 */
[----:B------:R-:W-:Y:S01]  /*0640*/  IMAD R0, R0, 0x400, R27 ;  /* 0x0000040000007824 */ /* 0x000fe200078e021b */
[----:B------:R-:W-:-:S04]  /*0650*/  UISETP.NE.AND UP0, UPT, UR9, 0x1, UPT ;  /* 0x000000010900788c */ /* 0x000fc8000bf05270 */
[----:B------:R2:W-:Y:S05]  /*0660*/  STS [R0], RZ ;  /* 0x000000ff00007388 */ /* 0x0005ea0000000800 */
[----:B------:R-:W-:Y:S05]  /*0670*/  BRA.U !UP0, `(.L_x_138) ;  /* 0x0000000108107547 */ /* 0x000fea000b800000 */
[----:B------:R-:W-:Y:S01]  /*0680*/  UISETP.NE.AND UP0, UPT, UR9, 0x2, UPT ;  /* 0x000000020900788c */ /* 0x000fe2000bf05270 */
[----:B------:R3:W-:Y:S05]  /*0690*/  STS [R0+0x400], RZ ;  /* 0x000400ff00007388 */ /* 0x0007ea0000000800 */
[----:B------:R-:W-:-:S13]  /*06a0*/  PLOP3.LUT P2, PT, PT, PT, UP0, 0x80, 0x8 ;  /* 0x000000000008781c */ /* 0x000fda0003f4f008 */
[----:B------:R3:W-:Y:S02]  /*06b0*/  @P2 STS [R0+0x800], RZ ;  /* 0x000800ff00002388 */ /* 0x0007e40000000800 */
.L_x_138:
[----:B------:R-:W-:-:S13]  /*06c0*/  ISETP.GT.U32.AND P2, PT, R18, 0x7f, PT ;  /* 0x0000007f1200780c */ /* 0x000fda0003f44070 */
[----:B------:R-:W-:Y:S05]  /*06d0*/  @P2 BRA `(.L_x_135) ;  /* 0x0000000000e02947 */ /* 0x000fea0003800000 */
[----:B--23--:R-:W-:Y:S01]  /*06e0*/  IMAD.MOV.U32 R0, RZ, RZ, RZ ;  /* 0x000000ffff007224 */ /* 0x00cfe200078e00ff */
[----:B------:R-:W-:Y:S06]  /*06f0*/  @!P0 BRA `(.L_x_140) ;  /* 0x0000000000588947 */ /* 0x000fec0003800000 */
[----:B------:R-:W-:-:S07]  /*0700*/  IMAD.MOV.U32 R0, RZ, RZ, RZ ;  /* 0x000000ffff007224 */ /* 0x000fce00078e00ff */
.L_x_141:
[C---:B012---:R-:W-:Y:S02]  /*0710*/  IMAD R3, R0.reuse, 0x400, R27 ;  /* 0x0000040000037824 */ /* 0x047fe400078e021b */
[----:B------:R-:W-:-:S03]  /*0720*/  VIADD R0, R0, 0x10 ;  /* 0x0000001000007836 */ /* 0x000fc60000000000 */
[----:B------:R2:W-:Y:S02]  /*0730*/  STS [R3+0x200], RZ ;  /* 0x000200ff03007388 */ /* 0x0005e40000000800 */
[----:B------:R-:W-:Y:S02]  /*0740*/  ISETP.NE.AND P0, PT, R0, R5, PT ;  /* 0x000000050000720c */ /* 0x000fe40003f05270 */
[----:B------:R2:W-:Y:S04]  /*0750*/  STS [R3+0x600], RZ ;  /* 0x000600ff03007388 */ /* 0x0005e80000000800 */
        /* <DEDUP_REMOVED lines=13> */
[----:B------:R2:W-:Y:S01]  /*0830*/  STS [R3+0x3e00], RZ ;  /* 0x003e00ff03007388 */ /* 0x0005e20000000800 */
[----:B------:R-:W-:Y:S05]  /*0840*/  @P0 BRA `(.L_x_141) ;  /* 0xfffffffc00b00947 */ /* 0x000fea000383ffff */
[----:B------:R-:W-:-:S07]  /*0850*/  MOV R0, R5 ;  /* 0x0000000500007202 */ /* 0x000fce0000000f00 */
.L_x_140:
[----:B------:R-:W-:Y:S05]  /*0860*/  @!P1 BRA `(.L_x_135) ;  /* 0x00000000007c9947 */ /* 0x000fea0003800000 */
[----:B------:R-:W-:Y:S01]  /*0870*/  ISETP.GE.U32.AND P0, PT, R2, 0x7, PT ;  /* 0x000000070200780c */ /* 0x000fe20003f06070 */
[----:B------:R-:W-:-:S12]  /*0880*/  UISETP.NE.AND UP0, UPT, UR20, URZ, UPT ;  /* 0x000000ff1400728c */ /* 0x000fd8000bf05270 */
[----:B------:R-:W-:Y:S05]  /*0890*/  @!P0 BRA `(.L_x_142) ;  /* 0x0000000000288947 */ /* 0x000fea0003800000 */
[C---:B------:R-:W-:Y:S02]  /*08a0*/  IMAD R2, R0.reuse, 0x400, R27 ;  /* 0x0000040000027824 */ /* 0x040fe400078e021b */
[----:B------:R-:W-:-:S03]  /*08b0*/  VIADD R0, R0, 0x8 ;  /* 0x0000000800007836 */ /* 0x000fc60000000000 */
[----:B------:R3:W-:Y:S04]  /*08c0*/  STS [R2+0x200], RZ ;  /* 0x000200ff02007388 */ /* 0x0007e80000000800 */
[----:B------:R3:W-:Y:S04]  /*08d0*/  STS [R2+0x600], RZ ;  /* 0x000600ff02007388 */ /* 0x0007e80000000800 */
[----:B------:R3:W-:Y:S04]  /*08e0*/  STS [R2+0xa00], RZ ;  /* 0x000a00ff02007388 */ /* 0x0007e80000000800 */
[----:B------:R3:W-:Y:S04]  /*08f0*/  STS [R2+0xe00], RZ ;  /* 0x000e00ff02007388 */ /* 0x0007e80000000800 */
[----:B------:R3:W-:Y:S04]  /*0900*/  STS [R2+0x1200], RZ ;  /* 0x001200ff02007388 */ /* 0x0007e80000000800 */
[----:B------:R3:W-:Y:S04]  /*0910*/  STS [R2+0x1600], RZ ;  /* 0x001600ff02007388 */ /* 0x0007e80000000800 */
[----:B------:R3:W-:Y:S04]  /*0920*/  STS [R2+0x1a00], RZ ;  /* 0x001a00ff02007388 */ /* 0x0007e80000000800 */
[----:B------:R3:W-:Y:S02]  /*0930*/  STS [R2+0x1e00], RZ ;  /* 0x001e00ff02007388 */ /* 0x0007e40000000800 */
.L_x_142:
[----:B------:R-:W-:Y:S05]  /*0940*/  BRA.U !UP0, `(.L_x_135) ;  /* 0x0000000108447547 */ /* 0x000fea000b800000 */
[----:B------:R-:W-:Y:S01]  /*0950*/  ISETP.GE.U32.AND P0, PT, R4, 0x3, PT ;  /* 0x000000030400780c */ /* 0x000fe20003f06070 */
[----:B------:R-:W-:-:S12]  /*0960*/  UISETP.NE.AND UP0, UPT, UR9, URZ, UPT ;  /* 0x000000ff0900728c */ /* 0x000fd8000bf05270 */
[C---:B---3--:R-:W-:Y:S02]  /*0970*/  @P0 IMAD R2, R0.reuse, 0x400, R27 ;  /* 0x0000040000020824 */ /* 0x048fe400078e021b */
[----:B------:R-:W-:-:S03]  /*0980*/  @P0 VIADD R0, R0, 0x4 ;  /* 0x0000000400000836 */ /* 0x000fc60000000000 */
[----:B------:R4:W-:Y:S04]  /*0990*/  @P0 STS [R2+0x200], RZ ;  /* 0x000200ff02000388 */ /* 0x0009e80000000800 */
[----:B------:R4:W-:Y:S04]  /*09a0*/  @P0 STS [R2+0x600], RZ ;  /* 0x000600ff02000388 */ /* 0x0009e80000000800 */
[----:B------:R4:W-:Y:S04]  /*09b0*/  @P0 STS [R2+0xa00], RZ ;  /* 0x000a00ff02000388 */ /* 0x0009e80000000800 */
[----:B------:R4:W-:Y:S01]  /*09c0*/  @P0 STS [R2+0xe00], RZ ;  /* 0x000e00ff02000388 */ /* 0x0009e20000000800 */
[----:B------:R-:W-:Y:S05]  /*09d0*/  BRA.U !UP0, `(.L_x_135) ;  /* 0x0000000108207547 */ /* 0x000fea000b800000 */
[----:B------:R-:W-:Y:S01]  /*09e0*/  IMAD R0, R0, 0x400, R27 ;  /* 0x0000040000007824 */ /* 0x000fe200078e021b */
[----:B------:R-:W-:-:S04]  /*09f0*/  UISETP.NE.AND UP0, UPT, UR9, 0x1, UPT ;  /* 0x000000010900788c */ /* 0x000fc8000bf05270 */
[----:B------:R3:W-:Y:S05]  /*0a00*/  STS [R0+0x200], RZ ;  /* 0x000200ff00007388 */ /* 0x0007ea0000000800 */
[----:B------:R-:W-:Y:S05]  /*0a10*/  BRA.U !UP0, `(.L_x_135) ;  /* 0x0000000108107547 */ /* 0x000fea000b800000 */
[----:B------:R-:W-:Y:S01]  /*0a20*/  UISETP.NE.AND UP0, UPT, UR9, 0x2, UPT ;  /* 0x000000020900788c */ /* 0x000fe2000bf05270 */
[----:B------:R0:W-:Y:S05]  /*0a30*/  STS [R0+0x600], RZ ;  /* 0x000600ff00007388 */ /* 0x0001ea0000000800 */
[----:B------:R-:W-:-:S13]  /*0a40*/  PLOP3.LUT P0, PT, PT, PT, UP0, 0x80, 0x8 ;  /* 0x000000000008781c */ /* 0x000fda0003f0f008 */
[----:B------:R0:W-:Y:S02]  /*0a50*/  @P0 STS [R0+0xa00], RZ ;  /* 0x000a00ff00000388 */ /* 0x0001e40000000800 */
.L_x_135:
[----:B------:R-:W-:Y:S05]  /*0a60*/  BSYNC.RECONVERGENT B0 ;  /* 0x0000000000007941 */ /* 0x000fea0003800200 */
.L_x_134:
[----:B------:R-:W5:Y:S01]  /*0a70*/  LDCU.64 UR10, c[0x0][0x390] ;  /* 0x00007200ff0a77ac */ /* 0x000f620008000a00 */
[----:B------:R-:W-:Y:S02]  /*0a80*/  USHF.L.U32 UR4, UR6, 0x1e, URZ ;  /* 0x0000001e06047899 */ /* 0x000fe400080006ff */
[----:B------:R-:W-:Y:S02]  /*0a90*/  USHF.L.U64.HI UR5, UR6, 0x1e, UR7 ;  /* 0x0000001e06057899 */ /* 0x000fe40008010207 */
[----:B-----5:R-:W-:-:S04]  /*0aa0*/  UIADD3 UR4, UP0, UPT, -UR4, UR10, URZ ;  /* 0x0000000a04047290 */ /* 0x020fc8000ff1e1ff */
[----:B------:R-:W-:Y:S02]  /*0ab0*/  UIADD3.X UR5, UPT, UPT, ~UR5, UR11, URZ, UP0, !UPT ;  /* 0x0000000b05057290 */ /* 0x000fe400087fe5ff */
[----:B------:R-:W-:-:S04]  /*0ac0*/  UISETP.LT.U32.AND UP0, UPT, UR4, 0x40000000, UPT ;  /* 0x400000000400788c */ /* 0x000fc8000bf01070 */
[----:B------:R-:W-:-:S04]  /*0ad0*/  UISETP.LT.U32.AND.EX UP0, UPT, UR5, URZ, UPT, UP0 ;  /* 0x000000ff0500728c */ /* 0x000fc8000bf01100 */
[----:B------:R-:W-:Y:S02]  /*0ae0*/  USEL UR11, UR4, 0x40000000, UP0 ;  /* 0x40000000040b7887 */ /* 0x000fe40008000000 */
[----:B------:R-:W-:Y:S02]  /*0af0*/  USEL UR12, UR5, URZ, UP0 ;  /* 0x000000ff050c7287 */ /* 0x000fe40008000000 */
[----:B------:R-:W-:-:S04]  /*0b00*/  UISETP.GT.U32.AND UP0, UPT, UR11, UR8, UPT ;  /* 0x000000080b00728c */ /* 0x000fc8000bf04070 */
[----:B------:R-:W-:Y:S01]  /*0b10*/  UISETP.GT.U32.AND.EX UP0, UPT, UR12, URZ, UPT, UP0 ;  /* 0x000000ff0c00728c */ /* 0x000fe2000bf04100 */
[----:B------:R-:W-:Y:S08]  /*0b20*/  BAR.SYNC.DEFER_BLOCKING 0x0 ;  /* 0x0000000000007b1d */ /* 0x000ff00000010000 */
[----:B------:R-:W-:Y:S06]  /*0b30*/  BAR.SYNC.DEFER_BLOCKING 0x0 ;  /* 0x0000000000007b1d */ /* 0x000fec0000010000 */
[----:B------:R-:W-:Y:S05]  /*0b40*/  BRA.U !UP0, `(.L_x_143) ;  /* 0x0000000908d87547 */ /* 0x000fea000b800000 */
[----:B------:R-:W-:Y:S01]  /*0b50*/  UMOV UR10, UR8 ;  /* 0x00000008000a7c82 */ /* 0x000fe20008000000 */
[----:B------:R-:W-:-:S05]  /*0b60*/  UMOV UR5, URZ ;  /* 0x000000ff00057c82 */ /* 0x000fca0008000000 */
.L_x_148:
[----:B-----5:R-:W5:Y:S01]  /*0b70*/  LDCU.64 UR16, c[0x0][0x390] ;  /* 0x00007200ff1077ac */ /* 0x020f620008000a00 */
[----:B------:R-:W-:Y:S02]  /*0b80*/  USHF.L.U32 UR13, UR6, 0x1e, URZ ;  /* 0x0000001e060d7899 */ /* 0x000fe400080006ff */
[----:B------:R-:W-:Y:S02]  /*0b90*/  USHF.L.U64.HI UR14, UR6, 0x1e, UR7 ;  /* 0x0000001e060e7899 */ /* 0x000fe40008010207 */
[----:B------:R-:W-:-:S04]  /*0ba0*/  UIADD3 UR13, UP0, UPT, UR10, UR13, URZ ;  /* 0x0000000d0a0d7290 */ /* 0x000fc8000ff1e0ff */
[----:B------:R-:W-:Y:S02]  /*0bb0*/  UIADD3.X UR14, UPT, UPT, UR5, UR14, URZ, UP0, !UPT ;  /* 0x0000000e050e7290 */ /* 0x000fe400087fe4ff */
[----:B------:R-:W-:Y:S02]  /*0bc0*/  ULEA UR10, UP0, UR21, UR10, 0xb ;  /* 0x0000000a150a7291 */ /* 0x000fe4000f8058ff */
[----:B-----5:R-:W-:Y:S02]  /*0bd0*/  UIADD3 UR15, UP1, UPT, -UR13, UR16, URZ ;  /* 0x000000100d0f7290 */ /* 0x020fe4000ff3e1ff */
[----:B------:R-:W-:Y:S02]  /*0be0*/  UIADD3.X UR5, UPT, UPT, URZ, UR5, URZ, UP0, !UPT ;  /* 0x00000005ff057290 */ /* 0x000fe400087fe4ff */
[----:B------:R-:W-:Y:S02]  /*0bf0*/  UIADD3.X UR4, UPT, UPT, ~UR14, UR17, URZ, UP1, !UPT ;  /* 0x000000110e047290 */ /* 0x000fe40008ffe5ff */
[----:B------:R-:W-:-:S02]  /*0c00*/  UISETP.GE.U32.AND UP1, UPT, UR15, 0x800, UPT ;  /* 0x000008000f00788c */ /* 0x000fc4000bf26070 */
[----:B------:R-:W-:Y:S02]  /*0c10*/  UISETP.GE.U32.AND UP0, UPT, UR10, UR11, UPT ;  /* 0x0000000b0a00728c */ /* 0x000fe4000bf06070 */
[----:B------:R-:W-:Y:S02]  /*0c20*/  UISETP.GE.U32.AND.EX UP1, UPT, UR4, URZ, UPT, UP1 ;  /* 0x000000ff0400728c */ /* 0x000fe4000bf26110 */
[----:B------:R-:W-:-:S07]  /*0c30*/  UISETP.GE.U32.AND.EX UP0, UPT, UR5, UR12, UPT, UP0 ;  /* 0x0000000c0500728c */ /* 0x000fce000bf06100 */
[----:B012---:R-:W-:Y:S05]  /*0c40*/  BRA.U !UP1, `(.L_x_144) ;  /* 0x0000000109587547 */ /* 0x007fea000b800000 */
[----:B------:R-:W4:Y:S01]  /*0c50*/  LDCU.64 UR16, c[0x0][0x388] ;  /* 0x00007100ff1077ac */ /* 0x000f220008000a00 */
[----:B0-23--:R-:W-:-:S05]  /*0c60*/  IADD3 R0, P0, PT, R18, UR13, RZ ;  /* 0x0000000d12007c10 */ /* 0x00dfca000ff1e0ff */
[----:B-1----:R-:W-:Y:S01]  /*0c70*/  IMAD.X R3, RZ, RZ, UR14, P0 ;  /* 0x0000000eff037e24 */ /* 0x002fe200080e06ff */
[----:B----4-:R-:W-:-:S04]  /*0c80*/  LEA R14, P0, R0, UR16, 0x2 ;  /* 0x00000010000e7c11 */ /* 0x010fc8000f8010ff */
        /* <DEDUP_REMOVED lines=18> */
.L_x_144:
[C---:B------:R-:W-:Y:S01]  /*0db0*/  ISETP.GE.AND P5, PT, R18.reuse, UR15, PT ;  /* 0x0000000f12007c0c */ /* 0x040fe2000bfa6270 */
[----:B------:R-:W4:Y:S01]  /*0dc0*/  LDCU.64 UR16, c[0x0][0x388] ;  /* 0x00007100ff1077ac */ /* 0x000f220008000a00 */
[----:B0-23--:R-:W-:Y:S01]  /*0dd0*/  IADD3 R0, P0, PT, R18, UR13, RZ ;  /* 0x0000000d12007c10 */ /* 0x00dfe2000ff1e0ff */
[----:B------:R-:W-:Y:S01]  /*0de0*/  IMAD.MOV.U32 R17, RZ, RZ, -0x1 ;  /* 0xffffffffff117424 */ /* 0x000fe200078e00ff */
[----:B------:R-:W0:Y:S01]  /*0df0*/  S2R R18, SR_TID.X ;  /* 0x0000000000127919 */ /* 0x000e220000002100 */
[----:B------:R-:W-:Y:S01]  /*0e00*/  ISETP.GE.AND P2, PT, R19, UR15, PT ;  /* 0x0000000f13007c0c */ /* 0x000fe2000bf46270 */
[----:B------:R-:W-:Y:S01]  /*0e10*/  IMAD.MOV.U32 R16, RZ, RZ, -0x1 ;  /* 0xffffffffff107424 */ /* 0x000fe200078e00ff */
[----:B-1----:R-:W-:Y:S02]  /*0e20*/  IADD3.X R3, PT, PT, RZ, UR14, RZ, P0, !PT ;  /* 0x0000000eff037c10 */ /* 0x002fe400087fe4ff */
[----:B------:R-:W-:Y:S02]  /*0e30*/  ISETP.GE.AND P3, PT, R20, UR15, PT ;  /* 0x0000000f14007c0c */ /* 0x000fe4000bf66270 */
[----:B------:R-:W-:-:S02]  /*0e40*/  ISETP.GE.AND P4, PT, R21, UR15, PT ;  /* 0x0000000f15007c0c */ /* 0x000fc4000bf86270 */
[----:B----4-:R-:W-:-:S04]  /*0e50*/  LEA R14, P0, R0, UR16, 0x2 ;  /* 0x00000010000e7c11 */ /* 0x010fc8000f8010ff */
[----:B------:R-:W-:Y:S01]  /*0e60*/  LEA.HI.X R15, R0, UR17, R3, 0x2, P0 ;  /* 0x00000011000f7c11 */ /* 0x000fe200080f1403 */
[----:B------:R-:W-:Y:S02]  /*0e70*/  IMAD.MOV.U32 R13, RZ, RZ, -0x1 ;  /* 0xffffffffff0d7424 */ /* 0x000fe400078e00ff */
[----:B------:R-:W-:Y:S02]  /*0e80*/  IMAD.MOV.U32 R12, RZ, RZ, -0x1 ;  /* 0xffffffffff0c7424 */ /* 0x000fe400078e00ff */
[----:B------:R1:W5:Y:S01]  /*0e90*/  @!P5 LDG.E R17, desc[UR18][R14.64] ;  /* 0x000000120e11d981 */ /* 0x000362000c1e1900 */
[----:B------:R-:W-:-:S03]  /*0ea0*/  ISETP.GE.AND P5, PT, R22, UR15, PT ;  /* 0x0000000f16007c0c */ /* 0x000fc6000bfa6270 */
[----:B------:R1:W5:Y:S01]  /*0eb0*/  @!P2 LDG.E R16, desc[UR18][R14.64+0x200] ;  /* 0x000200120e10a981 */ /* 0x000362000c1e1900 */
[C---:B0-----:R-:W-:Y:S01]  /*0ec0*/  LOP3.LUT R0, R18.reuse, 0x400, RZ, 0xfc, !PT ;  /* 0x0000040012007812 */ /* 0x041fe200078efcff */
[----:B------:R-:W-:Y:S01]  /*0ed0*/  VIADD R2, R18, 0x380 ;  /* 0x0000038012027836 */ /* 0x000fe20000000000 */
[----:B------:R-:W-:Y:S01]  /*0ee0*/  ISETP.GE.AND P2, PT, R23, UR15, PT ;  /* 0x0000000f17007c0c */ /* 0x000fe2000bf46270 */
[----:B------:R1:W5:Y:S01]  /*0ef0*/  @!P3 LDG.E R13, desc[UR18][R14.64+0x400] ;  /* 0x000400120e0db981 */ /* 0x000362000c1e1900 */
[----:B------:R-:W-:Y:S01]  /*0f00*/  ISETP.GE.AND P1, PT, R0, UR15, PT ;  /* 0x0000000f00007c0c */ /* 0x000fe2000bf26270 */
[----:B------:R-:W-:Y:S01]  /*0f10*/  VIADD R0, R18, 0x480 ;  /* 0x0000048012007836 */ /* 0x000fe20000000000 */
[----:B------:R-:W-:Y:S01]  /*0f20*/  ISETP.GE.AND P0, PT, R2, UR15, PT ;  /* 0x0000000f02007c0c */ /* 0x000fe2000bf06270 */
[----:B------:R1:W5:Y:S01]  /*0f30*/  @!P4 LDG.E R12, desc[UR18][R14.64+0x600] ;  /* 0x000600120e0cc981 */ /* 0x000362000c1e1900 */
[----:B------:R-:W-:Y:S01]  /*0f40*/  ISETP.GE.AND P3, PT, R24, UR15, PT ;  /* 0x0000000f18007c0c */ /* 0x000fe2000bf66270 */
[----:B------:R-:W-:Y:S01]  /*0f50*/  IMAD.MOV.U32 R10, RZ, RZ, -0x1 ;  /* 0xffffffffff0a7424 */ /* 0x000fe200078e00ff */
[----:B------:R-:W-:-:S02]  /*0f60*/  ISETP.GE.AND P4, PT, R0, UR15, PT ;  /* 0x0000000f00007c0c */ /* 0x000fc4000bf86270 */
[----:B------:R-:W-:Y:S01]  /*0f70*/  MOV R11, 0xffffffff ;  /* 0xffffffff000b7802 */ /* 0x000fe20000000f00 */
[C---:B------:R-:W-:Y:S02]  /*0f80*/  VIADD R0, R18.reuse, 0x580 ;  /* 0x0000058012007836 */ /* 0x040fe40000000000 */
[----:B------:R-:W-:Y:S01]  /*0f90*/  VIADD R2, R18, 0x600 ;  /* 0x0000060012027836 */ /* 0x000fe20000000000 */
[----:B------:R1:W5:Y:S01]  /*0fa0*/  @!P2 LDG.E R10, desc[UR18][R14.64+0xa00] ;  /* 0x000a00120e0aa981 */ /* 0x000362000c1e1900 */
[----:B------:R-:W-:Y:S01]  /*0fb0*/  IMAD.MOV.U32 R9, RZ, RZ, -0x1 ;  /* 0xffffffffff097424 */ /* 0x000fe200078e00ff */
[----:B------:R-:W-:Y:S01]  /*0fc0*/  MOV R7, 0xffffffff ;  /* 0xffffffff00077802 */ /* 0x000fe20000000f00 */
[----:B------:R-:W-:Y:S01]  /*0fd0*/  IMAD.MOV.U32 R8, RZ, RZ, -0x1 ;  /* 0xffffffffff087424 */ /* 0x000fe200078e00ff */
[----:B------:R1:W5:Y:S01]  /*0fe0*/  @!P5 LDG.E R11, desc[UR18][R14.64+0x800] ;  /* 0x000800120e0bd981 */ /* 0x000362000c1e1900 */
[----:B------:R-:W-:Y:S01]  /*0ff0*/  IMAD.MOV.U32 R6, RZ, RZ, -0x1 ;  /* 0xffffffffff067424 */ /* 0x000fe200078e00ff */
[----:B------:R-:W-:Y:S01]  /*1000*/  ISETP.GE.AND P5, PT, R0, UR15, PT ;  /* 0x0000000f00007c0c */ /* 0x000fe2000bfa6270 */
[----:B------:R-:W-:Y:S01]  /*1010*/  VIADD R0, R18, 0x680 ;  /* 0x0000068012007836 */ /* 0x000fe20000000000 */
[----:B------:R-:W-:Y:S01]  /*1020*/  ISETP.GE.AND P2, PT, R2, UR15, PT ;  /* 0x0000000f02007c0c */ /* 0x000fe2000bf46270 */
[----:B------:R-:W-:Y:S01]  /*1030*/  VIADD R2, R18, 0x700 ;  /* 0x0000070012027836 */ /* 0x000fe20000000000 */
[----:B------:R1:W5:Y:S01]  /*1040*/  @!P3 LDG.E R9, desc[UR18][R14.64+0xc00] ;  /* 0x000c00120e09b981 */ /* 0x000362000c1e1900 */
[----:B------:R-:W-:-:S03]  /*1050*/  ISETP.GE.AND P3, PT, R25, UR15, PT ;  /* 0x0000000f19007c0c */ /* 0x000fc6000bf66270 */
[----:B------:R1:W5:Y:S01]  /*1060*/  @!P0 LDG.E R8, desc[UR18][R14.64+0xe00] ;  /* 0x000e00120e088981 */ /* 0x000362000c1e1900 */
[----:B------:R-:W-:-:S03]  /*1070*/  ISETP.GE.AND P0, PT, R0, UR15, PT ;  /* 0x0000000f00007c0c */ /* 0x000fc6000bf06270 */
[----:B------:R1:W5:Y:S01]  /*1080*/  @!P1 LDG.E R7, desc[UR18][R14.64+0x1000] ;  /* 0x001000120e079981 */ /* 0x000362000c1e1900 */
[----:B------:R-:W-:-:S03]  /*1090*/  ISETP.GE.AND P1, PT, R2, UR15, PT ;  /* 0x0000000f02007c0c */ /* 0x000fc6000bf26270 */
[----:B------:R1:W5:Y:S01]  /*10a0*/  @!P4 LDG.E R6, desc[UR18][R14.64+0x1200] ;  /* 0x001200120e06c981 */ /* 0x000362000c1e1900 */
[----:B------:R-:W-:Y:S01]  /*10b0*/  ISETP.GE.AND P4, PT, R26, UR15, PT ;  /* 0x0000000f1a007c0c */ /* 0x000fe2000bf86270 */
[----:B------:R-:W-:Y:S01]  /*10c0*/  IMAD.MOV.U32 R5, RZ, RZ, -0x1 ;  /* 0xffffffffff057424 */ /* 0x000fe200078e00ff */
[----:B------:R-:W-:Y:S01]  /*10d0*/  MOV R0, 0xffffffff ;  /* 0xffffffff00007802 */ /* 0x000fe20000000f00 */
[----:B------:R-:W-:Y:S02]  /*10e0*/  IMAD.MOV.U32 R4, RZ, RZ, -0x1 ;  /* 0xffffffffff047424 */ /* 0x000fe400078e00ff */
        /* <DEDUP_REMOVED lines=9> */
.L_x_145:
[----:B------:R-:W2:Y:S02]  /*1180*/  LDCU.64 UR16, c[0x0][0x398] ;  /* 0x00007300ff1077ac */ /* 0x000ea40008000a00 */
[----:B--2---:R-:W-:-:S09]  /*1190*/  UISETP.GT.AND UP1, UPT, UR17, UR16, UPT ;  /* 0x000000101100728c */ /* 0x004fd2000bf24270 */
[----:B------:R-:W-:Y:S05]  /*11a0*/  BRA.U !UP1, `(.L_x_146) ;  /* 0x00000005093c7547 */ /* 0x000fea000b800000 */
[----:B------:R-:W2:Y:S01]  /*11b0*/  S2UR UR13, SR_CgaCtaId ;  /* 0x00000000000d79c3 */ /* 0x000ea20000008800 */
[----:B------:R-:W-:Y:S01]  /*11c0*/  UMOV UR4, 0x400 ;  /* 0x0000040000047882 */ /* 0x000fe20000000000 */
[----:B------:R-:W3:Y:S01]  /*11d0*/  LDCU UR14, c[0x0][0x398] ;  /* 0x00007300ff0e77ac */ /* 0x000ee20008000800 */
[----:B--2---:R-:W-:-:S03]  /*11e0*/  ULEA UR13, UR13, UR4, 0x18 ;  /* 0x000000040d0d7291 */ /* 0x004fc6000f8ec0ff */
[----:B---3--:R-:W-:-:S09]  /*11f0*/  UMOV UR4, URZ ;  /* 0x000000ff00047c82 */ /* 0x008fd20008000000 */
.L_x_147:
[----:B012---:R-:W-:Y:S01]  /*1200*/  IMAD R14, RZ, RZ, -UR14 ;  /* 0x8000000eff0e7e24 */ /* 0x007fe2000f8e02ff */
[----:B------:R-:W-:Y:S01]  /*1210*/  ULEA UR15, UR4, UR13, 0xa ;  /* 0x0000000d040f7291 */ /* 0x000fe2000f8e50ff */
[----:B------:R-:W-:Y:S01]  /*1220*/  IMAD.U32 R15, RZ, RZ, UR17 ;  /* 0x00000011ff0f7e24 */ /* 0x000fe2000f8e00ff */
[----:B------:R-:W-:-:S04]  /*1230*/  UIADD3 UR4, UPT, UPT, UR4, 0x1, URZ ;  /* 0x0000000104047890 */ /* 0x000fc8000fffe0ff */
[----:B------:R-:W-:Y:S01]  /*1240*/  VIADDMNMX R14, R14, R15, 0x8, PT ;  /* 0x000000080e0e7446 */ /* 0x000fe2000380010f */
[----:B------:R-:W-:-:S05]  /*1250*/  IMAD.MOV.U32 R15, RZ, RZ, -0x1 ;  /* 0xffffffffff0f7424 */ /* 0x000fca00078e00ff */
[----:B------:R-:W-:Y:S02]  /*1260*/  SHF.L.U32 R14, R15, R14, RZ ;  /* 0x0000000e0f0e7219 */ /* 0x000fe400000006ff */
[----:B-----5:R-:W-:-:S04]  /*1270*/  SHF.R.U32.HI R15, RZ, UR14, R17 ;  /* 0x0000000eff0f7c19 */ /* 0x020fc80008011611 */
[----:B------:R-:W-:-:S04]  /*1280*/  LOP3.LUT R15, R15, R14, RZ, 0x30, !PT ;  /* 0x0000000e0f0f7212 */ /* 0x000fc800078e30ff */
[----:B------:R-:W-:-:S05]  /*1290*/  LEA R15, R15, UR15, 0x2 ;  /* 0x0000000f0f0f7c11 */ /* 0x000fca000f8e10ff */
[----:B------:R0:W-:Y:S02]  /*12a0*/  ATOMS.POPC.INC.32 RZ, [R15+URZ] ;  /* 0x000000000fff7f8c */ /* 0x0001e4000d8000ff */
[----:B0-----:R-:W-:-:S04]  /*12b0*/  SHF.R.U32.HI R15, RZ, UR14, R16 ;  /* 0x0000000eff0f7c19 */ /* 0x001fc80008011610 */
        /* <DEDUP_REMOVED lines=55> */
[----:B0-----:R-:W-:Y:S01]  /*1630*/  SHF.R.U32.HI R15, RZ, UR14, R29 ;  /* 0x0000000eff0f7c19 */ /* 0x001fe2000801161d */
[----:B------:R-:W-:-:S03]  /*1640*/  UIADD3 UR14, UPT, UPT, UR14, 0x8, URZ ;  /* 0x000000080e0e7890 */ /* 0x000fc6000fffe0ff */
[----:B------:R-:W-:Y:S01]  /*1650*/  LOP3.LUT R14, R15, R14, RZ, 0x30, !PT ;  /* 0x0000000e0f0e7212 */ /* 0x000fe200078e30ff */
[----:B------:R-:W-:-:S03]  /*1660*/  UISETP.GE.AND UP1, UPT, UR14, UR17, UPT ;  /* 0x000000110e00728c */ /* 0x000fc6000bf26270 */
[----:B------:R-:W-:-:S05]  /*1670*/  LEA R14, R14, UR15, 0x2 ;  /* 0x0000000f0e0e7c11 */ /* 0x000fca000f8e10ff */
[----:B------:R2:W-:Y:S01]  /*1680*/  ATOMS.POPC.INC.32 RZ, [R14+URZ] ;  /* 0x000000000eff7f8c */ /* 0x0005e2000d8000ff */
[----:B------:R-:W-:Y:S05]  /*1690*/  BRA.U !UP1, `(.L_x_147) ;  /* 0xfffffff909d87547 */ /* 0x000fea000b83ffff */
.L_x_146:
[----:B------:R-:W-:Y:S05]  /*16a0*/  BRA.U !UP0, `(.L_x_148) ;  /* 0xfffffff508307547 */ /* 0x000fea000b83ffff */
.L_x_143:
[----:B------:R-:W-:Y:S01]  /*16b0*/  BAR.SYNC.DEFER_BLOCKING 0x0 ;  /* 0x0000000000007b1d */ /* 0x000fe20000010000 */
[----:B------:R-:W-:-:S05]  /*16c0*/  ISETP.NE.AND P0, PT, R28, RZ, PT ;  /* 0x000000ff1c00720c */ /* 0x000fca0003f05270 */
[----:B------:R-:W-:Y:S08]  /*16d0*/  BSSY.RECONVERGENT B0, `(.L_x_149) ;  /* 0x000016e000007945 */ /* 0x000ff00003800200 */
[----:B------:R-:W-:Y:S05]  /*16e0*/  @P0 BRA `(.L_x_150) ;  /* 0x0000001400b00947 */ /* 0x000fea0003800000 */
[----:B012345:R-:W0:Y:S01]  /*16f0*/  LDC.64 R2, c[0x0][0x398] ;  /* 0x0000e600ff027b82 */ /* 0x03fe220000000a00 */
[----:B------:R-:W-:Y:S01]  /*1700*/  IMAD.MOV.U32 R7, RZ, RZ, RZ ;  /* 0x000000ffff077224 */ /* 0x000fe200078e00ff */
[----:B0-----:R-:W-:-:S04]  /*1710*/  IADD3 R2, PT, PT, R3, 0x7, -R2 ;  /* 0x0000000703027810 */ /* 0x001fc80007ffe802 */
[----:B------:R-:W-:-:S04]  /*1720*/  SHF.R.S32.HI R3, RZ, 0x1f, R2 ;  /* 0x0000001fff037819 */ /* 0x000fc80000011402 */
[----:B------:R-:W-:-:S04]  /*1730*/  LEA.HI R0, R3, R2, RZ, 0x3 ;  /* 0x0000000203007211 */ /* 0x000fc800078f18ff */
[----:B------:R-:W-:-:S04]  /*1740*/  SHF.R.S32.HI R0, RZ, 0x3, R0 ;  /* 0x00000003ff007819 */ /* 0x000fc80000011400 */
[C---:B------:R-:W-:Y:S01]  /*1750*/  LOP3.LUT R9, R0.reuse, 0xffffff8, RZ, 0xc0, !PT ;  /* 0x0ffffff800097812 */ /* 0x040fe200078ec0ff */
[----:B------:R-:W-:-:S05]  /*1760*/  VIADD R8, R0, 0xffffffff ;  /* 0xffffffff00087836 */ /* 0x000fca0000000000 */
[----:B------:R-:W-:-:S13]  /*1770*/  ISETP.GE.U32.AND P0, PT, R8, 0x7, PT ;  /* 0x000000070800780c */ /* 0x000fda0003f06070 */
[----:B------:R-:W-:Y:S05]  /*1780*/  @!P0 BRA `(.L_x_151) ;  /* 0x00000004006c8947 */ /* 0x000fea0003800000 */
[----:B------:R-:W0:Y:S01]  /*1790*/  LDC.64 R2, c[0x0][0x380] ;  /* 0x0000e000ff027b82 */ /* 0x000e220000000a00 */
[----:B------:R-:W-:-:S07]  /*17a0*/  HFMA2 R11, -RZ, RZ, 0, 0 ;  /* 0x00000000ff0b7431 */ /* 0x000fce00000001ff */
.L_x_168:
[----:B------:R-:W-:Y:S01]  /*17b0*/  IMAD R29, R11, 0x400, R27 ;  /* 0x000004000b1d7824 */ /* 0x000fe200078e021b */
[----:B------:R-:W-:Y:S04]  /*17c0*/  BSSY.RECONVERGENT B1, `(.L_x_152) ;  /* 0x000000a000017945 */ /* 0x000fe80003800200 */
[----:B01234-:R-:W1:Y:S04]  /*17d0*/  LDS R4, [R29] ;  /* 0x000000001d047984 */ /* 0x01fe680000000800 */
[----:B------:R2:W3:Y:S04]  /*17e0*/  LDS R17, [R29+0x400] ;  /* 0x000400001d117984 */ /* 0x0004e80000000800 */
[----:B------:R2:W4:Y:S01]  /*17f0*/  LDS R15, [R29+0x800] ;  /* 0x000800001d0f7984 */ /* 0x0005220000000800 */
[----:B-1----:R-:W-:-:S13]  /*1800*/  ISETP.NE.AND P0, PT, R4, RZ, PT ;  /* 0x000000ff0400720c */ /* 0x002fda0003f05270 */
[----:B--234-:R-:W-:Y:S05]  /*1810*/  @!P0 BRA `(.L_x_153) ;  /* 0x0000000000108947 */ /* 0x01cfea0003800000 */
[----:B------:R-:W-:Y:S02]  /*1820*/  IMAD R7, R11, 0x100, R18 ;  /* 0x000001000b077824 */ /* 0x000fe400078e0212 */
[----:B------:R-:W-:Y:S02]  /*1830*/  IMAD.MOV.U32 R5, RZ, RZ, RZ ;  /* 0x000000ffff057224 */ /* 0x000fe400078e00ff */
[----:B0-----:R-:W-:-:S05]  /*1840*/  IMAD.WIDE.U32 R6, R7, 0x8, R2 ;  /* 0x0000000807067825 */ /* 0x001fca00078e0002 */
[----:B------:R1:W-:Y:S02]  /*1850*/  REDG.E.ADD.64.STRONG.GPU desc[UR18][R6.64], R4 ;  /* 0x000000040600798e */ /* 0x0003e4000c12e512 */
.L_x_153:
[----:B------:R-:W-:Y:S05]  /*1860*/  BSYNC.RECONVERGENT B1 ;  /* 0x0000000000017941 */ /* 0x000fea0003800200 */
.L_x_152:
[----:B------:R-:W2:Y:S01]  /*1870*/  LDS R10, [R29+0xc00] ;  /* 0x000c00001d0a7984 */ /* 0x000ea20000000800 */
[----:B------:R-:W-:Y:S01]  /*1880*/  ISETP.NE.AND P6, PT, R17, RZ, PT ;  /* 0x000000ff1100720c */ /* 0x000fe20003fc5270 */
[----:B------:R-:W-:Y:S01]  /*1890*/  BSSY.RECONVERGENT B1, `(.L_x_154) ;  /* 0x0000012000017945 */ /* 0x000fe20003800200 */
[----:B------:R-:W-:Y:S01]  /*18a0*/  ISETP.NE.AND P0, PT, R15, RZ, PT ;  /* 0x000000ff0f00720c */ /* 0x000fe20003f05270 */
[----:B------:R-:W3:Y:S04]  /*18b0*/  LDS R12, [R29+0x1000] ;  /* 0x001000001d0c7984 */ /* 0x000ee80000000800 */
[----:B------:R-:W4:Y:S04]  /*18c0*/  LDS R14, [R29+0x1400] ;  /* 0x001400001d0e7984 */ /* 0x000f280000000800 */
[----:B------:R-:W5:Y:S04]  /*18d0*/  LDS R16, [R29+0x1800] ;  /* 0x001800001d107984 */ /* 0x000f680000000800 */
[----:B------:R-:W0:Y:S01]  /*18e0*/  LDS R13, [R29+0x1c00] ;  /* 0x001c00001d0d7984 */ /* 0x000e220000000800 */
[----:B--2---:R-:W-:-:S02]  /*18f0*/  ISETP.NE.AND P1, PT, R10, RZ, PT ;  /* 0x000000ff0a00720c */ /* 0x004fc40003f25270 */
[----:B---3--:R-:W-:Y:S02]  /*1900*/  ISETP.NE.AND P2, PT, R12, RZ, PT ;  /* 0x000000ff0c00720c */ /* 0x008fe40003f45270 */
[----:B----4-:R-:W-:Y:S02]  /*1910*/  ISETP.NE.AND P3, PT, R14, RZ, PT ;  /* 0x000000ff0e00720c */ /* 0x010fe40003f65270 */
[----:B-----5:R-:W-:Y:S02]  /*1920*/  ISETP.NE.AND P4, PT, R16, RZ, PT ;  /* 0x000000ff1000720c */ /* 0x020fe40003f85270 */
[----:B0-----:R-:W-:Y:S01]  /*1930*/  ISETP.NE.AND P5, PT, R13, RZ, PT ;  /* 0x000000ff0d00720c */ /* 0x001fe20003fa5270 */
[----:B------:R-:W-:-:S12]  /*1940*/  @!P6 BRA `(.L_x_155) ;  /* 0x000000000018e947 */ /* 0x000fd80003800000 */
[----:B-1----:R-:W-:Y:S01]  /*1950*/  IMAD R7, R11, 0x100, R18 ;  /* 0x000001000b077824 */ /* 0x002fe200078e0212 */
[----:B------:R-:W-:Y:S01]  /*1960*/  MOV R5, RZ ;  /* 0x000000ff00057202 */ /* 0x000fe20000000f00 */
[----:B------:R-:W-:Y:S02]  /*1970*/  IMAD.MOV.U32 R4, RZ, RZ, R17 ;  /* 0x000000ffff047224 */ /* 0x000fe400078e0011 */
[----:B------:R-:W-:-:S04]  /*1980*/  VIADD R7, R7, 0x100 ;  /* 0x0000010007077836 */ /* 0x000fc80000000000 */
[----:B------:R-:W-:-:S05]  /*1990*/  IMAD.WIDE.U32 R6, R7, 0x8, R2 ;  /* 0x0000000807067825 */ /* 0x000fca00078e0002 */
[----:B------:R0:W-:Y:S02]  /*19a0*/  REDG.E.ADD.64.STRONG.GPU desc[UR18][R6.64], R4 ;  /* 0x000000040600798e */ /* 0x0001e4000c12e512 */
.L_x_155:
[----:B------:R-:W-:Y:S05]  /*19b0*/  BSYNC.RECONVERGENT B1 ;  /* 0x0000000000017941 */ /* 0x000fea0003800200 */
.L_x_154:
[----:B------:R-:W-:Y:S04]  /*19c0*/  BSSY.RECONVERGENT B1, `(.L_x_156) ;  /* 0x0000008000017945 */ /* 0x000fe80003800200 */
[----:B------:R-:W-:Y:S05]  /*19d0*/  @!P0 BRA `(.L_x_157) ;  /* 0x0000000000188947 */ /* 0x000fea0003800000 */
[----:B01----:R-:W-:Y:S02]  /*19e0*/  IMAD R5, R11, 0x100, R18 ;  /* 0x000001000b057824 */ /* 0x003fe400078e0212 */
[----:B------:R-:W-:Y:S02]  /*19f0*/  IMAD.MOV.U32 R6, RZ, RZ, R15 ;  /* 0x000000ffff067224 */ /* 0x000fe400078e000f */
[----:B------:R-:W-:Y:S02]  /*1a00*/  VIADD R5, R5, 0x200 ;  /* 0x0000020005057836 */ /* 0x000fe40000000000 */
[----:B------:R-:W-:Y:S02]  /*1a10*/  IMAD.MOV.U32 R7, RZ, RZ, RZ ;  /* 0x000000ffff077224 */ /* 0x000fe400078e00ff */
[----:B------:R-:W-:-:S05]  /*1a20*/  IMAD.WIDE.U32 R4, R5, 0x8, R2 ;  /* 0x0000000805047825 */ /* 0x000fca00078e0002 */
[----:B------:R2:W-:Y:S02]  /*1a30*/  REDG.E.ADD.64.STRONG.GPU desc[UR18][R4.64], R6 ;  /* 0x000000060400798e */ /* 0x0005e4000c12e512 */
.L_x_157:
[----:B------:R-:W-:Y:S05]  /*1a40*/  BSYNC.RECONVERGENT B1 ;  /* 0x0000000000017941 */ /* 0x000fea0003800200 */
.L_x_156:
[----:B------:R-:W-:Y:S04]  /*1a50*/  BSSY.RECONVERGENT B1, `(.L_x_158) ;  /* 0x0000008000017945 */ /* 0x000fe80003800200 */
[----:B------:R-:W-:Y:S05]  /*1a60*/  @!P1 BRA `(.L_x_159) ;  /* 0x0000000000189947 */ /* 0x000fea0003800000 */
[----:B012---:R-:W-:Y:S01]  /*1a70*/  IMAD R5, R11, 0x100, R18 ;  /* 0x000001000b057824 */ /* 0x007fe200078e0212 */
[----:B------:R-:W-:Y:S01]  /*1a80*/  MOV R6, R10 ;  /* 0x0000000a00067202 */ /* 0x000fe20000000f00 */
[----:B------:R-:W-:Y:S02]  /*1a90*/  IMAD.MOV.U32 R7, RZ, RZ, RZ ;  /* 0x000000ffff077224 */ /* 0x000fe400078e00ff */
[----:B------:R-:W-:-:S04]  /*1aa0*/  VIADD R5, R5, 0x300 ;  /* 0x0000030005057836 */ /* 0x000fc80000000000 */
[----:B------:R-:W-:-:S05]  /*1ab0*/  IMAD.WIDE.U32 R4, R5, 0x8, R2 ;  /* 0x0000000805047825 */ /* 0x000fca00078e0002 */
[----:B------:R3:W-:Y:S02]  /*1ac0*/  REDG.E.ADD.64.STRONG.GPU desc[UR18][R4.64], R6 ;  /* 0x000000060400798e */ /* 0x0007e4000c12e512 */
.L_x_159:
[----:B------:R-:W-:Y:S05]  /*1ad0*/  BSYNC.RECONVERGENT B1 ;  /* 0x0000000000017941 */ /* 0x000fea0003800200 */
.L_x_158:
[----:B------:R-:W-:Y:S04]  /*1ae0*/  BSSY.RECONVERGENT B1, `(.L_x_160) ;  /* 0x0000008000017945 */ /* 0x000fe80003800200 */
[----:B------:R-:W-:Y:S05]  /*1af0*/  @!P2 BRA `(.L_x_161) ;  /* 0x000000000018a947 */ /* 0x000fea0003800000 */
[----:B0123--:R-:W-:Y:S02]  /*1b00*/  IMAD R5, R11, 0x100, R18 ;  /* 0x000001000b057824 */ /* 0x00ffe400078e0212 */
[----:B------:R-:W-:Y:S02]  /*1b10*/  IMAD.MOV.U32 R6, RZ, RZ, R12 ;  /* 0x000000ffff067224 */ /* 0x000fe400078e000c */
[----:B------:R-:W-:Y:S02]  /*1b20*/  VIADD R5, R5, 0x400 ;  /* 0x0000040005057836 */ /* 0x000fe40000000000 */
[----:B------:R-:W-:Y:S02]  /*1b30*/  IMAD.MOV.U32 R7, RZ, RZ, RZ ;  /* 0x000000ffff077224 */ /* 0x000fe400078e00ff */
[----:B------:R-:W-:-:S05]  /*1b40*/  IMAD.WIDE.U32 R4, R5, 0x8, R2 ;  /* 0x0000000805047825 */ /* 0x000fca00078e0002 */
[----:B------:R4:W-:Y:S02]  /*1b50*/  REDG.E.ADD.64.STRONG.GPU desc[UR18][R4.64], R6 ;  /* 0x000000060400798e */ /* 0x0009e4000c12e512 */
.L_x_161:
[----:B------:R-:W-:Y:S05]  /*1b60*/  BSYNC.RECONVERGENT B1 ;  /* 0x0000000000017941 */ /* 0x000fea0003800200 */
.L_x_160:
[----:B------:R-:W-:Y:S04]  /*1b70*/  BSSY.RECONVERGENT B1, `(.L_x_162) ;  /* 0x0000007000017945 */ /* 0x000fe80003800200 */
[----:B------:R-:W-:Y:S05]  /*1b80*/  @!P3 BRA `(.L_x_163) ;  /* 0x000000000014b947 */ /* 0x000fea0003800000 */
[----:B01234-:R-:W-:Y:S02]  /*1b90*/  IMAD R5, R11, 0x100, R18 ;  /* 0x000001000b057824 */ /* 0x01ffe400078e0212 */
[----:B------:R-:W-:-:S03]  /*1ba0*/  IMAD.MOV.U32 R15, RZ, RZ, RZ ;  /* 0x000000ffff0f7224 */ /* 0x000fc600078e00ff */
[----:B------:R-:W-:-:S05]  /*1bb0*/  IADD3 R5, PT, PT, R5, 0x500, RZ ;  /* 0x0000050005057810 */ /* 0x000fca0007ffe0ff */
[----:B------:R-:W-:-:S05]  /*1bc0*/  IMAD.WIDE.U32 R4, R5, 0x8, R2 ;  /* 0x0000000805047825 */ /* 0x000fca00078e0002 */
[----:B------:R0:W-:Y:S02]  /*1bd0*/  REDG.E.ADD.64.STRONG.GPU desc[UR18][R4.64], R14 ;  /* 0x0000000e0400798e */ /* 0x0001e4000c12e512 */
.L_x_163:
[----:B------:R-:W-:Y:S05]  /*1be0*/  BSYNC.RECONVERGENT B1 ;  /* 0x0000000000017941 */ /* 0x000fea0003800200 */
.L_x_162:
[----:B------:R-:W-:Y:S04]  /*1bf0*/  BSSY.RECONVERGENT B1, `(.L_x_164) ;  /* 0x0000007000017945 */ /* 0x000fe80003800200 */
[----:B------:R-:W-:Y:S05]  /*1c00*/  @!P4 BRA `(.L_x_165) ;  /* 0x000000000014c947 */ /* 0x000fea0003800000 */
[----:B01234-:R-:W-:Y:S02]  /*1c10*/  IMAD R5, R11, 0x100, R18 ;  /* 0x000001000b057824 */ /* 0x01ffe400078e0212 */
[----:B------:R-:W-:Y:S02]  /*1c20*/  IMAD.MOV.U32 R17, RZ, RZ, RZ ;  /* 0x000000ffff117224 */ /* 0x000fe400078e00ff */
[----:B------:R-:W-:-:S04]  /*1c30*/  VIADD R5, R5, 0x600 ;  /* 0x0000060005057836 */ /* 0x000fc80000000000 */
[----:B------:R-:W-:-:S05]  /*1c40*/  IMAD.WIDE.U32 R4, R5, 0x8, R2 ;  /* 0x0000000805047825 */ /* 0x000fca00078e0002 */
[----:B------:R0:W-:Y:S02]  /*1c50*/  REDG.E.ADD.64.STRONG.GPU desc[UR18][R4.64], R16 ;  /* 0x000000100400798e */ /* 0x0001e4000c12e512 */
.L_x_165:
[----:B------:R-:W-:Y:S05]  /*1c60*/  BSYNC.RECONVERGENT B1 ;  /* 0x0000000000017941 */ /* 0x000fea0003800200 */
.L_x_164:
[----:B------:R-:W-:Y:S04]  /*1c70*/  BSSY.RECONVERGENT B1, `(.L_x_166) ;  /* 0x0000008000017945 */ /* 0x000fe80003800200 */
[----:B------:R-:W-:Y:S05]  /*1c80*/  @!P5 BRA `(.L_x_167) ;  /* 0x000000000018d947 */ /* 0x000fea0003800000 */
[----:B01234-:R-:W-:Y:S01]  /*1c90*/  IMAD R5, R11, 0x100, R18 ;  /* 0x000001000b057824 */ /* 0x01ffe200078e0212 */
[----:B------:R-:W-:Y:S01]  /*1ca0*/  MOV R6, R13 ;  /* 0x0000000d00067202 */ /* 0x000fe20000000f00 */
[----:B------:R-:W-:Y:S02]  /*1cb0*/  IMAD.MOV.U32 R7, RZ, RZ, RZ ;  /* 0x000000ffff077224 */ /* 0x000fe400078e00ff */
[----:B------:R-:W-:-:S04]  /*1cc0*/  VIADD R5, R5, 0x700 ;  /* 0x0000070005057836 */ /* 0x000fc80000000000 */
[----:B------:R-:W-:-:S05]  /*1cd0*/  IMAD.WIDE.U32 R4, R5, 0x8, R2 ;  /* 0x0000000805047825 */ /* 0x000fca00078e0002 */
[----:B------:R0:W-:Y:S02]  /*1ce0*/  REDG.E.ADD.64.STRONG.GPU desc[UR18][R4.64], R6 ;  /* 0x000000060400798e */ /* 0x0001e4000c12e512 */
.L_x_167:
[----:B------:R-:W-:Y:S05]  /*1cf0*/  BSYNC.RECONVERGENT B1 ;  /* 0x0000000000017941 */ /* 0x000fea0003800200 */
.L_x_166:
[----:B------:R-:W-:-:S05]  /*1d00*/  VIADD R11, R11, 0x8 ;  /* 0x000000080b0b7836 */ /* 0x000fca0000000000 */
[----:B------:R-:W-:-:S13]  /*1d10*/  ISETP.NE.AND P0, PT, R11, R9, PT ;  /* 0x000000090b00720c */ /* 0x000fda0003f05270 */
[----:B------:R-:W-:Y:S05]  /*1d20*/  @P0 BRA `(.L_x_168) ;  /* 0xfffffff800a00947 */ /* 0x000fea000383ffff */
[----:B01234-:R-:W-:-:S07]  /*1d30*/  IMAD.MOV.U32 R7, RZ, RZ, R9 ;  /* 0x000000ffff077224 */ /* 0x01ffce00078e0009 */
.L_x_151:
[----:B------:R-:W-:Y:S01]  /*1d40*/  UISETP.NE.AND UP0, UPT, UR20, URZ, UPT ;  /* 0x000000ff1400728c */ /* 0x000fe2000bf05270 */
[----:B------:R-:W-:Y:S01]  /*1d50*/  IMAD.U32 R2, RZ, RZ, UR9 ;  /* 0x00000009ff027e24 */ /* 0x000fe2000f8e00ff */
[----:B------:R-:W-:Y:S01]  /*1d60*/  LOP3.LUT R11, R0, 0x1, RZ, 0xc0, !PT ;  /* 0x00000001000b7812 */ /* 0x000fe200078ec0ff */
[----:B------:R-:W-:-:S03]  /*1d70*/  IMAD.U32 R10, RZ, RZ, UR20 ;  /* 0x00000014ff0a7e24 */ /* 0x000fc6000f8e00ff */
[----:B------:R-:W-:Y:S01]  /*1d80*/  IADD3 R0, PT, PT, R2, -0x1, RZ ;  /* 0xffffffff02007810 */ /* 0x000fe20007ffe0ff */
[----:B------:R-:W-:Y:S02]  /*1d90*/  VIADD R10, R10, 0xffffffff ;  /* 0xffffffff0a0a7836 */ /* 0x000fe40000000000 */
[----:B------:R-:W-:Y:S05]  /*1da0*/  BRA.U !UP0, `(.L_x_169) ;  /* 0x00000005086c7547 */ /* 0x000fea000b800000 */
[----:B------:R-:W-:-:S13]  /*1db0*/  ISETP.GE.U32.AND P0, PT, R10, 0x3, PT ;  /* 0x000000030a00780c */ /* 0x000fda0003f06070 */
[----:B------:R-:W-:Y:S05]  /*1dc0*/  @!P0 BRA `(.L_x_170) ;  /* 0x0000000000bc8947 */ /* 0x000fea0003800000 */
[----:B------:R-:W-:Y:S01]  /*1dd0*/  IMAD R2, R7, 0x400, R27 ;  /* 0x0000040007027824 */ /* 0x000fe200078e021b */
[----:B------:R-:W-:Y:S04]  /*1de0*/  BSSY.RECONVERGENT B1, `(.L_x_171) ;  /* 0x0000010000017945 */ /* 0x000fe80003800200 */
[----:B------:R-:W0:Y:S04]  /*1df0*/  LDS R13, [R2] ;  /* 0x00000000020d7984 */ /* 0x000e280000000800 */
[----:B------:R-:W1:Y:S04]  /*1e00*/  LDS R14, [R2+0x400] ;  /* 0x00040000020e7984 */ /* 0x000e680000000800 */
[----:B------:R-:W2:Y:S04]  /*1e10*/  LDS R6, [R2+0x800] ;  /* 0x0008000002067984 */ /* 0x000ea80000000800 */
[----:B------:R-:W3:Y:S01]  /*1e20*/  LDS R12, [R2+0xc00] ;  /* 0x000c0000020c7984 */ /* 0x000ee20000000800 */
[----:B0-----:R-:W-:-:S02]  /*1e30*/  ISETP.NE.AND P0, PT, R13, RZ, PT ;  /* 0x000000ff0d00720c */ /* 0x001fc40003f05270 */
[----:B-1----:R-:W-:Y:S02]  /*1e40*/  ISETP.NE.AND P1, PT, R14, RZ, PT ;  /* 0x000000ff0e00720c */ /* 0x002fe40003f25270 */
[----:B--2---:R-:W-:Y:S02]  /*1e50*/  ISETP.NE.AND P2, PT, R6, RZ, PT ;  /* 0x000000ff0600720c */ /* 0x004fe40003f45270 */
[----:B---3--:R-:W-:-:S07]  /*1e60*/  ISETP.NE.AND P3, PT, R12, RZ, PT ;  /* 0x000000ff0c00720c */ /* 0x008fce0003f65270 */
[----:B------:R-:W-:Y:S06]  /*1e70*/  @!P0 BRA `(.L_x_172) ;  /* 0x0000000000188947 */ /* 0x000fec0003800000 */
[----:B------:R-:W0:Y:S01]  /*1e80*/  LDC.64 R4, c[0x0][0x380] ;  /* 0x0000e000ff047b82 */ /* 0x000e220000000a00 */
[----:B------:R-:W-:Y:S02]  /*1e90*/  IMAD R3, R7, 0x100, R18 ;  /* 0x0000010007037824 */ /* 0x000fe400078e0212 */
[----:B------:R-:W-:Y:S02]  /*1ea0*/  IMAD.MOV.U32 R2, RZ, RZ, R13 ;  /* 0x000000ffff027224 */ /* 0x000fe400078e000d */
[----:B0-----:R-:W-:-:S04]  /*1eb0*/  IMAD.WIDE.U32 R4, R3, 0x8, R4 ;  /* 0x0000000803047825 */ /* 0x001fc800078e0004 */
[----:B------:R-:W-:-:S05]  /*1ec0*/  IMAD.MOV.U32 R3, RZ, RZ, RZ ;  /* 0x000000ffff037224 */ /* 0x000fca00078e00ff */
[----:B------:R0:W-:Y:S02]  /*1ed0*/  REDG.E.ADD.64.STRONG.GPU desc[UR18][R4.64], R2 ;  /* 0x000000020400798e */ /* 0x0001e4000c12e512 */
.L_x_172:
[----:B------:R-:W-:Y:S05]  /*1ee0*/  BSYNC.RECONVERGENT B1 ;  /* 0x0000000000017941 */ /* 0x000fea0003800200 */
.L_x_171:
[----:B------:R-:W-:Y:S04]  /*1ef0*/  BSSY.RECONVERGENT B1, `(.L_x_173) ;  /* 0x0000008000017945 */ /* 0x000fe80003800200 */
[----:B------:R-:W-:Y:S05]  /*1f00*/  @!P1 BRA `(.L_x_174) ;  /* 0x0000000000189947 */ /* 0x000fea0003800000 */
[----:B0-----:R-:W0:Y:S01]  /*1f10*/  LDC.64 R2, c[0x0][0x380] ;  /* 0x0000e000ff027b82 */ /* 0x001e220000000a00 */
[----:B------:R-:W-:Y:S02]  /*1f20*/  IMAD R5, R7, 0x100, R18 ;  /* 0x0000010007057824 */ /* 0x000fe400078e0212 */
[----:B------:R-:W-:Y:S02]  /*1f30*/  HFMA2 R15, -RZ, RZ, 0, 0 ;  /* 0x00000000ff0f7431 */ /* 0x000fe400000001ff */
[----:B------:R-:W-:-:S04]  /*1f40*/  VIADD R5, R5, 0x100 ;  /* 0x0000010005057836 */ /* 0x000fc80000000000 */
[----:B0-----:R-:W-:-:S05]  /*1f50*/  IMAD.WIDE.U32 R2, R5, 0x8, R2 ;  /* 0x0000000805027825 */ /* 0x001fca00078e0002 */
[----:B------:R1:W-:Y:S02]  /*1f60*/  REDG.E.ADD.64.STRONG.GPU desc[UR18][R2.64], R14 ;  /* 0x0000000e0200798e */ /* 0x0003e4000c12e512 */
.L_x_174:
[----:B------:R-:W-:Y:S05]  /*1f70*/  BSYNC.RECONVERGENT B1 ;  /* 0x0000000000017941 */ /* 0x000fea0003800200 */
.L_x_173:
[----:B------:R-:W-:Y:S04]  /*1f80*/  BSSY.RECONVERGENT B1, `(.L_x_175) ;  /* 0x0000009000017945 */ /* 0x000fe80003800200 */
[----:B------:R-:W-:Y:S05]  /*1f90*/  @!P2 BRA `(.L_x_176) ;  /* 0x00000000001ca947 */ /* 0x000fea0003800000 */
[----:B01----:R-:W0:Y:S01]  /*1fa0*/  LDC.64 R2, c[0x0][0x380] ;  /* 0x0000e000ff027b82 */ /* 0x003e220000000a00 */
[----:B------:R-:W-:Y:S02]  /*1fb0*/  IMAD R5, R7, 0x100, R18 ;  /* 0x0000010007057824 */ /* 0x000fe400078e0212 */
[----:B------:R-:W-:Y:S02]  /*1fc0*/  IMAD.MOV.U32 R4, RZ, RZ, R6 ;  /* 0x000000ffff047224 */ /* 0x000fe400078e0006 */
[----:B------:R-:W-:-:S04]  /*1fd0*/  VIADD R5, R5, 0x200 ;  /* 0x0000020005057836 */ /* 0x000fc80000000000 */
[----:B0-----:R-:W-:-:S04]  /*1fe0*/  IMAD.WIDE.U32 R2, R5, 0x8, R2 ;  /* 0x0000000805027825 */ /* 0x001fc800078e0002 */
[----:B------:R-:W-:-:S05]  /*1ff0*/  IMAD.MOV.U32 R5, RZ, RZ, RZ ;  /* 0x000000ffff057224 */ /* 0x000fca00078e00ff */
[----:B------:R2:W-:Y:S02]  /*2000*/  REDG.E.ADD.64.STRONG.GPU desc[UR18][R2.64], R4 ;  /* 0x000000040200798e */ /* 0x0005e4000c12e512 */
.L_x_176:
[----:B------:R-:W-:Y:S05]  /*2010*/  BSYNC.RECONVERGENT B1 ;  /* 0x0000000000017941 */ /* 0x000fea0003800200 */
.L_x_175:
[----:B------:R-:W-:Y:S04]  /*2020*/  BSSY.RECONVERGENT B1, `(.L_x_177) ;  /* 0x0000008000017945 */ /* 0x000fe80003800200 */
[----:B------:R-:W-:Y:S05]  /*2030*/  @!P3 BRA `(.L_x_178) ;  /* 0x000000000018b947 */ /* 0x000fea0003800000 */
[----:B012---:R-:W0:Y:S01]  /*2040*/  LDC.64 R2, c[0x0][0x380] ;  /* 0x0000e000ff027b82 */ /* 0x007e220000000a00 */
[----:B------:R-:W-:Y:S01]  /*2050*/  IMAD R5, R7, 0x100, R18 ;  /* 0x0000010007057824 */ /* 0x000fe200078e0212 */
[----:B------:R-:W-:-:S03]  /*2060*/  MOV R13, RZ ;  /* 0x000000ff000d7202 */ /* 0x000fc60000000f00 */
[----:B------:R-:W-:-:S04]  /*2070*/  VIADD R5, R5, 0x300 ;  /* 0x0000030005057836 */ /* 0x000fc80000000000 */
[----:B0-----:R-:W-:-:S05]  /*2080*/  IMAD.WIDE.U32 R2, R5, 0x8, R2 ;  /* 0x0000000805027825 */ /* 0x001fca00078e0002 */
[----:B------:R3:W-:Y:S02]  /*2090*/  REDG.E.ADD.64.STRONG.GPU desc[UR18][R2.64], R12 ;  /* 0x0000000c0200798e */ /* 0x0007e4000c12e512 */
.L_x_178:
[----:B------:R-:W-:Y:S05]  /*20a0*/  BSYNC.RECONVERGENT B1 ;  /* 0x0000000000017941 */ /* 0x000fea0003800200 */
.L_x_177:
[----:B------:R-:W-:-:S07]  /*20b0*/  VIADD R7, R7, 0x4 ;  /* 0x0000000407077836 */ /* 0x000fce0000000000 */
.L_x_170:
[----:B------:R-:W-:Y:S01]  /*20c0*/  UISETP.NE.AND UP0, UPT, UR9, URZ, UPT ;  /* 0x000000ff0900728c */ /* 0x000fe2000bf05270 */
[----:B------:R-:W-:Y:S08]  /*20d0*/  BSSY.RECONVERGENT B1, `(.L_x_169) ;  /* 0x0000028000017945 */ /* 0x000ff00003800200 */
[----:B------:R-:W-:Y:S05]  /*20e0*/  BRA.U !UP0, `(.L_x_179) ;  /* 0x0000000108987547 */ /* 0x000fea000b800000 */
[----:B------:R-:W-:-:S13]  /*20f0*/  ISETP.NE.AND P0, PT, R0, RZ, PT ;  /* 0x000000ff0000720c */ /* 0x000fda0003f05270 */
[----:B------:R-:W-:Y:S05]  /*2100*/  @!P0 BRA `(.L_x_180) ;  /* 0x0000000000608947 */ /* 0x000fea0003800000 */
[----:B0123--:R-:W-:Y:S01]  /*2110*/  IMAD R2, R7, 0x400, R27 ;  /* 0x0000040007027824 */ /* 0x00ffe200078e021b */
[----:B------:R-:W-:Y:S04]  /*2120*/  BSSY.RECONVERGENT B2, `(.L_x_181) ;  /* 0x000000b000027945 */ /* 0x000fe80003800200 */
[----:B------:R-:W0:Y:S04]  /*2130*/  LDS R4, [R2] ;  /* 0x0000000002047984 */ /* 0x000e280000000800 */
[----:B------:R-:W1:Y:S01]  /*2140*/  LDS R6, [R2+0x400] ;  /* 0x0004000002067984 */ /* 0x000e620000000800 */
[----:B0-----:R-:W-:-:S02]  /*2150*/  ISETP.NE.AND P0, PT, R4, RZ, PT ;  /* 0x000000ff0400720c */ /* 0x001fc40003f05270 */
[----:B-1----:R-:W-:-:S11]  /*2160*/  ISETP.NE.AND P1, PT, R6, RZ, PT ;  /* 0x000000ff0600720c */ /* 0x002fd60003f25270 */
[----:B------:R-:W-:Y:S05]  /*2170*/  @!P0 BRA `(.L_x_182) ;  /* 0x0000000000148947 */ /* 0x000fea0003800000 */
[----:B------:R-:W0:Y:S01]  /*2180*/  LDC.64 R2, c[0x0][0x380] ;  /* 0x0000e000ff027b82 */ /* 0x000e220000000a00 */
[----:B------:R-:W-:-:S04]  /*2190*/  IMAD R5, R7, 0x100, R18 ;  /* 0x0000010007057824 */ /* 0x000fc800078e0212 */
[----:B0-----:R-:W-:-:S04]  /*21a0*/  IMAD.WIDE.U32 R2, R5, 0x8, R2 ;  /* 0x0000000805027825 */ /* 0x001fc800078e0002 */
[----:B------:R-:W-:-:S05]  /*21b0*/  IMAD.MOV.U32 R5, RZ, RZ, RZ ;  /* 0x000000ffff057224 */ /* 0x000fca00078e00ff */
[----:B------:R0:W-:Y:S02]  /*21c0*/  REDG.E.ADD.64.STRONG.GPU desc[UR18][R2.64], R4 ;  /* 0x000000040200798e */ /* 0x0001e4000c12e512 */
.L_x_182:
[----:B------:R-:W-:Y:S05]  /*21d0*/  BSYNC.RECONVERGENT B2 ;  /* 0x0000000000027941 */ /* 0x000fea0003800200 */
.L_x_181:
[----:B------:R-:W-:Y:S04]  /*21e0*/  BSSY.RECONVERGENT B2, `(.L_x_183) ;  /* 0x0000009000027945 */ /* 0x000fe80003800200 */
[----:B------:R-:W-:Y:S05]  /*21f0*/  @!P1 BRA `(.L_x_184) ;  /* 0x00000000001c9947 */ /* 0x000fea0003800000 */
[----:B0-----:R-:W0:Y:S01]  /*2200*/  LDC.64 R2, c[0x0][0x380] ;  /* 0x0000e000ff027b82 */ /* 0x001e220000000a00 */
[----:B------:R-:W-:-:S05]  /*2210*/  IMAD R4, R7, 0x100, R18 ;  /* 0x0000010007047824 */ /* 0x000fca00078e0212 */
[----:B------:R-:W-:Y:S01]  /*2220*/  IADD3 R5, PT, PT, R4, 0x100, RZ ;  /* 0x0000010004057810 */ /* 0x000fe20007ffe0ff */
[----:B------:R-:W-:-:S04]  /*2230*/  IMAD.MOV.U32 R4, RZ, RZ, R6 ;  /* 0x000000ffff047224 */ /* 0x000fc800078e0006 */
[----:B0-----:R-:W-:-:S04]  /*2240*/  IMAD.WIDE.U32 R2, R5, 0x8, R2 ;  /* 0x0000000805027825 */ /* 0x001fc800078e0002 */
[----:B------:R-:W-:-:S05]  /*2250*/  IMAD.MOV.U32 R5, RZ, RZ, RZ ;  /* 0x000000ffff057224 */ /* 0x000fca00078e00ff */
[----:B------:R1:W-:Y:S02]  /*2260*/  REDG.E.ADD.64.STRONG.GPU desc[UR18][R2.64], R4 ;  /* 0x000000040200798e */ /* 0x0003e4000c12e512 */
.L_x_184:
[----:B------:R-:W-:Y:S05]  /*2270*/  BSYNC.RECONVERGENT B2 ;  /* 0x0000000000027941 */ /* 0x000fea0003800200 */
.L_x_183:
[----:B------:R-:W-:-:S07]  /*2280*/  VIADD R7, R7, 0x2 ;  /* 0x0000000207077836 */ /* 0x000fce0000000000 */
.L_x_180:
[----:B------:R-:W-:-:S13]  /*2290*/  ISETP.NE.AND P0, PT, R11, RZ, PT ;  /* 0x000000ff0b00720c */ /* 0x000fda0003f05270 */
[----:B------:R-:W-:Y:S05]  /*22a0*/  @!P0 BRA `(.L_x_179) ;  /* 0x0000000000288947 */ /* 0x000fea0003800000 */
[----:B0123--:R-:W-:-:S05]  /*22b0*/  IMAD R2, R7, 0x400, R27 ;  /* 0x0000040007027824 */ /* 0x00ffca00078e021b */
[----:B------:R-:W0:Y:S02]  /*22c0*/  LDS R6, [R2] ;  /* 0x0000000002067984 */ /* 0x000e240000000800 */
[----:B0-----:R-:W-:-:S13]  /*22d0*/  ISETP.NE.AND P0, PT, R6, RZ, PT ;  /* 0x000000ff0600720c */ /* 0x001fda0003f05270 */
[----:B------:R-:W-:Y:S05]  /*22e0*/  @!P0 BRA `(.L_x_179) ;  /* 0x0000000000188947 */ /* 0x000fea0003800000 */
[----:B------:R-:W0:Y:S01]  /*22f0*/  LDC.64 R2, c[0x0][0x380] ;  /* 0x0000e000ff027b82 */ /* 0x000e220000000a00 */
[----:B------:R-:W-:-:S04]  /*2300*/  IMAD R5, R7, 0x100, R18 ;  /* 0x0000010007057824 */ /* 0x000fc800078e0212 */
[----:B0-----:R-:W-:Y:S01]  /*2310*/  IMAD.WIDE.U32 R4, R5, 0x8, R2 ;  /* 0x0000000805047825 */ /* 0x001fe200078e0002 */
[----:B------:R-:W-:-:S03]  /*2320*/  MOV R2, R6 ;  /* 0x0000000600027202 */ /* 0x000fc60000000f00 */
[----:B------:R-:W-:-:S05]  /*2330*/  IMAD.MOV.U32 R3, RZ, RZ, RZ ;  /* 0x000000ffff037224 */ /* 0x000fca00078e00ff */
[----:B------:R4:W-:Y:S02]  /*2340*/  REDG.E.ADD.64.STRONG.GPU desc[UR18][R4.64], R2 ;  /* 0x000000020400798e */ /* 0x0009e4000c12e512 */
.L_x_179:
[----:B------:R-:W-:Y:S05]  /*2350*/  BSYNC.RECONVERGENT B1 ;  /* 0x0000000000017941 */ /* 0x000fea0003800200 */
.L_x_169:
[----:B------:R-:W-:-:S13]  /*2360*/  ISETP.GT.U32.AND P0, PT, R18, 0x7f, PT ;  /* 0x0000007f1200780c */ /* 0x000fda0003f04070 */
[----:B------:R-:W-:Y:S05]  /*2370*/  @P0 BRA `(.L_x_150) ;  /* 0x00000008008c0947 */ /* 0x000fea0003800000 */
[----:B------:R-:W-:Y:S01]  /*2380*/  ISETP.GE.U32.AND P0, PT, R8, 0x7, PT ;  /* 0x000000070800780c */ /* 0x000fe20003f06070 */
[----:B------:R-:W-:-:S12]  /*2390*/  IMAD.MOV.U32 R7, RZ, RZ, RZ ;  /* 0x000000ffff077224 */ /* 0x000fd800078e00ff */
[----:B------:R-:W-:Y:S05]  /*23a0*/  @!P0 BRA `(.L_x_185) ;  /* 0x0000000400148947 */ /* 0x000fea0003800000 */
[----:B01234-:R-:W0:Y:S01]  /*23b0*/  LDC.64 R2, c[0x0][0x380] ;  /* 0x0000e000ff027b82 */ /* 0x01fe220000000a00 */
[----:B------:R-:W-:-:S07]  /*23c0*/  IMAD.MOV.U32 R8, RZ, RZ, RZ ;  /* 0x000000ffff087224 */ /* 0x000fce00078e00ff */
.L_x_202:
[C---:B------:R-:W-:Y:S01]  /*23d0*/  IMAD R29, R8.reuse, 0x400, R27 ;  /* 0x00000400081d7824 */ /* 0x040fe200078e021b */
[----:B------:R-:W-:Y:S01]  /*23e0*/  BSSY.RECONVERGENT B1, `(.L_x_186) ;  /* 0x000000c000017945 */ /* 0x000fe20003800200 */
[----:B01234-:R-:W-:-:S03]  /*23f0*/  IMAD R5, R8, 0x100, R18 ;  /* 0x0000010008057824 */ /* 0x01ffc600078e0212 */
[----:B------:R-:W1:Y:S01]  /*2400*/  LDS R6, [R29+0x200] ;  /* 0x000200001d067984 */ /* 0x000e620000000800 */
[----:B0-----:R-:W-:-:S03]  /*2410*/  IMAD.WIDE.U32 R4, R5, 0x8, R2 ;  /* 0x0000000805047825 */ /* 0x001fc600078e0002 */
[----:B------:R-:W0:Y:S04]  /*2420*/  LDS R12, [R29+0x600] ;  /* 0x000600001d0c7984 */ /* 0x000e280000000800 */
[----:B------:R2:W3:Y:S04]  /*2430*/  LDS R17, [R29+0xa00] ;  /* 0x000a00001d117984 */ /* 0x0004e80000000800 */
[----:B------:R2:W4:Y:S01]  /*2440*/  LDS R13, [R29+0xe00] ;  /* 0x000e00001d0d7984 */ /* 0x0005220000000800 */
[----:B-1----:R-:W-:Y:S02]  /*2450*/  ISETP.NE.AND P0, PT, R6, RZ, PT ;  /* 0x000000ff0600720c */ /* 0x002fe40003f05270 */
[----:B0-----:R-:W-:-:S11]  /*2460*/  ISETP.NE.AND P1, PT, R12, RZ, PT ;  /* 0x000000ff0c00720c */ /* 0x001fd60003f25270 */
[----:B--234-:R-:W-:Y:S05]  /*2470*/  @!P0 BRA `(.L_x_187) ;  /* 0x0000000000088947 */ /* 0x01cfea0003800000 */
[----:B------:R-:W-:-:S05]  /*2480*/  HFMA2 R7, -RZ, RZ, 0, 0 ;  /* 0x00000000ff077431 */ /* 0x000fca00000001ff */
[----:B------:R0:W-:Y:S02]  /*2490*/  REDG.E.ADD.64.STRONG.GPU desc[UR18][R4.64+0x400], R6 ;  /* 0x000400060400798e */ /* 0x0001e4000c12e512 */
.L_x_187:
[----:B------:R-:W-:Y:S05]  /*24a0*/  BSYNC.RECONVERGENT B1 ;  /* 0x0000000000017941 */ /* 0x000fea0003800200 */
.L_x_186:
[----:B------:R-:W-:Y:S04]  /*24b0*/  BSSY.RECONVERGENT B1, `(.L_x_188) ;  /* 0x0000005000017945 */ /* 0x000fe80003800200 */
[----:B------:R-:W-:Y:S05]  /*24c0*/  @!P1 BRA `(.L_x_189) ;  /* 0x00000000000c9947 */ /* 0x000fea0003800000 */
[----:B0-----:R-:W-:Y:S02]  /*24d0*/  IMAD.MOV.U32 R6, RZ, RZ, R12 ;  /* 0x000000ffff067224 */ /* 0x001fe400078e000c */
[----:B------:R-:W-:-:S05]  /*24e0*/  IMAD.MOV.U32 R7, RZ, RZ, RZ ;  /* 0x000000ffff077224 */ /* 0x000fca00078e00ff */
[----:B------:R1:W-:Y:S02]  /*24f0*/  REDG.E.ADD.64.STRONG.GPU desc[UR18][R4.64+0xc00], R6 ;  /* 0x000c00060400798e */ /* 0x0003e4000c12e512 */
.L_x_189:
[----:B------:R-:W-:Y:S05]  /*2500*/  BSYNC.RECONVERGENT B1 ;  /* 0x0000000000017941 */ /* 0x000fea0003800200 */
.L_x_188:
[----:B------:R-:W2:Y:S01]  /*2510*/  LDS R15, [R29+0x1200] ;  /* 0x001200001d0f7984 */ /* 0x000ea20000000800 */
[----:B------:R-:W-:Y:S01]  /*2520*/  ISETP.NE.AND P6, PT, R17, RZ, PT ;  /* 0x000000ff1100720c */ /* 0x000fe20003fc5270 */
[----:B------:R-:W-:Y:S01]  /*2530*/  VIADD R8, R8, 0x8 ;  /* 0x0000000808087836 */ /* 0x000fe20000000000 */
[----:B------:R-:W-:Y:S01]  /*2540*/  BSSY.RECONVERGENT B1, `(.L_x_190) ;  /* 0x000000e000017945 */ /* 0x000fe20003800200 */
[----:B------:R-:W3:Y:S01]  /*2550*/  LDS R12, [R29+0x1600] ;  /* 0x001600001d0c7984 */ /* 0x000ee20000000800 */
[----:B------:R-:W-:Y:S02]  /*2560*/  ISETP.NE.AND P1, PT, R13, RZ, PT ;  /* 0x000000ff0d00720c */ /* 0x000fe40003f25270 */
[----:B------:R-:W-:Y:S01]  /*2570*/  ISETP.NE.AND P0, PT, R8, R9, PT ;  /* 0x000000090800720c */ /* 0x000fe20003f05270 */
[----:B------:R-:W4:Y:S04]  /*2580*/  LDS R14, [R29+0x1a00] ;  /* 0x001a00001d0e7984 */ /* 0x000f280000000800 */
[----:B------:R-:W5:Y:S01]  /*2590*/  LDS R16, [R29+0x1e00] ;  /* 0x001e00001d107984 */ /* 0x000f620000000800 */
[----:B--2---:R-:W-:-:S02]  /*25a0*/  ISETP.NE.AND P2, PT, R15, RZ, PT ;  /* 0x000000ff0f00720c */ /* 0x004fc40003f45270 */
[----:B---3--:R-:W-:Y:S02]  /*25b0*/  ISETP.NE.AND P3, PT, R12, RZ, PT ;  /* 0x000000ff0c00720c */ /* 0x008fe40003f65270 */
[----:B----4-:R-:W-:Y:S02]  /*25c0*/  ISETP.NE.AND P4, PT, R14, RZ, PT ;  /* 0x000000ff0e00720c */ /* 0x010fe40003f85270 */
[----:B-----5:R-:W-:Y:S01]  /*25d0*/  ISETP.NE.AND P5, PT, R16, RZ, PT ;  /* 0x000000ff1000720c */ /* 0x020fe20003fa5270 */
[----:B------:R-:W-:-:S12]  /*25e0*/  @!P6 BRA `(.L_x_191) ;  /* 0x00000000000ce947 */ /* 0x000fd80003800000 */
[----:B01----:R-:W-:Y:S02]  /*25f0*/  IMAD.MOV.U32 R6, RZ, RZ, R17 ;  /* 0x000000ffff067224 */ /* 0x003fe400078e0011 */
[----:B------:R-:W-:-:S05]  /*2600*/  IMAD.MOV.U32 R7, RZ, RZ, RZ ;  /* 0x000000ffff077224 */ /* 0x000fca00078e00ff */
[----:B------:R2:W-:Y:S02]  /*2610*/  REDG.E.ADD.64.STRONG.GPU desc[UR18][R4.64+0x1400], R6 ;  /* 0x001400060400798e */ /* 0x0005e4000c12e512 */
.L_x_191:
[----:B------:R-:W-:Y:S05]  /*2620*/  BSYNC.RECONVERGENT B1 ;  /* 0x0000000000017941 */ /* 0x000fea0003800200 */
.L_x_190:
[----:B------:R-:W-:Y:S04]  /*2630*/  BSSY.RECONVERGENT B1, `(.L_x_192) ;  /* 0x0000005000017945 */ /* 0x000fe80003800200 */
[----:B------:R-:W-:Y:S05]  /*2640*/  @!P1 BRA `(.L_x_193) ;  /* 0x00000000000c9947 */ /* 0x000fea0003800000 */
[----:B012---:R-:W-:Y:S01]  /*2650*/  MOV R6, R13 ;  /* 0x0000000d00067202 */ /* 0x007fe20000000f00 */
[----:B------:R-:W-:-:S05]  /*2660*/  IMAD.MOV.U32 R7, RZ, RZ, RZ ;  /* 0x000000ffff077224 */ /* 0x000fca00078e00ff */
[----:B------:R3:W-:Y:S02]  /*2670*/  REDG.E.ADD.64.STRONG.GPU desc[UR18][R4.64+0x1c00], R6 ;  /* 0x001c00060400798e */ /* 0x0007e4000c12e512 */
.L_x_193:
[----:B------:R-:W-:Y:S05]  /*2680*/  BSYNC.RECONVERGENT B1 ;  /* 0x0000000000017941 */ /* 0x000fea0003800200 */
.L_x_192:
[----:B------:R-:W-:Y:S04]  /*2690*/  BSSY.RECONVERGENT B1, `(.L_x_194) ;  /* 0x0000005000017945 */ /* 0x000fe80003800200 */
[----:B------:R-:W-:Y:S05]  /*26a0*/  @!P2 BRA `(.L_x_195) ;  /* 0x00000000000ca947 */ /* 0x000fea0003800000 */
[----:B0123--:R-:W-:Y:S02]  /*26b0*/  IMAD.MOV.U32 R6, RZ, RZ, R15 ;  /* 0x000000ffff067224 */ /* 0x00ffe400078e000f */
[----:B------:R-:W-:-:S05]  /*26c0*/  IMAD.MOV.U32 R7, RZ, RZ, RZ ;  /* 0x000000ffff077224 */ /* 0x000fca00078e00ff */
[----:B------:R4:W-:Y:S02]  /*26d0*/  REDG.E.ADD.64.STRONG.GPU desc[UR18][R4.64+0x2400], R6 ;  /* 0x002400060400798e */ /* 0x0009e4000c12e512 */
.L_x_195:
[----:B------:R-:W-:Y:S05]  /*26e0*/  BSYNC.RECONVERGENT B1 ;  /* 0x0000000000017941 */ /* 0x000fea0003800200 */
.L_x_194:
[----:B------:R-:W-:Y:S04]  /*26f0*/  BSSY.RECONVERGENT B1, `(.L_x_196) ;  /* 0x0000004000017945 */ /* 0x000fe80003800200 */
[----:B------:R-:W-:Y:S05]  /*2700*/  @!P3 BRA `(.L_x_197) ;  /* 0x000000000008b947 */ /* 0x000fea0003800000 */
[----:B------:R-:W-:-:S05]  /*2710*/  IMAD.MOV.U32 R13, RZ, RZ, RZ ;  /* 0x000000ffff0d7224 */ /* 0x000fca00078e00ff */
[----:B------:R0:W-:Y:S02]  /*2720*/  REDG.E.ADD.64.STRONG.GPU desc[UR18][R4.64+0x2c00], R12 ;  /* 0x002c000c0400798e */ /* 0x0001e4000c12e512 */
.L_x_197:
[----:B------:R-:W-:Y:S05]  /*2730*/  BSYNC.RECONVERGENT B1 ;  /* 0x0000000000017941 */ /* 0x000fea0003800200 */
.L_x_196:
[----:B------:R-:W-:Y:S04]  /*2740*/  BSSY.RECONVERGENT B1, `(.L_x_198) ;  /* 0x0000004000017945 */ /* 0x000fe80003800200 */
[----:B------:R-:W-:Y:S05]  /*2750*/  @!P4 BRA `(.L_x_199) ;  /* 0x000000000008c947 */ /* 0x000fea0003800000 */
[----:B------:R-:W-:-:S05]  /*2760*/  IMAD.MOV.U32 R15, RZ, RZ, RZ ;  /* 0x000000ffff0f7224 */ /* 0x000fca00078e00ff */
[----:B------:R0:W-:Y:S02]  /*2770*/  REDG.E.ADD.64.STRONG.GPU desc[UR18][R4.64+0x3400], R14 ;  /* 0x0034000e0400798e */ /* 0x0001e4000c12e512 */
.L_x_199:
[----:B------:R-:W-:Y:S05]  /*2780*/  BSYNC.RECONVERGENT B1 ;  /* 0x0000000000017941 */ /* 0x000fea0003800200 */
.L_x_198:
[----:B------:R-:W-:Y:S04]  /*2790*/  BSSY.RECONVERGENT B1, `(.L_x_200) ;  /* 0x0000004000017945 */ /* 0x000fe80003800200 */
[----:B------:R-:W-:Y:S05]  /*27a0*/  @!P5 BRA `(.L_x_201) ;  /* 0x000000000008d947 */ /* 0x000fea0003800000 */
[----:B------:R-:W-:-:S05]  /*27b0*/  HFMA2 R17, -RZ, RZ, 0, 0 ;  /* 0x00000000ff117431 */ /* 0x000fca00000001ff */
[----:B------:R0:W-:Y:S02]  /*27c0*/  REDG.E.ADD.64.STRONG.GPU desc[UR18][R4.64+0x3c00], R16 ;  /* 0x003c00100400798e */ /* 0x0001e4000c12e512 */
.L_x_201:
[----:B------:R-:W-:Y:S05]  /*27d0*/  BSYNC.RECONVERGENT B1 ;  /* 0x0000000000017941 */ /* 0x000fea0003800200 */
.L_x_200:
[----:B------:R-:W-:Y:S05]  /*27e0*/  @P0 BRA `(.L_x_202) ;  /* 0xfffffff800f80947 */ /* 0x000fea000383ffff */
[----:B01234-:R-:W-:-:S07]  /*27f0*/  IMAD.MOV.U32 R7, RZ, RZ, R9 ;  /* 0x000000ffff077224 */ /* 0x01ffce00078e0009 */
.L_x_185:
[----:B------:R-:W-:-:S09]  /*2800*/  UISETP.NE.AND UP0, UPT, UR20, URZ, UPT ;  /* 0x000000ff1400728c */ /* 0x000fd2000bf05270 */
[----:B------:R-:W-:Y:S05]  /*2810*/  BRA.U !UP0, `(.L_x_150) ;  /* 0x0000000508647547 */ /* 0x000fea000b800000 */
[----:B------:R-:W-:-:S13]  /*2820*/  ISETP.GE.U32.AND P0, PT, R10, 0x3, PT ;  /* 0x000000030a00780c */ /* 0x000fda0003f06070 */
[----:B------:R-:W-:Y:S05]  /*2830*/  @!P0 BRA `(.L_x_203) ;  /* 0x0000000000c08947 */ /* 0x000fea0003800000 */
[----:B01234-:R-:W-:Y:S01]  /*2840*/  IMAD R2, R7, 0x400, R27 ;  /* 0x0000040007027824 */ /* 0x01ffe200078e021b */
[----:B------:R-:W-:Y:S04]  /*2850*/  BSSY.RECONVERGENT B1, `(.L_x_204) ;  /* 0x0000010000017945 */ /* 0x000fe80003800200 */
[----:B------:R-:W0:Y:S04]  /*2860*/  LDS R10, [R2+0x200] ;  /* 0x00020000020a7984 */ /* 0x000e280000000800 */
        /* <DEDUP_REMOVED lines=14> */
.L_x_205:
[----:B------:R-:W-:Y:S05]  /*2950*/  BSYNC.RECONVERGENT B1 ;  /* 0x0000000000017941 */ /* 0x000fea0003800200 */
.L_x_204:
[----:B------:R-:W-:Y:S04]  /*2960*/  BSSY.RECONVERGENT B1, `(.L_x_206) ;  /* 0x0000009000017945 */ /* 0x000fe80003800200 */
[----:B------:R-:W-:Y:S05]  /*2970*/  @!P1 BRA `(.L_x_207) ;  /* 0x00000000001c9947 */ /* 0x000fea0003800000 */
[----:B0-----:R-:W0:Y:S01]  /*2980*/  LDC.64 R4, c[0x0][0x380] ;  /* 0x0000e000ff047b82 */ /* 0x001e220000000a00 */
[----:B------:R-:W-:Y:S01]  /*2990*/  LEA R3, R7, R18, 0x8 ;  /* 0x0000001207037211 */ /* 0x000fe200078e40ff */
[----:B------:R-:W-:-:S04]  /*29a0*/  IMAD.MOV.U32 R2, RZ, RZ, R9 ;  /* 0x000000ffff027224 */ /* 0x000fc800078e0009 */
[----:B------:R-:W-:-:S04]  /*29b0*/  VIADD R3, R3, 0x100 ;  /* 0x0000010003037836 */ /* 0x000fc80000000000 */
[----:B0-----:R-:W-:-:S04]  /*29c0*/  IMAD.WIDE.U32 R4, R3, 0x8, R4 ;  /* 0x0000000803047825 */ /* 0x001fc800078e0004 */
[----:B------:R-:W-:-:S05]  /*29d0*/  IMAD.MOV.U32 R3, RZ, RZ, RZ ;  /* 0x000000ffff037224 */ /* 0x000fca00078e00ff */
[----:B------:R1:W-:Y:S02]  /*29e0*/  REDG.E.ADD.64.STRONG.GPU desc[UR18][R4.64+0x400], R2 ;  /* 0x000400020400798e */ /* 0x0003e4000c12e512 */
.L_x_207:
[----:B------:R-:W-:Y:S05]  /*29f0*/  BSYNC.RECONVERGENT B1 ;  /* 0x0000000000017941 */ /* 0x000fea0003800200 */
.L_x_206:
[----:B------:R-:W-:Y:S04]  /*2a00*/  BSSY.RECONVERGENT B1, `(.L_x_208) ;  /* 0x0000009000017945 */ /* 0x000fe80003800200 */
[----:B------:R-:W-:Y:S05]  /*2a10*/  @!P2 BRA `(.L_x_209) ;  /* 0x00000000001ca947 */ /* 0x000fea0003800000 */
[----:B01----:R-:W0:Y:S01]  /*2a20*/  LDC.64 R2, c[0x0][0x380] ;  /* 0x0000e000ff027b82 */ /* 0x003e220000000a00 */
[----:B------:R-:W-:Y:S01]  /*2a30*/  IMAD R5, R7, 0x100, R18 ;  /* 0x0000010007057824 */ /* 0x000fe200078e0212 */
[----:B------:R-:W-:-:S03]  /*2a40*/  MOV R4, R6 ;  /* 0x0000000600047202 */ /* 0x000fc60000000f00 */
[----:B------:R-:W-:-:S04]  /*2a50*/  VIADD R5, R5, 0x200 ;  /* 0x0000020005057836 */ /* 0x000fc80000000000 */
[----:B0-----:R-:W-:-:S04]  /*2a60*/  IMAD.WIDE.U32 R2, R5, 0x8, R2 ;  /* 0x0000000805027825 */ /* 0x001fc800078e0002 */
[----:B------:R-:W-:-:S05]  /*2a70*/  IMAD.MOV.U32 R5, RZ, RZ, RZ ;  /* 0x000000ffff057224 */ /* 0x000fca00078e00ff */
[----:B------:R2:W-:Y:S02]  /*2a80*/  REDG.E.ADD.64.STRONG.GPU desc[UR18][R2.64+0x400], R4 ;  /* 0x000400040200798e */ /* 0x0005e4000c12e512 */
.L_x_209:
[----:B------:R-:W-:Y:S05]  /*2a90*/  BSYNC.RECONVERGENT B1 ;  /* 0x0000000000017941 */ /* 0x000fea0003800200 */
.L_x_208:
[----:B------:R-:W-:Y:S04]  /*2aa0*/  BSSY.RECONVERGENT B1, `(.L_x_210) ;  /* 0x0000008000017945 */ /* 0x000fe80003800200 */
[----:B------:R-:W-:Y:S05]  /*2ab0*/  @!P3 BRA `(.L_x_211) ;  /* 0x000000000018b947 */ /* 0x000fea0003800000 */
[----:B012---:R-:W0:Y:S01]  /*2ac0*/  LDC.64 R2, c[0x0][0x380] ;  /* 0x0000e000ff027b82 */ /* 0x007e220000000a00 */
[----:B------:R-:W-:Y:S02]  /*2ad0*/  IMAD R5, R7, 0x100, R18 ;  /* 0x0000010007057824 */ /* 0x000fe400078e0212 */
[----:B------:R-:W-:Y:S02]  /*2ae0*/  IMAD.MOV.U32 R9, RZ, RZ, RZ ;  /* 0x000000ffff097224 */ /* 0x000fe400078e00ff */
[----:B------:R-:W-:-:S04]  /*2af0*/  VIADD R5, R5, 0x300 ;  /* 0x0000030005057836 */ /* 0x000fc80000000000 */
[----:B0-----:R-:W-:-:S05]  /*2b00*/  IMAD.WIDE.U32 R2, R5, 0x8, R2 ;  /* 0x0000000805027825 */ /* 0x001fca00078e0002 */
[----:B------:R3:W-:Y:S02]  /*2b10*/  REDG.E.ADD.64.STRONG.GPU desc[UR18][R2.64+0x400], R8 ;  /* 0x000400080200798e */ /* 0x0007e4000c12e512 */
.L_x_211:
[----:B------:R-:W-:Y:S05]  /*2b20*/  BSYNC.RECONVERGENT B1 ;  /* 0x0000000000017941 */ /* 0x000fea0003800200 */
.L_x_210:
[----:B------:R-:W-:-:S07]  /*2b30*/  VIADD R7, R7, 0x4 ;  /* 0x0000000407077836 */ /* 0x000fce0000000000 */
.L_x_203:
[----:B------:R-:W-:-:S09]  /*2b40*/  UISETP.NE.AND UP0, UPT, UR9, URZ, UPT ;  /* 0x000000ff0900728c */ /* 0x000fd2000bf05270 */
[----:B------:R-:W-:Y:S05]  /*2b50*/  BRA.U !UP0, `(.L_x_150) ;  /* 0x0000000108947547 */ /* 0x000fea000b800000 */
[----:B------:R-:W-:-:S13]  /*2b60*/  ISETP.NE.AND P0, PT, R0, RZ, PT ;  /* 0x000000ff0000720c */ /* 0x000fda0003f05270 */
[----:B------:R-:W-:Y:S05]  /*2b70*/  @!P0 BRA `(.L_x_212) ;  /* 0x0000000000608947 */ /* 0x000fea0003800000 */
[----:B01234-:R-:W-:Y:S01]  /*2b80*/  LEA R2, R7, R27, 0xa ;  /* 0x0000001b07027211 */ /* 0x01ffe200078e50ff */
[----:B------:R-:W-:Y:S04]  /*2b90*/  BSSY.RECONVERGENT B1, `(.L_x_213) ;  /* 0x000000b000017945 */ /* 0x000fe80003800200 */
[----:B------:R-:W0:Y:S04]  /*2ba0*/  LDS R4, [R2+0x200] ;  /* 0x0002000002047984 */ /* 0x000e280000000800 */
        /* <DEDUP_REMOVED lines=9> */
.L_x_214:
[----:B------:R-:W-:Y:S05]  /*2c40*/  BSYNC.RECONVERGENT B1 ;  /* 0x0000000000017941 */ /* 0x000fea0003800200 */
.L_x_213:
[----:B------:R-:W-:Y:S04]  /*2c50*/  BSSY.RECONVERGENT B1, `(.L_x_215) ;  /* 0x0000009000017945 */ /* 0x000fe80003800200 */
[----:B------:R-:W-:Y:S05]  /*2c60*/  @!P1 BRA `(.L_x_216) ;  /* 0x00000000001c9947 */ /* 0x000fea0003800000 */
[----:B0-----:R-:W0:Y:S01]  /*2c70*/  LDC.64 R2, c[0x0][0x380] ;  /* 0x0000e000ff027b82 */ /* 0x001e220000000a00 */
[----:B------:R-:W-:-:S04]  /*2c80*/  IMAD R4, R7, 0x100, R18 ;  /* 0x0000010007047824 */ /* 0x000fc800078e0212 */
[----:B------:R-:W-:Y:S02]  /*2c90*/  VIADD R5, R4, 0x100 ;  /* 0x0000010004057836 */ /* 0x000fe40000000000 */
[----:B------:R-:W-:Y:S02]  /*2ca0*/  IMAD.MOV.U32 R4, RZ, RZ, R0 ;  /* 0x000000ffff047224 */ /* 0x000fe400078e0000 */
[----:B0-----:R-:W-:-:S04]  /*2cb0*/  IMAD.WIDE.U32 R2, R5, 0x8, R2 ;  /* 0x0000000805027825 */ /* 0x001fc800078e0002 */
[----:B------:R-:W-:-:S05]  /*2cc0*/  HFMA2 R5, -RZ, RZ, 0, 0 ;  /* 0x00000000ff057431 */ /* 0x000fca00000001ff */
[----:B------:R1:W-:Y:S02]  /*2cd0*/  REDG.E.ADD.64.STRONG.GPU desc[UR18][R2.64+0x400], R4 ;  /* 0x000400040200798e */ /* 0x0003e4000c12e512 */
.L_x_216:
[----:B------:R-:W-:Y:S05]  /*2ce0*/  BSYNC.RECONVERGENT B1 ;  /* 0x0000000000017941 */ /* 0x000fea0003800200 */
.L_x_215:
[----:B------:R-:W-:-:S07]  /*2cf0*/  VIADD R7, R7, 0x2 ;  /* 0x0000000207077836 */ /* 0x000fce0000000000 */
.L_x_212:
[----:B------:R-:W-:-:S13]  /*2d00*/  ISETP.NE.AND P0, PT, R11, RZ, PT ;  /* 0x000000ff0b00720c */ /* 0x000fda0003f05270 */
[----:B------:R-:W-:Y:S05]  /*2d10*/  @!P0 BRA `(.L_x_150) ;  /* 0x0000000000248947 */ /* 0x000fea0003800000 */
[----:B------:R-:W-:-:S05]  /*2d20*/  IMAD R0, R7, 0x400, R27 ;  /* 0x0000040007007824 */ /* 0x000fca00078e021b */
[----:B012-4-:R-:W0:Y:S02]  /*2d30*/  LDS R4, [R0+0x200] ;  /* 0x0002000000047984 */ /* 0x017e240000000800 */
[----:B0-----:R-:W-:-:S13]  /*2d40*/  ISETP.NE.AND P0, PT, R4, RZ, PT ;  /* 0x000000ff0400720c */ /* 0x001fda0003f05270 */
[----:B------:R-:W-:Y:S05]  /*2d50*/  @!P0 BRA `(.L_x_150) ;  /* 0x0000000000148947 */ /* 0x000fea0003800000 */
[----:B---3--:R-:W0:Y:S01]  /*2d60*/  LDC.64 R2, c[0x0][0x380] ;  /* 0x0000e000ff027b82 */ /* 0x008e220000000a00 */
[----:B------:R-:W-:Y:S02]  /*2d70*/  IMAD R7, R7, 0x100, R18 ;  /* 0x0000010007077824 */ /* 0x000fe400078e0212 */
[----:B------:R-:W-:Y:S02]  /*2d80*/  IMAD.MOV.U32 R5, RZ, RZ, RZ ;  /* 0x000000ffff057224 */ /* 0x000fe400078e00ff */
[----:B0-----:R-:W-:-:S05]  /*2d90*/  IMAD.WIDE.U32 R2, R7, 0x8, R2 ;  /* 0x0000000807027825 */ /* 0x001fca00078e0002 */
[----:B------:R0:W-:Y:S02]  /*2da0*/  REDG.E.ADD.64.STRONG.GPU desc[UR18][R2.64+0x400], R4 ;  /* 0x000400040200798e */ /* 0x0001e4000c12e512 */
.L_x_150:
[----:B------:R-:W-:Y:S05]  /*2db0*/  BSYNC.RECONVERGENT B0 ;  /* 0x0000000000007941 */ /* 0x000fea0003800200 */
.L_x_149:
[----:B------:R-:W1:Y:S01]  /*2dc0*/  LDCU.64 UR4, c[0x0][0x390] ;  /* 0x00007200ff0477ac */ /* 0x000e620008000a00 */
[----:B------:R-:W-:-:S04]  /*2dd0*/  UIADD3 UR6, UP1, UPT, UR6, 0x1, URZ ;  /* 0x0000000106067890 */ /* 0x000fc8000ff3e0ff */
[----:B------:R-:W-:Y:S02]  /*2de0*/  UIADD3.X UR7, UPT, UPT, URZ, UR7, URZ, UP1, !UPT ;  /* 0x00000007ff077290 */ /* 0x000fe40008ffe4ff */
[----:B-1----:R-:W-:-:S04]  /*2df0*/  UIADD3 UR10, UP0, UPT, UR4, -0x1, URZ ;  /* 0xffffffff040a7890 */ /* 0x002fc8000ff1e0ff */
[----:B------:R-:W-:-:S04]  /*2e00*/  UIADD3.X UR11, UPT, UPT, UR5, -0x1, URZ, UP0, !UPT ;  /* 0xffffffff050b7890 */ /* 0x000fc800087fe4ff */
[----:B------:R-:W-:-:S04]  /*2e10*/  USHF.R.U64 UR10, UR10, 0x1e, UR11 ;  /* 0x0000001e0a0a7899 */ /* 0x000fc8000800120b */
[----:B------:R-:W-:-:S04]  /*2e20*/  UIADD3 UR10, UP0, UPT, UR10, 0x1, URZ ;  /* 0x000000010a0a7890 */ /* 0x000fc8000ff1e0ff */
[----:B------:R-:W-:Y:S02]  /*2e30*/  ULEA.HI.X UR11, UR11, URZ, URZ, 0x2, UP0 ;  /* 0x000000ff0b0b7291 */ /* 0x000fe400080f14ff */
[----:B------:R-:W-:-:S04]  /*2e40*/  UISETP.LT.U32.AND UP0, UPT, UR10, UR4, UPT ;  /* 0x000000040a00728c */ /* 0x000fc8000bf01070 */
[----:B------:R-:W-:-:S04]  /*2e50*/  UISETP.LT.U32.AND.EX UP0, UPT, UR11, UR5, UPT, UP0 ;  /* 0x000000050b00728c */ /* 0x000fc8000bf01100 */
[----:B------:R-:W-:Y:S02]  /*2e60*/  USEL UR4, UR10, UR4, UP0 ;  /* 0x000000040a047287 */ /* 0x000fe40008000000 */
[----:B------:R-:W-:Y:S02]  /*2e70*/  USEL UR5, UR11, UR5, UP0 ;  /* 0x000000050b057287 */ /* 0x000fe40008000000 */
[----:B------:R-:W-:-:S04]  /*2e80*/  UISETP.NE.U32.AND UP0, UPT, UR6, UR4, UPT ;  /* 0x000000040600728c */ /* 0x000fc8000bf05070 */
[----:B------:R-:W-:Y:S01]  /*2e90*/  UISETP.NE.AND.EX UP0, UPT, UR7, UR5, UPT, UP0 ;  /* 0x000000050700728c */ /* 0x000fe2000bf05300 */
[----:B------:R-:W-:Y:S08]  /*2ea0*/  BAR.SYNC.DEFER_BLOCKING 0x0 ;  /* 0x0000000000007b1d */ /* 0x000ff00000010000 */
[----:B------:R-:W-:Y:S05]  /*2eb0*/  BRA.U UP0, `(.L_x_217) ;  /* 0xffffffd100dc7547 */ /* 0x000fea000b83ffff */
[----:B------:R-:W-:Y:S05]  /*2ec0*/  EXIT ;  /* 0x000000000000794d */ /* 0x000fea0003800000 */
.L_x_218:
        /* <DEDUP_REMOVED lines=11> */
.L_x_229:


//--------------------- .text._ZN3cub18CUB_300001_SM_10006detail10radix_sort31DeviceRadixSortSingleTileKernelINS1_5radix10policy_hubIjNS0_8NullTypeEyE10Policy1000ELNS0_9SortOrderE0EjS6_yNS1_21identity_decomposer_tEEEvPKT1_PSB_PKT2_PSF_T3_iiT4_ --------------------------
	.section	.text._ZN3cub18CUB_300001_SM_10006detail10radix_sort31DeviceRadixSortSingleTileKernelINS1_5radix10policy_hubIjNS0_8NullTypeEyE10Policy1000ELNS0_9SortOrderE0EjS6_yNS1_21identity_decomposer_tEEEvPKT1_PSB_PKT2_PSF_T3_iiT4_,"ax",@progbits
	.align	128
        .global         _ZN3cub18CUB_300001_SM_10006detail10radix_sort31DeviceRadixSortSingleTileKernelINS1_5radix10policy_hubIjNS0_8NullTypeEyE10Policy1000ELNS0_9SortOrderE0EjS6_yNS1_21identity_decomposer_tEEEvPKT1_PSB_PKT2_PSF_T3_iiT4_
        .type           _ZN3cub18CUB_300001_SM_10006detail10radix_sort31DeviceRadixSortSingleTileKernelINS1_5radix10policy_hubIjNS0_8NullTypeEyE10Policy1000ELNS0_9SortOrderE0EjS6_yNS1_21identity_decomposer_tEEEvPKT1_PSB_PKT2_PSF_T3_iiT4_,@function
        .size           _ZN3cub18CUB_300001_SM_10006detail10radix_sort31DeviceRadixSortSingleTileKernelINS1_5radix10policy_hubIjNS0_8NullTypeEyE10Policy1000ELNS0_9SortOrderE0EjS6_yNS1_21identity_decomposer_tEEEvPKT1_PSB_PKT2_PSF_T3_iiT4_,(.L_x_230 - _ZN3cub18CUB_300001_SM_10006detail10radix_sort31DeviceRadixSortSingleTileKernelINS1_5radix10policy_hubIjNS0_8NullTypeEyE10Policy1000ELNS0_9SortOrderE0EjS6_yNS1_21identity_decomposer_tEEEvPKT1_PSB_PKT2_PSF_T3_iiT4_)
        .other          _ZN3cub18CUB_300001_SM_10006detail10radix_sort31DeviceRadixSortSingleTileKernelINS1_5radix10policy_hubIjNS0_8NullTypeEyE10Policy1000ELNS0_9SortOrderE0EjS6_yNS1_21identity_decomposer_tEEEvPKT1_PSB_PKT2_PSF_T3_iiT4_,@"STO_CUDA_ENTRY STV_DEFAULT"
_ZN3cub18CUB_300001_SM_10006detail10radix_sort31DeviceRadixSortSingleTileKernelINS1_5radix10policy_hubIjNS0_8NullTypeEyE10Policy1000ELNS0_9SortOrderE0EjS6_yNS1_21identity_decomposer_tEEEvPKT1_PSB_PKT2_PSF_T3_iiT4_:
.text._ZN3cub18CUB_300001_SM_10006detail10radix_sort31DeviceRadixSortSingleTileKernelINS1_5radix10policy_hubIjNS0_8NullTypeEyE10Policy1000ELNS0_9SortOrderE0EjS6_yNS1_21identity_decomposer_tEEEvPKT1_PSB_PKT2_PSF_T3_iiT4_:
[----:B------:R-:W-:Y:S01]  /*0000*/  LDC R1, c[0x0][0x37c] ;  /* 0x0000df00ff017b82 */ /* 0x000fe20000000800 */
[----:B------:R-:W0:Y:S01]  /*0010*/  S2R R0, SR_TID.X ;  /* 0x0000000000007919 */ /* 0x000e220000002100 */
[----:B------:R-:W1:Y:S06]  /*0020*/  LDCU UR4, c[0x0][0x3a0] ;  /* 0x00007400ff0477ac */ /* 0x000e6c0008000800 */
[----:B------:R-:W2:Y:S01]  /*0030*/  LDC.64 R4, c[0x0][0x380] ;  /* 0x0000e000ff047b82 */ /* 0x000ea20000000a00 */
[----:B------:R-:W-:Y:S01]  /*0040*/  IMAD.MOV.U32 R12, RZ, RZ, -0x1 ;  /* 0xffffffffff0c7424 */ /* 0x000fe200078e00ff */
[----:B------:R-:W3:Y:S01]  /*0050*/  LDCU.64 UR10, c[0x0][0x358] ;  /* 0x00006b00ff0a77ac */ /* 0x000ee20008000a00 */
[----:B------:R-:W-:-:S02]  /*0060*/  IMAD.MOV.U32 R13, RZ, RZ, -0x1 ;  /* 0xffffffffff0d7424 */ /* 0x000fc400078e00ff */
[----:B------:R-:W-:Y:S02]  /*0070*/  IMAD.MOV.U32 R15, RZ, RZ, -0x1 ;  /* 0xffffffffff0f7424 */ /* 0x000fe400078e00ff */
[----:B------:R-:W-:Y:S02]  /*0080*/  IMAD.MOV.U32 R14, RZ, RZ, -0x1 ;  /* 0xffffffffff0e7424 */ /* 0x000fe400078e00ff */
[----:B------:R-:W-:Y:S02]  /*0090*/  IMAD.MOV.U32 R16, RZ, RZ, -0x1 ;  /* 0xffffffffff107424 */ /* 0x000fe400078e00ff */
[----:B------:R-:W-:Y:S02]  /*00a0*/  IMAD.MOV.U32 R17, RZ, RZ, -0x1 ;  /* 0xffffffffff117424 */ /* 0x000fe400078e00ff */
[----:B------:R-:W-:Y:S02]  /*00b0*/  IMAD.MOV.U32 R18, RZ, RZ, -0x1 ;  /* 0xffffffffff127424 */ /* 0x000fe400078e00ff */
[----:B------:R-:W-:-:S02]  /*00c0*/  IMAD.MOV.U32 R19, RZ, RZ, -0x1 ;  /* 0xffffffffff137424 */ /* 0x000fc400078e00ff */
[----:B------:R-:W-:Y:S02]  /*00d0*/  IMAD.MOV.U32 R20, RZ, RZ, -0x1 ;  /* 0xffffffffff147424 */ /* 0x000fe400078e00ff */
[----:B------:R-:W-:Y:S01]  /*00e0*/  IMAD.MOV.U32 R21, RZ, RZ, -0x1 ;  /* 0xffffffffff157424 */ /* 0x000fe200078e00ff */
[----:B------:R-:W4:Y:S01]  /*00f0*/  S2UR UR5, SR_CgaCtaId ;  /* 0x00000000000579c3 */ /* 0x000f220000008800 */
[----:B------:R-:W-:Y:S02]  /*0100*/  IMAD.MOV.U32 R22, RZ, RZ, -0x1 ;  /* 0xffffffffff167424 */ /* 0x000fe400078e00ff */
[----:B------:R-:W-:Y:S02]  /*0110*/  IMAD.MOV.U32 R23, RZ, RZ, -0x1 ;  /* 0xffffffffff177424 */ /* 0x000fe400078e00ff */
[----:B------:R-:W-:Y:S02]  /*0120*/  IMAD.MOV.U32 R24, RZ, RZ, -0x1 ;  /* 0xffffffffff187424 */ /* 0x000fe400078e00ff */
[----:B------:R-:W-:-:S02]  /*0130*/  IMAD.MOV.U32 R25, RZ, RZ, -0x1 ;  /* 0xffffffffff197424 */ /* 0x000fc400078e00ff */
[----:B------:R-:W-:Y:S02]  /*0140*/  IMAD.MOV.U32 R26, RZ, RZ, -0x1 ;  /* 0xffffffffff1a7424 */ /* 0x000fe400078e00ff */
[----:B------:R-:W-:Y:S02]  /*0150*/  IMAD.MOV.U32 R27, RZ, RZ, -0x1 ;  /* 0xffffffffff1b7424 */ /* 0x000fe400078e00ff */
[----:B------:R-:W-:Y:S01]  /*0160*/  IMAD.MOV.U32 R28, RZ, RZ, -0x1 ;  /* 0xffffffffff1c7424 */ /* 0x000fe200078e00ff */
[----:B------:R-:W4:Y:S01]  /*0170*/  S2R R29, SR_LANEID ;  /* 0x00000000001d7919 */ /* 0x000f220000000000 */
[----:B0-----:R-:W-:Y:S01]  /*0180*/  IMAD R7, R0, 0x13, RZ ;  /* 0x0000001300077824 */ /* 0x001fe200078e02ff */
[----:B------:R-:W0:Y:S03]  /*0190*/  LDCU.64 UR6, c[0x0][0x3a8] ;  /* 0x00007500ff0677ac */ /* 0x000e260008000a00 */
[C---:B------:R-:W-:Y:S01]  /*01a0*/  VIADD R2, R7.reuse, 0x1 ;  /* 0x0000000107027836 */ /* 0x040fe20000000000 */
[C---:B-1----:R-:W-:Y:S01]  /*01b0*/  ISETP.GE.AND P1, PT, R7.reuse, UR4, PT ;  /* 0x0000000407007c0c */ /* 0x042fe2000bf26270 */
[C---:B------:R-:W-:Y:S01]  /*01c0*/  VIADD R3, R7.reuse, 0x2 ;  /* 0x0000000207037836 */ /* 0x040fe20000000000 */
[----:B------:R-:W1:Y:S01]  /*01d0*/  LDCU UR9, c[0x0][0x3ac] ;  /* 0x00007580ff0977ac */ /* 0x000e620008000800 */
[C---:B------:R-:W-:Y:S01]  /*01e0*/  VIADD R6, R7.reuse, 0x5 ;  /* 0x0000000507067836 */ /* 0x040fe20000000000 */
[----:B------:R-:W-:Y:S01]  /*01f0*/  ISETP.GE.AND P2, PT, R2, UR4, PT ;  /* 0x0000000402007c0c */ /* 0x000fe2000bf46270 */
[----:B------:R-:W-:Y:S01]  /*0200*/  VIADD R2, R7, 0x3 ;  /* 0x0000000307027836 */ /* 0x000fe20000000000 */
[----:B------:R-:W-:Y:S01]  /*0210*/  ISETP.GE.AND P3, PT, R3, UR4, PT ;  /* 0x0000000403007c0c */ /* 0x000fe2000bf66270 */
[----:B--2---:R-:W-:Y:S01]  /*0220*/  IMAD.WIDE.U32 R4, R7, 0x4, R4 ;  /* 0x0000000407047825 */ /* 0x004fe200078e0004 */
[----:B------:R-:W-:-:S02]  /*0230*/  ISETP.GE.AND P6, PT, R6, UR4, PT ;  /* 0x0000000406007c0c */ /* 0x000fc4000bfc6270 */
[----:B------:R-:W-:Y:S01]  /*0240*/  ISETP.GE.AND P4, PT, R2, UR4, PT ;  /* 0x0000000402007c0c */ /* 0x000fe2000bf86270 */
[----:B------:R-:W-:Y:S02]  /*0250*/  IMAD.MOV.U32 R2, RZ, RZ, -0x1 ;  /* 0xffffffffff027424 */ /* 0x000fe400078e00ff */
[C---:B------:R-:W-:Y:S02]  /*0260*/  VIADD R6, R7.reuse, 0x7 ;  /* 0x0000000707067836 */ /* 0x040fe40000000000 */
[C---:B------:R-:W-:Y:S02]  /*0270*/  VIADD R3, R7.reuse, 0x4 ;  /* 0x0000000407037836 */ /* 0x040fe40000000000 */
[----:B---3--:R2:W5:Y:S01]  /*0280*/  @!P1 LDG.E R2, desc[UR10][R4.64] ;  /* 0x0000000a04029981 */ /* 0x008562000c1e1900 */
[----:B------:R-:W-:Y:S01]  /*0290*/  ISETP.GE.AND P1, PT, R6, UR4, PT ;  /* 0x0000000406007c0c */ /* 0x000fe2000bf26270 */
[----:B------:R-:W-:Y:S01]  /*02a0*/  VIADD R6, R7, 0x9 ;  /* 0x0000000907067836 */ /* 0x000fe20000000000 */
[----:B------:R-:W-:Y:S01]  /*02b0*/  ISETP.GE.AND P5, PT, R3, UR4, PT ;  /* 0x0000000403007c0c */ /* 0x000fe2000bfa6270 */
[C---:B------:R-:W-:Y:S01]  /*02c0*/  VIADD R8, R7.reuse, 0x6 ;  /* 0x0000000607087836 */ /* 0x040fe20000000000 */
[----:B------:R2:W5:Y:S01]  /*02d0*/  @!P3 LDG.E R12, desc[UR10][R4.64+0x8] ;  /* 0x0000080a040cb981 */ /* 0x000562000c1e1900 */
[----:B------:R-:W-:Y:S01]  /*02e0*/  IMAD.MOV.U32 R3, RZ, RZ, -0x1 ;  /* 0xffffffffff037424 */ /* 0x000fe200078e00ff */
[----:B------:R-:W-:Y:S01]  /*02f0*/  ISETP.GE.AND P3, PT, R6, UR4, PT ;  /* 0x0000000406007c0c */ /* 0x000fe2000bf66270 */
[C---:B------:R-:W-:Y:S01]  /*0300*/  VIADD R6, R7.reuse, 0xa ;  /* 0x0000000a07067836 */ /* 0x040fe20000000000 */
[----:B------:R-:W-:Y:S01]  /*0310*/  ISETP.GE.AND P0, PT, R8, UR4, PT ;  /* 0x0000000408007c0c */ /* 0x000fe2000bf06270 */
[C---:B------:R-:W-:Y:S01]  /*0320*/  VIADD R8, R7.reuse, 0x8 ;  /* 0x0000000807087836 */ /* 0x040fe20000000000 */
[----:B------:R2:W5:Y:S02]  /*0330*/  @!P4 LDG.E R13, desc[UR10][R4.64+0xc] ;  /* 0x00000c0a040dc981 */ /* 0x000564000c1e1900 */
[----:B------:R-:W-:Y:S01]  /*0340*/  ISETP.GE.AND P4, PT, R6, UR4, PT ;  /* 0x0000000406007c0c */ /* 0x000fe2000bf86270 */
[C---:B------:R-:W-:Y:S01]  /*0350*/  VIADD R6, R7.reuse, 0xc ;  /* 0x0000000c07067836 */ /* 0x040fe20000000000 */
[----:B------:R2:W5:Y:S01]  /*0360*/  @!P2 LDG.E R3, desc[UR10][R4.64+0x4] ;  /* 0x0000040a0403a981 */ /* 0x000562000c1e1900 */
[----:B------:R-:W-:Y:S01]  /*0370*/  ISETP.GE.AND P2, PT, R8, UR4, PT ;  /* 0x0000000408007c0c */ /* 0x000fe2000bf46270 */
[----:B------:R-:W-:-:S02]  /*0380*/  VIADD R8, R7, 0xb ;  /* 0x0000000b07087836 */ /* 0x000fc40000000000 */
[----:B------:R2:W5:Y:S01]  /*0390*/  @!P6 LDG.E R15, desc[UR10][R4.64+0x14] ;  /* 0x0000140a040fe981 */ /* 0x000562000c1e1900 */
[----:B------:R-:W-:Y:S01]  /*03a0*/  ISETP.GE.AND P6, PT, R6, UR4, PT ;  /* 0x0000000406007c0c */ /* 0x000fe2000bfc6270 */
[C---:B------:R-:W-:Y:S02]  /*03b0*/  VIADD R6, R7.reuse, 0xd ;  /* 0x0000000d07067836 */ /* 0x040fe40000000000 */
[----:B------:R2:W5:Y:S01]  /*03c0*/  @!P5 LDG.E R14, desc[UR10][R4.64+0x10] ;  /* 0x0000100a040ed981 */ /* 0x000562000c1e1900 */
[----:B------:R-:W-:Y:S01]  /*03d0*/  ISETP.GE.AND P5, PT, R8, UR4, PT ;  /* 0x0000000408007c0c */ /* 0x000fe2000bfa6270 */
[C---:B------:R-:W-:Y:S02]  /*03e0*/  VIADD R8, R7.reuse, 0xe ;  /* 0x0000000e07087836 */ /* 0x040fe40000000000 */
        /* <DEDUP_REMOVED lines=9> */
[----:B------:R-:W-:Y:S01]  /*0480*/  VIADD R7, R7, 0x12 ;  /* 0x0000001207077836 */ /* 0x000fe20000000000 */
[----:B------:R2:W5:Y:S02]  /*0490*/  @!P3 LDG.E R19, desc[UR10][R4.64+0x24] ;  /* 0x0000240a0413b981 */ /* 0x000564000c1e1900 */
[----:B------:R-:W-:-:S02]  /*04a0*/  ISETP.GE.AND P3, PT, R6, UR4, PT ;  /* 0x0000000406007c0c */ /* 0x000fc4000bf66270 */
[----:B------:R2:W5:Y:S01]  /*04b0*/  @!P4 LDG.E R20, desc[UR10][R4.64+0x28] ;  /* 0x0000280a0414c981 */ /* 0x000562000c1e1900 */
[----:B------:R-:W-:-:S03]  /*04c0*/  ISETP.GE.AND P4, PT, R8, UR4, PT ;  /* 0x0000000408007c0c */ /* 0x000fc6000bf86270 */
[----:B------:R2:W5:Y:S01]  /*04d0*/  @!P5 LDG.E R21, desc[UR10][R4.64+0x2c] ;  /* 0x00002c0a0415d981 */ /* 0x000562000c1e1900 */
[----:B------:R-:W-:-:S03]  /*04e0*/  ISETP.GE.AND P5, PT, R7, UR4, PT ;  /* 0x0000000407007c0c */ /* 0x000fc6000bfa6270 */
[----:B------:R2:W5:Y:S04]  /*04f0*/  @!P6 LDG.E R22, desc[UR10][R4.64+0x30] ;  /* 0x0000300a0416e981 */ /* 0x000568000c1e1900 */
[----:B------:R2:W5:Y:S04]  /*0500*/  @!P0 LDG.E R23, desc[UR10][R4.64+0x34] ;  /* 0x0000340a04178981 */ /* 0x000568000c1e1900 */
[----:B------:R2:W5:Y:S04]  /*0510*/  @!P1 LDG.E R24, desc[UR10][R4.64+0x38] ;  /* 0x0000380a04189981 */ /* 0x000568000c1e1900 */
[----:B------:R2:W5:Y:S04]  /*0520*/  @!P2 LDG.E R25, desc[UR10][R4.64+0x3c] ;  /* 0x00003c0a0419a981 */ /* 0x000568000c1e1900 */
[----:B------:R2:W5:Y:S04]  /*0530*/  @!P3 LDG.E R26, desc[UR10][R4.64+0x40] ;  /* 0x0000400a041ab981 */ /* 0x000568000c1e1900 */
[----:B------:R2:W5:Y:S04]  /*0540*/  @!P4 LDG.E R27, desc[UR10][R4.64+0x44] ;  /* 0x0000440a041bc981 */ /* 0x000568000c1e1900 */
[----:B------:R2:W5:Y:S01]  /*0550*/  @!P5 LDG.E R28, desc[UR10][R4.64+0x48] ;  /* 0x0000480a041cd981 */ /* 0x000562000c1e1900 */
[----:B------:R-:W-:-:S02]  /*0560*/  UMOV UR4, 0x400 ;  /* 0x0000040000047882 */ /* 0x000fc40000000000 */
[----:B----4-:R-:W-:Y:S01]  /*0570*/  ULEA UR4, UR5, UR4, 0x18 ;  /* 0x0000000405047291 */ /* 0x010fe2000f8ec0ff */
[----:B------:R-:W-:-:S05]  /*0580*/  SHF.R.U32.HI R105, RZ, 0x5, R0 ;  /* 0x00000005ff697819 */ /* 0x000fca0000011600 */
[----:B------:R-:W-:-:S05]  /*0590*/  LEA R31, R0, UR4, 0x2 ;  /* 0x00000004001f7c11 */ /* 0x000fca000f8e10ff */
[----:B------:R-:W-:Y:S01]  /*05a0*/  IMAD R33, R0, 0x80, R31 ;  /* 0x0000008000217824 */ /* 0x000fe200078e021f */
[----:B------:R-:W-:-:S03]  /*05b0*/  LEA R30, R105, UR4, 0x2 ;  /* 0x00000004691e7c11 */ /* 0x000fc6000f8e10ff */
[----:B------:R-:W-:Y:S01]  /*05c0*/  IMAD R35, R0, -0x38, R33 ;  /* 0xffffffc800237824 */ /* 0x000fe200078e0221 */
[----:B0-----:R-:W-:Y:S02]  /*05d0*/  UIADD3 UR8, UPT, UPT, UR6, 0x6, URZ ;  /* 0x0000000606087890 */ /* 0x001fe4000fffe0ff */
[----:B------:R-:W-:Y:S01]  /*05e0*/  UIADD3 UR5, UPT, UPT, -UR6, UR7, URZ ;  /* 0x0000000706057290 */ /* 0x000fe2000fffe1ff */
[----:B-12---:R-:W-:Y:S11]  /*05f0*/  BAR.SYNC.DEFER_BLOCKING 0x0 ;  /* 0x0000000000007b1d */ /* 0x006ff60000010000 */
.L_x_220:
[----:B------:R-:W-:Y:S01]  /*0600*/  UISETP.LT.AND UP0, UPT, UR5, 0x6, UPT ;  /* 0x000000060500788c */ /* 0x000fe2000bf01270 */
[----:B------:R-:W-:Y:S01]  /*0610*/  STS [R31], RZ ;  /* 0x000000ff1f007388 */ /* 0x000fe20000000800 */
[----:B------:R-:W-:Y:S01]  /*0620*/  UIADD3 UR6, UPT, UPT, UR8, -0x6, URZ ;  /* 0xfffffffa08067890 */ /* 0x000fe2000fffe0ff */
[----:B------:R-:W-:Y:S01]  /*0630*/  ISETP.NE.AND P1, PT, R29, 0x1f, PT ;  /* 0x0000001f1d00780c */ /* 0x000fe20003f25270 */
[----:B------:R-:W-:Y:S01]  /*0640*/  USEL UR4, UR5, 0x6, UP0 ;  /* 0x0000000605047887 */ /* 0x000fe20008000000 */
[----:B------:R-:W-:Y:S01]  /*0650*/  STS [R31+0x400], RZ ;  /* 0x000400ff1f007388 */ /* 0x000fe20000000800 */
[C---:B------:R-:W-:Y:S01]  /*0660*/  ISETP.NE.AND P2, PT, R105.reuse, 0x6, PT ;  /* 0x000000066900780c */ /* 0x040fe20003f45270 */
[----:B------:R-:W-:Y:S01]  /*0670*/  UISETP.GE.AND UP0, UPT, UR8, UR9, UPT ;  /* 0x000000090800728c */ /* 0x000fe2000bf06270 */
[----:B0----5:R-:W-:Y:S01]  /*0680*/  SHF.R.U32.HI R4, RZ, UR6, R2 ;  /* 0x00000006ff047c19 */ /* 0x021fe20008011602 */
[----:B------:R-:W-:Y:S01]  /*0690*/  UBMSK UR4, URZ, UR4 ;  /* 0x00000004ff04729b */ /* 0x000fe20008000000 */
[----:B------:R-:W-:Y:S01]  /*06a0*/  STS [R31+0x800], RZ ;  /* 0x000800ff1f007388 */ /* 0x000fe20000000800 */
[----:B------:R-:W-:-:S03]  /*06b0*/  ISETP.NE.AND P3, PT, R105, 0x7, PT ;  /* 0x000000076900780c */ /* 0x000fc60003f65270 */
[----:B------:R-:W-:Y:S01]  /*06c0*/  STS [R31+0xc00], RZ ;  /* 0x000c00ff1f007388 */ /* 0x000fe20000000800 */
[----:B------:R-:W-:-:S03]  /*06d0*/  LOP3.LUT R4, R4, UR4, RZ, 0xc0, !PT ;  /* 0x0000000404047c12 */ /* 0x000fc6000f8ec0ff */
[----:B------:R-:W-:Y:S02]  /*06e0*/  STS [R31+0x1000], RZ ;  /* 0x001000ff1f007388 */ /* 0x000fe40000000800 */
[----:B------:R-:W-:Y:S01]  /*06f0*/  IMAD.SHL.U32 R5, R4, 0x400, RZ ;  /* 0x0000040004057824 */ /* 0x000fe200078e00ff */
[----:B------:R-:W-:Y:S01]  /*0700*/  SHF.R.U32.HI R4, RZ, 0x4, R4 ;  /* 0x00000004ff047819 */ /* 0x000fe20000011604 */
[----:B------:R-:W-:Y:S03]  /*0710*/  STS [R31+0x1400], RZ ;  /* 0x001400ff1f007388 */ /* 0x000fe60000000800 */
[----:B------:R-:W-:Y:S01]  /*0720*/  LOP3.LUT R34, R5, 0x7c00, RZ, 0xc0, !PT ;  /* 0x00007c0005227812 */ /* 0x000fe200078ec0ff */
[----:B------:R-:W-:Y:S01]  /*0730*/  STS [R31+0x1800], RZ ;  /* 0x001800ff1f007388 */ /* 0x000fe20000000800 */
[----:B------:R-:W-:-:S03]  /*0740*/  LOP3.LUT R4, R4, 0xffffffe, RZ, 0xc0, !PT ;  /* 0x0ffffffe04047812 */ /* 0x000fc600078ec0ff */
[----:B------:R-:W-:Y:S01]  /*0750*/  STS [R31+0x1c00], RZ ;  /* 0x001c00ff1f007388 */ /* 0x000fe20000000800 */
[----:B------:R-:W-:Y:S02]  /*0760*/  IADD3 R34, PT, PT, R4, R31, R34 ;  /* 0x0000001f04227210 */ /* 0x000fe40007ffe022 */
[----:B------:R-:W-:Y:S01]  /*0770*/  SHF.R.U32.HI R4, RZ, UR6, R3 ;  /* 0x00000006ff047c19 */ /* 0x000fe20008011603 */
[----:B------:R-:W-:Y:S03]  /*0780*/  STS [R31+0x2000], RZ ;  /* 0x002000ff1f007388 */ /* 0x000fe60000000800 */
[----:B------:R-:W-:Y:S01]  /*0790*/  LOP3.LUT R4, R4, UR4, RZ, 0xc0, !PT ;  /* 0x0000000404047c12 */ /* 0x000fe2000f8ec0ff */
[----:B------:R-:W-:Y:S04]  /*07a0*/  STS [R31+0x2400], RZ ;  /* 0x002400ff1f007388 */ /* 0x000fe80000000800 */
[----:B------:R-:W-:Y:S01]  /*07b0*/  STS [R31+0x2800], RZ ;  /* 0x002800ff1f007388 */ /* 0x000fe20000000800 */
[----:B------:R-:W-:Y:S01]  /*07c0*/  IMAD.SHL.U32 R5, R4, 0x400, RZ ;  /* 0x0000040004057824 */ /* 0x000fe200078e00ff */
[----:B------:R-:W-:-:S02]  /*07d0*/  SHF.R.U32.HI R4, RZ, 0x4, R4 ;  /* 0x00000004ff047819 */ /* 0x000fc40000011604 */
[----:B------:R-:W-:Y:S02]  /*07e0*/  STS [R31+0x2c00], RZ ;  /* 0x002c00ff1f007388 */ /* 0x000fe40000000800 */
[----:B------:R-:W-:Y:S02]  /*07f0*/  LOP3.LUT R36, R5, 0x7c00, RZ, 0xc0, !PT ;  /* 0x00007c0005247812 */ /* 0x000fe400078ec0ff */
        /* <DEDUP_REMOVED lines=32> */
[----:B------:R-:W0:Y:S02]  /*0a00*/  LDS.U16 R32, [R34] ;  /* 0x0000000022207984 */ /* 0x000e240000000400 */
[----:B0-----:R-:W-:-:S05]  /*0a10*/  VIADD R5, R32, 0x1 ;  /* 0x0000000120057836 */ /* 0x001fca0000000000 */
[----:B------:R0:W-:Y:S04]  /*0a20*/  STS.U16 [R34], R5 ;  /* 0x0000000522007388 */ /* 0x0001e80000000400 */
[----:B------:R-:W1:Y:S01]  /*0a30*/  LDS.U16 R38, [R36] ;  /* 0x0000000024267984 */ /* 0x000e620000000400 */
[----:B0-----:R-:W-:Y:S01]  /*0a40*/  IMAD.SHL.U32 R5, R4, 0x400, RZ ;  /* 0x0000040004057824 */ /* 0x001fe200078e00ff */
[----:B------:R-:W-:-:S04]  /*0a50*/  SHF.R.U32.HI R4, RZ, 0x4, R4 ;  /* 0x00000004ff047819 */ /* 0x000fc80000011604 */
[----:B------:R-:W-:Y:S02]  /*0a60*/  LOP3.LUT R6, R5, 0x7c00, RZ, 0xc0, !PT ;  /* 0x00007c0005067812 */ /* 0x000fe400078ec0ff */
[----:B------:R-:W-:Y:S02]  /*0a70*/  LOP3.LUT R41, R4, 0xffffffe, RZ, 0xc0, !PT ;  /* 0x0ffffffe04297812 */ /* 0x000fe400078ec0ff */
[----:B------:R-:W-:Y:S02]  /*0a80*/  SHF.R.U32.HI R5, RZ, UR6, R14 ;  /* 0x00000006ff057c19 */ /* 0x000fe4000801160e */
[----:B------:R-:W-:Y:S02]  /*0a90*/  IADD3 R41, PT, PT, R41, R31, R6 ;  /* 0x0000001f29297210 */ /* 0x000fe40007ffe006 */
[----:B------:R-:W-:-:S05]  /*0aa0*/  LOP3.LUT R5, R5, UR4, RZ, 0xc0, !PT ;  /* 0x0000000405057c12 */ /* 0x000fca000f8ec0ff */
[----:B------:R-:W-:Y:S01]  /*0ab0*/  IMAD.SHL.U32 R6, R5, 0x400, RZ ;  /* 0x0000040005067824 */ /* 0x000fe200078e00ff */
[----:B------:R-:W-:-:S04]  /*0ac0*/  SHF.R.U32.HI R5, RZ, 0x4, R5 ;  /* 0x00000004ff057819 */ /* 0x000fc80000011605 */
[----:B------:R-:W-:Y:S02]  /*0ad0*/  LOP3.LUT R8, R6, 0x7c00, RZ, 0xc0, !PT ;  /* 0x00007c0006087812 */ /* 0x000fe400078ec0ff */
[----:B------:R-:W-:-:S04]  /*0ae0*/  LOP3.LUT R5, R5, 0xffffffe, RZ, 0xc0, !PT ;  /* 0x0ffffffe05057812 */ /* 0x000fc800078ec0ff */
[----:B------:R-:W-:Y:S01]  /*0af0*/  IADD3 R43, PT, PT, R5, R31, R8 ;  /* 0x0000001f052b7210 */ /* 0x000fe20007ffe008 */
[----:B-1----:R-:W-:-:S05]  /*0b00*/  VIADD R7, R38, 0x1 ;  /* 0x0000000126077836 */ /* 0x002fca0000000000 */
[----:B------:R-:W-:Y:S04]  /*0b10*/  STS.U16 [R36], R7 ;  /* 0x0000000724007388 */ /* 0x000fe80000000400 */
[----:B------:R-:W0:Y:S02]  /*0b20*/  LDS.U16 R40, [R39] ;  /* 0x0000000027287984 */ /* 0x000e240000000400 */
[----:B0-----:R-:W-:-:S05]  /*0b30*/  VIADD R4, R40, 0x1 ;  /* 0x0000000128047836 */ /* 0x001fca0000000000 */
[----:B------:R0:W-:Y:S04]  /*0b40*/  STS.U16 [R39], R4 ;  /* 0x0000000427007388 */ /* 0x0001e80000000400 */
[----:B------:R-:W1:Y:S01]  /*0b50*/  LDS.U16 R42, [R41] ;  /* 0x00000000292a7984 */ /* 0x000e620000000400 */
[----:B0-----:R-:W-:-:S04]  /*0b60*/  SHF.R.U32.HI R4, RZ, UR6, R15 ;  /* 0x00000006ff047c19 */ /* 0x001fc8000801160f */
[----:B------:R-:W-:-:S05]  /*0b70*/  LOP3.LUT R4, R4, UR4, RZ, 0xc0, !PT ;  /* 0x0000000404047c12 */ /* 0x000fca000f8ec0ff */
[----:B------:R-:W-:Y:S01]  /*0b80*/  IMAD.SHL.U32 R5, R4, 0x400, RZ ;  /* 0x0000040004057824 */ /* 0x000fe200078e00ff */
[----:B------:R-:W-:-:S04]  /*0b90*/  SHF.R.U32.HI R4, RZ, 0x4, R4 ;  /* 0x00000004ff047819 */ /* 0x000fc80000011604 */
[----:B------:R-:W-:Y:S02]  /*0ba0*/  LOP3.LUT R8, R5, 0x7c00, RZ, 0xc0, !PT ;  /* 0x00007c0005087812 */ /* 0x000fe400078ec0ff */
[----:B------:R-:W-:Y:S02]  /*0bb0*/  LOP3.LUT R45, R4, 0xffffffe, RZ, 0xc0, !PT ;  /* 0x0ffffffe042d7812 */ /* 0x000fe400078ec0ff */
[----:B------:R-:W-:Y:S02]  /*0bc0*/  SHF.R.U32.HI R5, RZ, UR6, R16 ;  /* 0x00000006ff057c19 */ /* 0x000fe40008011610 */
[----:B------:R-:W-:Y:S02]  /*0bd0*/  IADD3 R45, PT, PT, R45, R31, R8 ;  /* 0x0000001f2d2d7210 */ /* 0x000fe40007ffe008 */
[----:B------:R-:W-:Y:S01]  /*0be0*/  LOP3.LUT R5, R5, UR4, RZ, 0xc0, !PT ;  /* 0x0000000405057c12 */ /* 0x000fe2000f8ec0ff */
[----:B-1----:R-:W-:-:S05]  /*0bf0*/  VIADD R6, R42, 0x1 ;  /* 0x000000012a067836 */ /* 0x002fca0000000000 */
[----:B------:R0:W-:Y:S04]  /*0c00*/  STS.U16 [R41], R6 ;  /* 0x0000000629007388 */ /* 0x0001e80000000400 */
[----:B------:R-:W1:Y:S01]  /*0c10*/  LDS.U16 R44, [R43] ;  /* 0x000000002b2c7984 */ /* 0x000e620000000400 */
[----:B0-----:R-:W-:Y:S01]  /*0c20*/  IMAD.SHL.U32 R6, R5, 0x400, RZ ;  /* 0x0000040005067824 */ /* 0x001fe200078e00ff */
[----:B------:R-:W-:-:S04]  /*0c30*/  SHF.R.U32.HI R5, RZ, 0x4, R5 ;  /* 0x00000004ff057819 */ /* 0x000fc80000011605 */
[----:B------:R-:W-:Y:S02]  /*0c40*/  LOP3.LUT R8, R6, 0x7c00, RZ, 0xc0, !PT ;  /* 0x00007c0006087812 */ /* 0x000fe400078ec0ff */
[----:B------:R-:W-:-:S04]  /*0c50*/  LOP3.LUT R5, R5, 0xffffffe, RZ, 0xc0, !PT ;  /* 0x0ffffffe05057812 */ /* 0x000fc800078ec0ff */
[----:B------:R-:W-:Y:S01]  /*0c60*/  IADD3 R47, PT, PT, R5, R31, R8 ;  /* 0x0000001f052f7210 */ /* 0x000fe20007ffe008 */
[----:B-1----:R-:W-:-:S05]  /*0c70*/  VIADD R4, R44, 0x1 ;  /* 0x000000012c047836 */ /* 0x002fca0000000000 */
        /* <DEDUP_REMOVED lines=108> */
[----:B------:R-:W-:Y:S01]  /*1340*/  SHF.R.U32.HI R5, RZ, UR6, R28 ;  /* 0x00000006ff057c19 */ /* 0x000fe2000801161c */
[----:B------:R-:W0:Y:S01]  /*1350*/  S2UR UR6, SR_CgaCtaId ;  /* 0x00000000000679c3 */ /* 0x000e220000008800 */
[----:B------:R-:W-:Y:S02]  /*1360*/  IADD3 R69, PT, PT, R69, R31, R8 ;  /* 0x0000001f45457210 */ /* 0x000fe40007ffe008 */
[----:B------:R-:W-:Y:S01]  /*1370*/  LOP3.LUT R5, R5, UR4, RZ, 0xc0, !PT ;  /* 0x0000000405057c12 */ /* 0x000fe2000f8ec0ff */
[----:B------:R-:W-:Y:S01]  /*1380*/  UMOV UR4, 0x400 ;  /* 0x0000040000047882 */ /* 0x000fe20000000000 */
[----:B-1----:R-:W-:-:S05]  /*1390*/  VIADD R6, R66, 0x1 ;  /* 0x0000000142067836 */ /* 0x002fca0000000000 */
[----:B------:R1:W-:Y:S04]  /*13a0*/  STS.U16 [R65], R6 ;  /* 0x0000000641007388 */ /* 0x0003e80000000400 */
[----:B------:R-:W2:Y:S01]  /*13b0*/  LDS.U16 R68, [R67] ;  /* 0x0000000043447984 */ /* 0x000ea20000000400 */
[----:B0-----:R-:W-:Y:S01]  /*13c0*/  ULEA UR4, UR6, UR4, 0x18 ;  /* 0x0000000406047291 */ /* 0x001fe2000f8ec0ff */
[----:B-1----:R-:W-:Y:S01]  /*13d0*/  IMAD.SHL.U32 R6, R5, 0x400, RZ ;  /* 0x0000040005067824 */ /* 0x002fe200078e00ff */
[----:B------:R-:W-:-:S04]  /*13e0*/  SHF.R.U32.HI R5, RZ, 0x4, R5 ;  /* 0x00000004ff057819 */ /* 0x000fc80000011605 */
[----:B------:R-:W-:Y:S02]  /*13f0*/  LOP3.LUT R8, R6, 0x7c00, RZ, 0xc0, !PT ;  /* 0x00007c0006087812 */ /* 0x000fe400078ec0ff */
[----:B------:R-:W-:-:S04]  /*1400*/  LOP3.LUT R5, R5, 0xffffffe, RZ, 0xc0, !PT ;  /* 0x0ffffffe05057812 */ /* 0x000fc800078ec0ff */
[----:B------:R-:W-:Y:S01]  /*1410*/  IADD3 R71, PT, PT, R5, R31, R8 ;  /* 0x0000001f05477210 */ /* 0x000fe20007ffe008 */
[----:B--2---:R-:W-:-:S05]  /*1420*/  VIADD R4, R68, 0x1 ;  /* 0x0000000144047836 */ /* 0x004fca0000000000 */
[----:B------:R-:W-:Y:S04]  /*1430*/  STS.U16 [R67], R4 ;  /* 0x0000000443007388 */ /* 0x000fe80000000400 */
[----:B------:R-:W0:Y:S02]  /*1440*/  LDS.U16 R70, [R69] ;  /* 0x0000000045467984 */ /* 0x000e240000000400 */
[----:B0-----:R-:W-:-:S05]  /*1450*/  VIADD R6, R70, 0x1 ;  /* 0x0000000146067836 */ /* 0x001fca0000000000 */
[----:B------:R-:W-:Y:S04]  /*1460*/  STS.U16 [R69], R6 ;  /* 0x0000000645007388 */ /* 0x000fe80000000400 */
[----:B------:R-:W0:Y:S02]  /*1470*/  LDS.U16 R72, [R71] ;  /* 0x0000000047487984 */ /* 0x000e240000000400 */
[----:B0-----:R-:W-:-:S05]  /*1480*/  VIADD R4, R72, 0x1 ;  /* 0x0000000148047836 */ /* 0x001fca0000000000 */
[----:B------:R-:W-:Y:S01]  /*1490*/  STS.U16 [R71], R4 ;  /* 0x0000000447007388 */ /* 0x000fe20000000400 */
[----:B------:R-:W-:Y:S06]  /*14a0*/  BAR.SYNC.DEFER_BLOCKING 0x0 ;  /* 0x0000000000007b1d */ /* 0x000fec0000010000 */
[----:B------:R-:W-:Y:S04]  /*14b0*/  LDS R73, [R33] ;  /* 0x0000000021497984 */ /* 0x000fe80000000800 */
[----:B------:R-:W0:Y:S04]  /*14c0*/  LDS R74, [R33+0x4] ;  /* 0x00000400214a7984 */ /* 0x000e280000000800 */
[----:B------:R-:W1:Y:S04]  /*14d0*/  LDS R75, [R33+0x8] ;  /* 0x00000800214b7984 */ /* 0x000e680000000800 */
[----:B------:R-:W2:Y:S04]  /*14e0*/  LDS R76, [R33+0xc] ;  /* 0x00000c00214c7984 */ /* 0x000ea80000000800 */
[----:B------:R-:W3:Y:S04]  /*14f0*/  LDS R77, [R33+0x10] ;  /* 0x00001000214d7984 */ /* 0x000ee80000000800 */
[----:B------:R-:W4:Y:S04]  /*1500*/  LDS R78, [R33+0x14] ;  /* 0x00001400214e7984 */ /* 0x000f280000000800 */
[----:B------:R-:W4:Y:S04]  /*1510*/  LDS R79, [R33+0x18] ;  /* 0x00001800214f7984 */ /* 0x000f280000000800 */
[----:B------:R-:W4:Y:S04]  /*1520*/  LDS R80, [R33+0x1c] ;  /* 0x00001c0021507984 */ /* 0x000f280000000800 */
[----:B------:R-:W4:Y:S04]  /*1530*/  LDS R81, [R33+0x20] ;  /* 0x0000200021517984 */ /* 0x000f280000000800 */
[----:B------:R-:W4:Y:S04]  /*1540*/  LDS R82, [R33+0x24] ;  /* 0x0000240021527984 */ /* 0x000f280000000800 */
[----:B------:R-:W4:Y:S04]  /*1550*/  LDS R83, [R33+0x28] ;  /* 0x0000280021537984 */ /* 0x000f280000000800 */
[----:B------:R-:W4:Y:S01]  /*1560*/  LDS R84, [R33+0x2c] ;  /* 0x00002c0021547984 */ /* 0x000f220000000800 */
[----:B0-----:R-:W-:-:S03]  /*1570*/  IMAD.IADD R74, R73, 0x1, R74 ;  /* 0x00000001494a7824 */ /* 0x001fc600078e024a */
[----:B------:R-:W0:Y:S01]  /*1580*/  LDS R85, [R33+0x30] ;  /* 0x0000300021557984 */ /* 0x000e220000000800 */
[----:B-1----:R-:W-:-:S03]  /*1590*/  IMAD.IADD R75, R75, 0x1, R74 ;  /* 0x000000014b4b7824 */ /* 0x002fc600078e024a */
[----:B------:R-:W1:Y:S01]  /*15a0*/  LDS R86, [R33+0x34] ;  /* 0x0000340021567984 */ /* 0x000e620000000800 */
[----:B--2---:R-:W-:-:S03]  /*15b0*/  IMAD.IADD R76, R76, 0x1, R75 ;  /* 0x000000014c4c7824 */ /* 0x004fc600078e024b */
[----:B------:R-:W2:Y:S01]  /*15c0*/  LDS R87, [R33+0x38] ;  /* 0x0000380021577984 */ /* 0x000ea20000000800 */
[----:B---3--:R-:W-:-:S03]  /*15d0*/  IMAD.IADD R77, R77, 0x1, R76 ;  /* 0x000000014d4d7824 */ /* 0x008fc600078e024c */
[----:B------:R-:W3:Y:S01]  /*15e0*/  LDS R88, [R33+0x3c] ;  /* 0x00003c0021587984 */ /* 0x000ee20000000800 */
[----:B----4-:R-:W-:-:S03]  /*15f0*/  IMAD.IADD R78, R78, 0x1, R77 ;  /* 0x000000014e4e7824 */ /* 0x010fc600078e024d */
[----:B------:R-:W4:Y:S01]  /*1600*/  LDS R89, [R33+0x40] ;  /* 0x0000400021597984 */ /* 0x000f220000000800 */
[----:B------:R-:W-:-:S03]  /*1610*/  IMAD.IADD R79, R79, 0x1, R78 ;  /* 0x000000014f4f7824 */ /* 0x000fc600078e024e */
        /* <DEDUP_REMOVED lines=31> */
[----:B------:R-:W-:-:S04]  /*1810*/  IMAD.IADD R95, R95, 0x1, R94 ;  /* 0x000000015f5f7824 */ /* 0x000fc800078e025e */
[----:B0-----:R-:W-:-:S04]  /*1820*/  IMAD.IADD R96, R96, 0x1, R95 ;  /* 0x0000000160607824 */ /* 0x001fc800078e025f */
[----:B-1----:R-:W-:-:S04]  /*1830*/  IMAD.IADD R97, R97, 0x1, R96 ;  /* 0x0000000161617824 */ /* 0x002fc800078e0260 */
[----:B--2---:R-:W-:-:S04]  /*1840*/  IMAD.IADD R98, R98, 0x1, R97 ;  /* 0x0000000162627824 */ /* 0x004fc800078e0261 */
[----:B---3--:R-:W-:-:S04]  /*1850*/  IMAD.IADD R99, R99, 0x1, R98 ;  /* 0x0000000163637824 */ /* 0x008fc800078e0262 */
[----:B----4-:R-:W-:-:S04]  /*1860*/  IMAD.IADD R100, R100, 0x1, R99 ;  /* 0x0000000164647824 */ /* 0x010fc800078e0263 */
[----:B------:R-:W-:-:S04]  /*1870*/  IMAD.IADD R101, R101, 0x1, R100 ;  /* 0x0000000165657824 */ /* 0x000fc800078e0264 */
[----:B------:R-:W-:-:S04]  /*1880*/  IMAD.IADD R102, R102, 0x1, R101 ;  /* 0x0000000166667824 */ /* 0x000fc800078e0265 */
[----:B------:R-:W-:-:S04]  /*1890*/  IMAD.IADD R103, R103, 0x1, R102 ;  /* 0x0000000167677824 */ /* 0x000fc800078e0266 */
[----:B------:R-:W-:-:S04]  /*18a0*/  IMAD.IADD R104, R104, 0x1, R103 ;  /* 0x0000000168687824 */ /* 0x000fc800078e0267 */
[----:B------:R-:W-:-:S05]  /*18b0*/  IMAD.IADD R106, R5, 0x1, R104 ;  /* 0x00000001056a7824 */ /* 0x000fca00078e0268 */
        /* <DEDUP_REMOVED lines=8> */
[----:B------:R-:W0:Y:S02]  /*1940*/  SHFL.UP P0, R107, R108, 0x10, RZ ;  /* 0x060000006c6b7989 */ /* 0x000e2400000000ff */
[----:B0-----:R-:W-:Y:S01]  /*1950*/  @P0 IMAD.IADD R107, R108, 0x1, R107 ;  /* 0x000000016c6b0824 */ /* 0x001fe200078e026b */
[----:B------:R-:W-:-:S03]  /*1960*/  ISETP.NE.AND P0, PT, R105, 0x1, PT ;  /* 0x000000016900780c */ /* 0x000fc60003f05270 */
[----:B------:R-:W-:Y:S01]  /*1970*/  IMAD.IADD R106, R107, 0x1, -R106 ;  /* 0x000000016b6a7824 */ /* 0x000fe200078e0a6a */
[----:B------:R-:W-:Y:S01]  /*1980*/  @!P1 STS [R30+0x8400], R107 ;  /* 0x0084006b1e009388 */ /* 0x000fe20000000800 */
[----:B------:R-:W-:Y:S01]  /*1990*/  BAR.SYNC.DEFER_BLOCKING 0x0 ;  /* 0x0000000000007b1d */ /* 0x000fe20000010000 */
[----:B------:R-:W-:-:S05]  /*19a0*/  ISETP.NE.AND P1, PT, R105, 0x4, PT ;  /* 0x000000046900780c */ /* 0x000fca0003f25270 */
[----:B------:R-:W0:Y:S04]  /*19b0*/  LDS.128 R4, [UR4+0x8400] ;  /* 0x00840004ff047984 */ /* 0x000e280008000c00 */
[----:B------:R-:W1:Y:S01]  /*19c0*/  LDS.128 R8, [UR4+0x8410] ;  /* 0x00841004ff087984 */ /* 0x000e620008000c00 */
[C---:B0-----:R-:W-:Y:S01]  /*19d0*/  SEL R37, R4.reuse, R37, !P0 ;  /* 0x0000002504257207 */ /* 0x041fe20004000000 */
[----:B------:R-:W-:Y:S01]  /*19e0*/  IMAD.IADD R5, R4, 0x1, R5 ;  /* 0x0000000104057824 */ /* 0x000fe200078e0205 */
[----:B------:R-:W-:-:S03]  /*19f0*/  ISETP.NE.AND P0, PT, R105, 0x2, PT ;  /* 0x000000026900780c */ /* 0x000fc60003f05270 */
[----:B------:R-:W-:Y:S01]  /*1a00*/  IMAD.IADD R6, R6, 0x1, R5 ;  /* 0x0000000106067824 */ /* 0x000fe200078e0205 */
[----:B------:R-:W-:Y:S02]  /*1a10*/  SEL R37, R5, R37, !P0 ;  /* 0x0000002505257207 */ /* 0x000fe40004000000 */
[----:B------:R-:W-:Y:S01]  /*1a20*/  ISETP.NE.AND P0, PT, R105, 0x3, PT ;  /* 0x000000036900780c */ /* 0x000fe20003f05270 */
[----:B------:R-:W-:-:S03]  /*1a30*/  IMAD.IADD R7, R7, 0x1, R6 ;  /* 0x0000000107077824 */ /* 0x000fc600078e0206 */
[----:B------:R-:W-:Y:S01]  /*1a40*/  SEL R37, R6, R37, !P0 ;  /* 0x0000002506257207 */ /* 0x000fe20004000000 */
[----:B-1----:R-:W-:Y:S01]  /*1a50*/  IMAD.IADD R8, R7, 0x1, R8 ;  /* 0x0000000107087824 */ /* 0x002fe200078e0208 */
[----:B------:R-:W-:Y:S02]  /*1a60*/  ISETP.NE.AND P0, PT, R105, 0x5, PT ;  /* 0x000000056900780c */ /* 0x000fe40003f05270 */
[----:B------:R-:W-:Y:S01]  /*1a70*/  SEL R37, R7, R37, !P1 ;  /* 0x0000002507257207 */ /* 0x000fe20004800000 */
[----:B------:R-:W-:Y:S01]  /*1a80*/  IMAD.IADD R9, R9, 0x1, R8 ;  /* 0x0000000109097824 */ /* 0x000fe200078e0208 */
[----:B------:R-:W-:Y:S02]  /*1a90*/  ISETP.NE.AND P1, PT, R29, RZ, PT ;  /* 0x000000ff1d00720c */ /* 0x000fe40003f25270 */
[----:B------:R-:W-:Y:S01]  /*1aa0*/  SEL R37, R8, R37, !P0 ;  /* 0x0000002508257207 */ /* 0x000fe20004000000 */
[----:B------:R-:W-:Y:S01]  /*1ab0*/  IMAD.IADD R10, R10, 0x1, R9 ;  /* 0x000000010a0a7824 */ /* 0x000fe200078e0209 */
[----:B------:R-:W-:-:S02]  /*1ac0*/  ISETP.GT.U32.AND P0, PT, R0, 0x1f, PT ;  /* 0x0000001f0000780c */ /* 0x000fc40003f04070 */
[----:B------:R-:W-:Y:S01]  /*1ad0*/  SEL R37, R9, R37, !P2 ;  /* 0x0000002509257207 */ /* 0x000fe20005000000 */
[----:B------:R-:W-:Y:S01]  /*1ae0*/  IMAD.IADD R11, R11, 0x1, R10 ;  /* 0x000000010b0b7824 */ /* 0x000fe200078e020a */
[----:B------:R-:W-:Y:S02]  /*1af0*/  ISETP.GT.U32.OR P2, PT, R0, 0x1f, P1 ;  /* 0x0000001f0000780c */ /* 0x000fe40000f44470 */
[----:B------:R-:W-:Y:S02]  /*1b00*/  SEL R4, R106, RZ, P1 ;  /* 0x000000ff6a047207 */ /* 0x000fe40000800000 */
[----:B------:R-:W-:-:S05]  /*1b10*/  SEL R37, R10, R37, !P3 ;  /* 0x000000250a257207 */ /* 0x000fca0005800000 */
[----:B------:R-:W-:Y:S01]  /*1b20*/  @P0 IMAD.IADD R106, R37, 0x1, R4 ;  /* 0x00000001256a0824 */ /* 0x000fe200078e0204 */
[----:B------:R-:W-:-:S03]  /*1b30*/  ISETP.NE.AND P0, PT, R0, RZ, PT ;  /* 0x000000ff0000720c */ /* 0x000fc60003f05270 */
[----:B------:R-:W-:-:S05]  /*1b40*/  @!P2 IMAD.U32 R106, R11, 0x10000, RZ ;  /* 0x000100000b6aa824 */ /* 0x000fca00078e00ff */
[----:B------:R-:W-:Y:S01]  /*1b50*/  @!P2 STS [UR4+0x8428], R106 ;  /* 0x0084286aff00a988 */ /* 0x000fe20008000804 */
[----:B------:R-:W-:Y:S06]  /*1b60*/  BAR.SYNC.DEFER_BLOCKING 0x0 ;  /* 0x0000000000007b1d */ /* 0x000fec0000010000 */
[----:B------:R-:W0:Y:S02]  /*1b70*/  LDS R4, [UR4+0x8428] ;  /* 0x00842804ff047984 */ /* 0x000e240008000800 */
[----:B0-----:R-:W-:-:S05]  /*1b80*/  SEL R5, R4, RZ, P0 ;  /* 0x000000ff04057207 */ /* 0x001fca0000000000 */
[----:B------:R-:W-:-:S04]  /*1b90*/  IMAD.IADD R4, R5, 0x1, R106 ;  /* 0x0000000105047824 */ /* 0x000fc800078e026a */
[--C-:B------:R-:W-:Y:S01]  /*1ba0*/  IMAD.IADD R6, R73, 0x1, R4.reuse ;  /* 0x0000000149067824 */ /* 0x100fe200078e0204 */
[----:B------:R-:W-:Y:S01]  /*1bb0*/  STS [R33], R4 ;  /* 0x0000000421007388 */ /* 0x000fe20000000800 */
[--C-:B------:R-:W-:Y:S02]  /*1bc0*/  IMAD.IADD R74, R74, 0x1, R4.reuse ;  /* 0x000000014a4a7824 */ /* 0x100fe400078e0204 */
[--C-:B------:R-:W-:Y:S01]  /*1bd0*/  IMAD.IADD R8, R75, 0x1, R4.reuse ;  /* 0x000000014b087824 */ /* 0x100fe200078e0204 */
[----:B------:R-:W-:Y:S01]  /*1be0*/  STS [R33+0x4], R6 ;  /* 0x0000040621007388 */ /* 0x000fe20000000800 */
[--C-:B------:R-:W-:Y:S02]  /*1bf0*/  IMAD.IADD R76, R76, 0x1, R4.reuse ;  /* 0x000000014c4c7824 */ /* 0x100fe400078e0204 */
[--C-:B------:R-:W-:Y:S01]  /*1c00*/  IMAD.IADD R10, R77, 0x1, R4.reuse ;  /* 0x000000014d0a7824 */ /* 0x100fe200078e0204 */
[----:B------:R-:W-:Y:S01]  /*1c10*/  STS [R33+0x8], R74 ;  /* 0x0000084a21007388 */ /* 0x000fe20000000800 */
[----:B------:R-:W-:-:S02]  /*1c20*/  IMAD.IADD R78, R78, 0x1, R4 ;  /* 0x000000014e4e7824 */ /* 0x000fc400078e0204 */
[--C-:B------:R-:W-:Y:S01]  /*1c30*/  IMAD.IADD R106, R79, 0x1, R4.reuse ;  /* 0x000000014f6a7824 */ /* 0x100fe200078e0204 */
[----:B------:R-:W-:Y:S01]  /*1c40*/  STS [R33+0xc], R8 ;  /* 0x00000c0821007388 */ /* 0x000fe20000000800 */
        /* <DEDUP_REMOVED lines=36> */
[----:B------:R-:W-:-:S03]  /*1e90*/  IMAD.IADD R104, R104, 0x1, R4 ;  /* 0x0000000168687824 */ /* 0x000fc600078e0204 */
[----:B------:R-:W-:Y:S04]  /*1ea0*/  STS [R33+0x40], R88 ;  /* 0x0000405821007388 */ /* 0x000fe80000000800 */
        /* <DEDUP_REMOVED lines=15> */
[----:B------:R-:W-:Y:S01]  /*1fa0*/  STS [R33+0x80], R104 ;  /* 0x0000806821007388 */ /* 0x000fe20000000800 */
[----:B------:R-:W-:Y:S06]  /*1fb0*/  BAR.SYNC.DEFER_BLOCKING 0x0 ;  /* 0x0000000000007b1d */ /* 0x000fec0000010000 */
[----:B------:R-:W0:Y:S04]  /*1fc0*/  LDS.U16 R5, [R34] ;  /* 0x0000000022057984 */ /* 0x000e280000000400 */
[----:B------:R-:W1:Y:S04]  /*1fd0*/  LDS.U16 R7, [R36] ;  /* 0x0000000024077984 */ /* 0x000e680000000400 */
[----:B------:R-:W2:Y:S04]  /*1fe0*/  LDS.U16 R39, [R39] ;  /* 0x0000000027277984 */ /* 0x000ea80000000400 */
[----:B------:R-:W3:Y:S04]  /*1ff0*/  LDS.U16 R41, [R41] ;  /* 0x0000000029297984 */ /* 0x000ee80000000400 */
[----:B------:R-:W4:Y:S04]  /*2000*/  LDS.U16 R43, [R43] ;  /* 0x000000002b2b7984 */ /* 0x000f280000000400 */
[----:B------:R-:W4:Y:S04]  /*2010*/  LDS.U16 R45, [R45] ;  /* 0x000000002d2d7984 */ /* 0x000f280000000400 */
[----:B------:R-:W4:Y:S04]  /*2020*/  LDS.U16 R47, [R47] ;  /* 0x000000002f2f7984 */ /* 0x000f280000000400 */
[----:B------:R-:W4:Y:S04]  /*2030*/  LDS.U16 R49, [R49] ;  /* 0x0000000031317984 */ /* 0x000f280000000400 */
[----:B------:R-:W4:Y:S04]  /*2040*/  LDS.U16 R51, [R51] ;  /* 0x0000000033337984 */ /* 0x000f280000000400 */
[----:B------:R-:W4:Y:S04]  /*2050*/  LDS.U16 R53, [R53] ;  /* 0x0000000035357984 */ /* 0x000f280000000400 */
[----:B------:R-:W4:Y:S01]  /*2060*/  LDS.U16 R55, [R55] ;  /* 0x0000000037377984 */ /* 0x000f220000000400 */
[----:B0-----:R-:W-:-:S03]  /*2070*/  IMAD.IADD R5, R32, 0x1, R5 ;  /* 0x0000000120057824 */ /* 0x001fc600078e0205 */
[----:B------:R-:W0:Y:S01]  /*2080*/  LDS.U16 R57, [R57] ;  /* 0x0000000039397984 */ /* 0x000e220000000400 */
[----:B-1----:R-:W-:-:S03]  /*2090*/  IMAD.IADD R7, R38, 0x1, R7 ;  /* 0x0000000126077824 */ /* 0x002fc600078e0207 */
[----:B------:R-:W1:Y:S01]  /*20a0*/  LDS.U16 R59, [R59] ;  /* 0x000000003b3b7984 */ /* 0x000e620000000400 */
[----:B--2---:R-:W-:-:S03]  /*20b0*/  IMAD.IADD R39, R40, 0x1, R39 ;  /* 0x0000000128277824 */ /* 0x004fc600078e0227 */
[----:B------:R-:W2:Y:S01]  /*20c0*/  LDS.U16 R61, [R61] ;  /* 0x000000003d3d7984 */ /* 0x000ea20000000400 */
[----:B---3--:R-:W-:-:S03]  /*20d0*/  IMAD.IADD R41, R42, 0x1, R41 ;  /* 0x000000012a297824 */ /* 0x008fc600078e0229 */
[----:B------:R-:W3:Y:S01]  /*20e0*/  LDS.U16 R63, [R63] ;  /* 0x000000003f3f7984 */ /* 0x000ee20000000400 */
[----:B----4-:R-:W-:-:S03]  /*20f0*/  IMAD.IADD R43, R44, 0x1, R43 ;  /* 0x000000012c2b7824 */ /* 0x010fc600078e022b */
[----:B------:R-:W4:Y:S01]  /*2100*/  LDS.U16 R65, [R65] ;  /* 0x0000000041417984 */ /* 0x000f220000000400 */
[----:B------:R-:W-:-:S03]  /*2110*/  IMAD.IADD R45, R46, 0x1, R45 ;  /* 0x000000012e2d7824 */ /* 0x000fc600078e022d */
[----:B------:R-:W4:Y:S01]  /*2120*/  LDS.U16 R67, [R67] ;  /* 0x0000000043437984 */ /* 0x000f220000000400 */
[----:B------:R-:W-:-:S03]  /*2130*/  IMAD.IADD R47, R48, 0x1, R47 ;  /* 0x00000001302f7824 */ /* 0x000fc600078e022f */
[----:B------:R-:W4:Y:S01]  /*2140*/  LDS.U16 R69, [R69] ;  /* 0x0000000045457984 */ /* 0x000f220000000400 */
[----:B------:R-:W-:-:S03]  /*2150*/  IMAD.IADD R49, R50, 0x1, R49 ;  /* 0x0000000132317824 */ /* 0x000fc600078e0231 */
[----:B------:R-:W4:Y:S01]  /*2160*/  LDS.U16 R71, [R71] ;  /* 0x0000000047477984 */ /* 0x000f220000000400 */
[----:B------:R-:W-:Y:S02]  /*2170*/  IMAD.IADD R51, R52, 0x1, R51 ;  /* 0x0000000134337824 */ /* 0x000fe400078e0233 */
[----:B------:R-:W-:Y:S02]  /*2180*/  IMAD.IADD R53, R54, 0x1, R53 ;  /* 0x0000000136357824 */ /* 0x000fe400078e0235 */
[----:B------:R-:W-:Y:S02]  /*2190*/  IMAD.IADD R55, R56, 0x1, R55 ;  /* 0x0000000138377824 */ /* 0x000fe400078e0237 */
[----:B0-----:R-:W-:Y:S02]  /*21a0*/  IMAD.IADD R57, R58, 0x1, R57 ;  /* 0x000000013a397824 */ /* 0x001fe400078e0239 */
[----:B-1----:R-:W-:Y:S02]  /*21b0*/  IMAD.IADD R59, R60, 0x1, R59 ;  /* 0x000000013c3b7824 */ /* 0x002fe400078e023b */
[----:B--2---:R-:W-:-:S02]  /*21c0*/  IMAD.IADD R61, R62, 0x1, R61 ;  /* 0x000000013e3d7824 */ /* 0x004fc400078e023d */
[----:B---3--:R-:W-:Y:S02]  /*21d0*/  IMAD.IADD R63, R64, 0x1, R63 ;  /* 0x00000001403f7824 */ /* 0x008fe400078e023f */
[----:B----4-:R-:W-:Y:S02]  /*21e0*/  IMAD.IADD R65, R66, 0x1, R65 ;  /* 0x0000000142417824 */ /* 0x010fe400078e0241 */
[----:B------:R-:W-:Y:S02]  /*21f0*/  IMAD.IADD R67, R68, 0x1, R67 ;  /* 0x0000000144437824 */ /* 0x000fe400078e0243 */
[----:B------:R-:W-:Y:S02]  /*2200*/  IMAD.IADD R69, R70, 0x1, R69 ;  /* 0x0000000146457824 */ /* 0x000fe400078e0245 */
[----:B------:R-:W-:Y:S01]  /*2210*/  IMAD.IADD R71, R72, 0x1, R71 ;  /* 0x0000000148477824 */ /* 0x000fe200078e0247 */
[----:B------:R-:W-:Y:S06]  /*2220*/  BAR.SYNC.DEFER_BLOCKING 0x0 ;  /* 0x0000000000007b1d */ /* 0x000fec0000010000 */
[----:B------:R-:W-:Y:S05]  /*2230*/  BRA.U UP0, `(.L_x_219) ;  /* 0x0000000100f87547 */ /* 0x000fea000b800000 */
[----:B------:R-:W-:Y:S01]  /*2240*/  LEA R5, R5, UR4, 0x2 ;  /* 0x0000000405057c11 */ /* 0x000fe2000f8e10ff */
[----:B------:R-:W-:Y:S01]  /*2250*/  UIADD3 UR8, UPT, UPT, UR8, 0x6, URZ ;  /* 0x0000000608087890 */ /* 0x000fe2000fffe0ff */
[----:B------:R-:W-:Y:S01]  /*2260*/  LEA R4, R7, UR4, 0x2 ;  /* 0x0000000407047c11 */ /* 0x000fe2000f8e10ff */
[----:B------:R-:W-:Y:S01]  /*2270*/  UIADD3 UR5, UPT, UPT, UR5, -0x6, URZ ;  /* 0xfffffffa05057890 */ /* 0x000fe2000fffe0ff */
[----:B------:R-:W-:Y:S01]  /*2280*/  LEA R7, R39, UR4, 0x2 ;  /* 0x0000000427077c11 */ /* 0x000fe2000f8e10ff */
[----:B------:R0:W-:Y:S01]  /*2290*/  STS [R5], R2 ;  /* 0x0000000205007388 */ /* 0x0001e20000000800 */
[----:B------:R-:W-:Y:S02]  /*22a0*/  LEA R6, R41, UR4, 0x2 ;  /* 0x0000000429067c11 */ /* 0x000fe4000f8e10ff */
[----:B------:R-:W-:Y:S01]  /*22b0*/  LEA R9, R43, UR4, 0x2 ;  /* 0x000000042b097c11 */ /* 0x000fe2000f8e10ff */
[----:B------:R1:W-:Y:S01]  /*22c0*/  STS [R4], R3 ;  /* 0x0000000304007388 */ /* 0x0003e20000000800 */
[----:B------:R-:W-:-:S02]  /*22d0*/  LEA R8, R45, UR4, 0x2 ;  /* 0x000000042d087c11 */ /* 0x000fc4000f8e10ff */
[----:B------:R-:W-:Y:S01]  /*22e0*/  LEA R11, R47, UR4, 0x2 ;  /* 0x000000042f0b7c11 */ /* 0x000fe2000f8e10ff */
[----:B------:R2:W-:Y:S01]  /*22f0*/  STS [R7], R12 ;  /* 0x0000000c07007388 */ /* 0x0005e20000000800 */
[----:B------:R-:W-:Y:S02]  /*2300*/  LEA R10, R49, UR4, 0x2 ;  /* 0x00000004310a7c11 */ /* 0x000fe4000f8e10ff */
[----:B0-----:R-:W-:Y:S01]  /*2310*/  LEA R5, R51, UR4, 0x2 ;  /* 0x0000000433057c11 */ /* 0x001fe2000f8e10ff */
[----:B------:R0:W-:Y:S01]  /*2320*/  STS [R6], R13 ;  /* 0x0000000d06007388 */ /* 0x0001e20000000800 */
[----:B------:R-:W-:Y:S02]  /*2330*/  LEA R2, R53, UR4, 0x2 ;  /* 0x0000000435027c11 */ /* 0x000fe4000f8e10ff */
[----:B-1----:R-:W-:Y:S01]  /*2340*/  LEA R3, R55, UR4, 0x2 ;  /* 0x0000000437037c11 */ /* 0x002fe2000f8e10ff */
[----:B------:R1:W-:Y:S01]  /*2350*/  STS [R9], R14 ;  /* 0x0000000e09007388 */ /* 0x0003e20000000800 */
[----:B------:R-:W-:-:S02]  /*2360*/  LEA R4, R57, UR4, 0x2 ;  /* 0x0000000439047c11 */ /* 0x000fc4000f8e10ff */
[----:B--2---:R-:W-:Y:S01]  /*2370*/  LEA R7, R59, UR4, 0x2 ;  /* 0x000000043b077c11 */ /* 0x004fe2000f8e10ff */
[----:B------:R2:W-:Y:S01]  /*2380*/  STS [R8], R15 ;  /* 0x0000000f08007388 */ /* 0x0005e20000000800 */
[----:B0-----:R-:W-:-:S03]  /*2390*/  LEA R6, R61, UR4, 0x2 ;  /* 0x000000043d067c11 */ /* 0x001fc6000f8e10ff */
[----:B------:R0:W-:Y:S01]  /*23a0*/  STS [R11], R16 ;  /* 0x000000100b007388 */ /* 0x0001e20000000800 */
[----:B-1----:R-:W-:-:S03]  /*23b0*/  LEA R9, R63, UR4, 0x2 ;  /* 0x000000043f097c11 */ /* 0x002fc6000f8e10ff */
[----:B------:R1:W-:Y:S01]  /*23c0*/  STS [R10], R17 ;  /* 0x000000110a007388 */ /* 0x0003e20000000800 */
[----:B--2---:R-:W-:-:S03]  /*23d0*/  LEA R8, R65, UR4, 0x2 ;  /* 0x0000000441087c11 */ /* 0x004fc6000f8e10ff */
[----:B------:R2:W-:Y:S01]  /*23e0*/  STS [R5], R18 ;  /* 0x0000001205007388 */ /* 0x0005e20000000800 */
[----:B0-----:R-:W-:-:S03]  /*23f0*/  LEA R11, R71, UR4, 0x2 ;  /* 0x00000004470b7c11 */ /* 0x001fc6000f8e10ff */
[----:B------:R0:W-:Y:S01]  /*2400*/  STS [R2], R19 ;  /* 0x0000001302007388 */ /* 0x0001e20000000800 */
[----:B-1----:R-:W-:-:S03]  /*2410*/  LEA R10, R69, UR4, 0x2 ;  /* 0x00000004450a7c11 */ /* 0x002fc6000f8e10ff */
[----:B------:R0:W-:Y:S01]  /*2420*/  STS [R3], R20 ;  /* 0x0000001403007388 */ /* 0x0001e20000000800 */
[----:B--2---:R-:W-:-:S03]  /*2430*/  LEA R5, R67, UR4, 0x2 ;  /* 0x0000000443057c11 */ /* 0x004fc6000f8e10ff */
[----:B------:R0:W-:Y:S04]  /*2440*/  STS [R4], R21 ;  /* 0x0000001504007388 */ /* 0x0001e80000000800 */
[----:B------:R0:W-:Y:S04]  /*2450*/  STS [R7], R22 ;  /* 0x0000001607007388 */ /* 0x0001e80000000800 */
[----:B------:R0:W-:Y:S04]  /*2460*/  STS [R6], R23 ;  /* 0x0000001706007388 */ /* 0x0001e80000000800 */
[----:B------:R0:W-:Y:S04]  /*2470*/  STS [R9], R24 ;  /* 0x0000001809007388 */ /* 0x0001e80000000800 */
[----:B------:R0:W-:Y:S04]  /*2480*/  STS [R8], R25 ;  /* 0x0000001908007388 */ /* 0x0001e80000000800 */
[----:B------:R0:W-:Y:S04]  /*2490*/  STS [R5], R26 ;  /* 0x0000001a05007388 */ /* 0x0001e80000000800 */
[----:B------:R0:W-:Y:S04]  /*24a0*/  STS [R10], R27 ;  /* 0x0000001b0a007388 */ /* 0x0001e80000000800 */
[----:B------:R0:W-:Y:S01]  /*24b0*/  STS [R11], R28 ;  /* 0x0000001c0b007388 */ /* 0x0001e20000000800 */
[----:B------:R-:W-:Y:S06]  /*24c0*/  BAR.SYNC.DEFER_BLOCKING 0x0 ;  /* 0x0000000000007b1d */ /* 0x000fec0000010000 */
[----:B------:R0:W1:Y:S04]  /*24d0*/  LDS R2, [R35] ;  /* 0x0000000023027984 */ /* 0x0000680000000800 */
[----:B------:R0:W2:Y:S04]  /*24e0*/  LDS R3, [R35+0x4] ;  /* 0x0000040023037984 */ /* 0x0000a80000000800 */
[----:B------:R0:W3:Y:S04]  /*24f0*/  LDS R12, [R35+0x8] ;  /* 0x00000800230c7984 */ /* 0x0000e80000000800 */
[----:B------:R0:W4:Y:S04]  /*2500*/  LDS R13, [R35+0xc] ;  /* 0x00000c00230d7984 */ /* 0x0001280000000800 */
[----:B------:R0:W0:Y:S04]  /*2510*/  LDS R14, [R35+0x10] ;  /* 0x00001000230e7984 */ /* 0x0000280000000800 */
        /* <DEDUP_REMOVED lines=13> */
[----:B------:R0:W0:Y:S01]  /*25f0*/  LDS R28, [R35+0x48] ;  /* 0x00004800231c7984 */ /* 0x0000220000000800 */
[----:B------:R-:W-:Y:S06]  /*2600*/  BAR.SYNC.DEFER_BLOCKING 0x0 ;  /* 0x0000000000007b1d */ /* 0x000fec0000010000 */
[----:B-1234-:R-:W-:Y:S05]  /*2610*/  BRA `(.L_x_220) ;  /* 0xffffffdc00f87947 */ /* 0x01efea000383ffff */
.L_x_219:
[----:B------:R-:W-:Y:S01]  /*2620*/  LEA R5, R5, UR4, 0x2 ;  /* 0x0000000405057c11 */ /* 0x000fe2000f8e10ff */
[----:B------:R-:W-:Y:S01]  /*2630*/  IMAD R35, R0, -0x48, R35 ;  /* 0xffffffb800237824 */ /* 0x000fe200078e0223 */
[----:B------:R-:W-:Y:S02]  /*2640*/  LEA R4, R7, UR4, 0x2 ;  /* 0x0000000407047c11 */ /* 0x000fe4000f8e10ff */
[----:B------:R-:W-:Y:S01]  /*2650*/  LEA R39, R39, UR4, 0x2 ;  /* 0x0000000427277c11 */ /* 0x000fe2000f8e10ff */
[----:B------:R0:W-:Y:S01]  /*2660*/  STS [R5], R2 ;  /* 0x0000000205007388 */ /* 0x0001e20000000800 */
[----:B------:R-:W-:Y:S02]  /*2670*/  LEA R6, R41, UR4, 0x2 ;  /* 0x0000000429067c11 */ /* 0x000fe4000f8e10ff */
[----:B------:R-:W-:Y:S01]  /*2680*/  LEA R43, R43, UR4, 0x2 ;  /* 0x000000042b2b7c11 */ /* 0x000fe2000f8e10ff */
[----:B------:R1:W-:Y:S01]  /*2690*/  STS [R4], R3 ;  /* 0x0000000304007388 */ /* 0x0003e20000000800 */
[----:B------:R-:W-:-:S02]  /*26a0*/  LEA R8, R45, UR4, 0x2 ;  /* 0x000000042d087c11 */ /* 0x000fc4000f8e10ff */
[----:B------:R-:W-:Y:S01]  /*26b0*/  LEA R47, R47, UR4, 0x2 ;  /* 0x000000042f2f7c11 */ /* 0x000fe2000f8e10ff */
[----:B------:R-:W-:Y:S01]  /*26c0*/  STS [R39], R12 ;  /* 0x0000000c27007388 */ /* 0x000fe20000000800 */
[----:B------:R-:W-:Y:S02]  /*26d0*/  LEA R10, R49, UR4, 0x2 ;  /* 0x00000004310a7c11 */ /* 0x000fe4000f8e10ff */
[----:B------:R-:W-:Y:S01]  /*26e0*/  LEA R51, R51, UR4, 0x2 ;  /* 0x0000000433337c11 */ /* 0x000fe2000f8e10ff */
[----:B------:R2:W-:Y:S01]  /*26f0*/  STS [R6], R13 ;  /* 0x0000000d06007388 */ /* 0x0005e20000000800 */
[----:B0-----:R-:W-:Y:S02]  /*2700*/  LEA R2, R53, UR4, 0x2 ;  /* 0x0000000435027c11 */ /* 0x001fe4000f8e10ff */
[----:B------:R-:W-:Y:S01]  /*2710*/  LEA R55, R55, UR4, 0x2 ;  /* 0x0000000437377c11 */ /* 0x000fe2000f8e10ff */
[----:B------:R-:W-:Y:S01]  /*2720*/  STS [R43], R14 ;  /* 0x0000000e2b007388 */ /* 0x000fe20000000800 */
[----:B-1----:R-:W-:-:S02]  /*2730*/  LEA R4, R57, UR4, 0x2 ;  /* 0x0000000439047c11 */ /* 0x002fc4000f8e10ff */
[----:B------:R-:W-:Y:S01]  /*2740*/  LEA R59, R59, UR4, 0x2 ;  /* 0x000000043b3b7c11 */ /* 0x000fe2000f8e10ff */
[----:B------:R0:W-:Y:S01]  /*2750*/  STS [R8], R15 ;  /* 0x0000000f08007388 */ /* 0x0001e20000000800 */
[----:B------:R-:W-:Y:S02]  /*2760*/  LEA R63, R63, UR4, 0x2 ;  /* 0x000000043f3f7c11 */ /* 0x000fe4000f8e10ff */
[----:B--2---:R-:W-:Y:S01]  /*2770*/  LEA R6, R61, UR4, 0x2 ;  /* 0x000000043d067c11 */ /* 0x004fe2000f8e10ff */
[----:B------:R-:W-:Y:S01]  /*2780*/  STS [R47], R16 ;  /* 0x000000102f007388 */ /* 0x000fe20000000800 */
[----:B------:R-:W-:Y:S02]  /*2790*/  LEA R67, R67, UR4, 0x2 ;  /* 0x0000000443437c11 */ /* 0x000fe4000f8e10ff */
[----:B------:R-:W-:Y:S01]  /*27a0*/  LEA R71, R71, UR4, 0x2 ;  /* 0x0000000447477c11 */ /* 0x000fe2000f8e10ff */
[----:B------:R1:W-:Y:S01]  /*27b0*/  STS [R10], R17 ;  /* 0x000000110a007388 */ /* 0x0003e20000000800 */
[----:B0-----:R-:W-:-:S03]  /*27c0*/  LEA R8, R65, UR4, 0x2 ;  /* 0x0000000441087c11 */ /* 0x001fc6000f8e10ff */
[----:B------:R-:W-:Y:S04]  /*27d0*/  STS [R51], R18 ;  /* 0x0000001233007388 */ /* 0x000fe80000000800 */
[----:B------:R0:W-:Y:S01]  /*27e0*/  STS [R2], R19 ;  /* 0x0000001302007388 */ /* 0x0001e20000000800 */
[----:B-1----:R-:W-:Y:S01]  /*27f0*/  LEA R10, R69, UR4, 0x2 ;  /* 0x00000004450a7c11 */ /* 0x002fe2000f8e10ff */
[----:B------:R-:W1:Y:S02]  /*2800*/  LDCU.64 UR4, c[0x0][0x3a0] ;  /* 0x00007400ff0477ac */ /* 0x000e640008000a00 */
[----:B------:R-:W-:Y:S04]  /*2810*/  STS [R55], R20 ;  /* 0x0000001437007388 */ /* 0x000fe80000000800 */
[----:B------:R2:W-:Y:S01]  /*2820*/  STS [R4], R21 ;  /* 0x0000001504007388 */ /* 0x0005e20000000800 */
[----:B0-----:R-:W0:Y:S03]  /*2830*/  LDC.64 R2, c[0x0][0x388] ;  /* 0x0000e200ff027b82 */ /* 0x001e260000000a00 */
[----:B------:R-:W-:Y:S04]  /*2840*/  STS [R59], R22 ;  /* 0x000000163b007388 */ /* 0x000fe80000000800 */
[----:B------:R3:W-:Y:S01]  /*2850*/  STS [R6], R23 ;  /* 0x0000001706007388 */ /* 0x0007e20000000800 */
[----:B--2---:R-:W-:-:S03]  /*2860*/  VIADD R4, R0, 0x100 ;  /* 0x0000010000047836 */ /* 0x004fc60000000000 */
[----:B------:R-:W-:Y:S02]  /*2870*/  STS [R63], R24 ;  /* 0x000000183f007388 */ /* 0x000fe40000000800 */
[----:B-1----:R-:W-:Y:S02]  /*2880*/  ISETP.GE.U32.AND P3, PT, R4, UR4, PT ;  /* 0x0000000404007c0c */ /* 0x002fe4000bf66070 */
[----:B------:R1:W-:Y:S01]  /*2890*/  STS [R8], R25 ;  /* 0x0000001908007388 */ /* 0x0003e20000000800 */
[C---:B------:R-:W-:Y:S02]  /*28a0*/  VIADD R4, R0.reuse, 0x200 ;  /* 0x0000020000047836 */ /* 0x040fe40000000000 */
[----:B---3--:R-:W-:Y:S01]  /*28b0*/  VIADD R6, R0, 0x300 ;  /* 0x0000030000067836 */ /* 0x008fe20000000000 */
[----:B------:R-:W-:Y:S01]  /*28c0*/  STS [R67], R26 ;  /* 0x0000001a43007388 */ /* 0x000fe20000000800 */
[----:B------:R-:W-:Y:S02]  /*28d0*/  ISETP.GE.U32.AND.EX P3, PT, RZ, UR5, PT, P3 ;  /* 0x00000005ff007c0c */ /* 0x000fe4000bf66130 */
[----:B------:R-:W-:Y:S01]  /*28e0*/  ISETP.GE.U32.AND P4, PT, R4, UR4, PT ;  /* 0x0000000404007c0c */ /* 0x000fe2000bf86070 */
[----:B------:R2:W-:Y:S01]  /*28f0*/  STS [R10], R27 ;  /* 0x0000001b0a007388 */ /* 0x0005e20000000800 */
[----:B------:R-:W-:Y:S01]  /*2900*/  ISETP.GE.U32.AND P1, PT, R6, UR4, PT ;  /* 0x0000000406007c0c */ /* 0x000fe2000bf26070 */
[C---:B0-----:R-:W-:Y:S01]  /*2910*/  IMAD.WIDE.U32 R2, R0.reuse, 0x4, R2 ;  /* 0x0000000400027825 */ /* 0x041fe200078e0002 */
[C---:B-1----:R-:W-:Y:S01]  /*2920*/  LOP3.LUT R8, R0.reuse, 0x400, RZ, 0xfc, !PT ;  /* 0x0000040000087812 */ /* 0x042fe200078efcff */
[----:B------:R-:W-:Y:S01]  /*2930*/  STS [R71], R28 ;  /* 0x0000001c47007388 */ /* 0x000fe20000000800 */
[----:B------:R-:W-:Y:S01]  /*2940*/  BAR.SYNC.DEFER_BLOCKING 0x0 ;  /* 0x0000000000007b1d */ /* 0x000fe20000010000 */
[----:B------:R-:W-:Y:S01]  /*2950*/  ISETP.GE.U32.AND.EX P1, PT, RZ, UR5, PT, P1 ;  /* 0x00000005ff007c0c */ /* 0x000fe2000bf26110 */
[----:B--2---:R-:W-:Y:S01]  /*2960*/  VIADD R10, R0, 0x500 ;  /* 0x00000500000a7836 */ /* 0x004fe20000000000 */
[----:B------:R-:W-:Y:S01]  /*2970*/  ISETP.GE.U32.AND P6, PT, R8, UR4, PT ;  /* 0x0000000408007c0c */ /* 0x000fe2000bfc6070 */
[C---:B------:R-:W-:Y:S01]  /*2980*/  VIADD R4, R0.reuse, 0x600 ;  /* 0x0000060000047836 */ /* 0x040fe20000000000 */
[----:B------:R-:W-:Y:S01]  /*2990*/  ISETP.GE.U32.AND.EX P4, PT, RZ, UR5, PT, P4 ;  /* 0x00000005ff007c0c */ /* 0x000fe2000bf86140 */
[----:B------:R-:W-:Y:S01]  /*29a0*/  VIADD R6, R0, 0x700 ;  /* 0x0000070000067836 */ /* 0x000fe20000000000 */
[----:B------:R-:W-:-:S02]  /*29b0*/  ISETP.GE.U32.AND P0, PT, R10, UR4, PT ;  /* 0x000000040a007c0c */ /* 0x000fc4000bf06070 */
[----:B------:R-:W-:Y:S02]  /*29c0*/  ISETP.GE.U32.AND.EX P6, PT, RZ, UR5, PT, P6 ;  /* 0x00000005ff007c0c */ /* 0x000fe4000bfc6160 */
[----:B------:R-:W-:Y:S02]  /*29d0*/  ISETP.GE.U32.AND.EX P0, PT, RZ, UR5, PT, P0 ;  /* 0x00000005ff007c0c */ /* 0x000fe4000bf06100 */
[----:B------:R-:W-:Y:S02]  /*29e0*/  ISETP.GE.U32.AND P5, PT, R4, UR4, PT ;  /* 0x0000000404007c0c */ /* 0x000fe4000bfa6070 */
[----:B------:R-:W-:Y:S02]  /*29f0*/  LOP3.LUT R4, R0, 0x800, RZ, 0xfc, !PT ;  /* 0x0000080000047812 */ /* 0x000fe400078efcff */
[----:B------:R-:W-:Y:S01]  /*2a00*/  ISETP.GE.U32.AND P2, PT, R6, UR4, PT ;  /* 0x0000000406007c0c */ /* 0x000fe2000bf46070 */
[----:B------:R-:W-:Y:S01]  /*2a10*/  VIADD R6, R0, 0x900 ;  /* 0x0000090000067836 */ /* 0x000fe20000000000 */
[----:B------:R-:W-:-:S02]  /*2a20*/  ISETP.GE.U32.AND.EX P5, PT, RZ, UR5, PT, P5 ;  /* 0x00000005ff007c0c */ /* 0x000fc4000bfa6150 */
[----:B------:R-:W-:Y:S01]  /*2a30*/  ISETP.GE.U32.AND.EX P2, PT, RZ, UR5, PT, P2 ;  /* 0x00000005ff007c0c */ /* 0x000fe2000bf46120 */
[----:B------:R-:W0:Y:S04]  /*2a40*/  LDS R5, [R35+0x400] ;  /* 0x0004000023057984 */ /* 0x000e280000000800 */
[----:B------:R-:W1:Y:S04]  /*2a50*/  LDS R9, [R35+0xc00] ;  /* 0x000c000023097984 */ /* 0x000e680000000800 */
        /* <DEDUP_REMOVED lines=8> */
[----:B0-----:R-:W-:Y:S01]  /*2ae0*/  @!P3 STG.E desc[UR10][R2.64+0x400], R5 ;  /* 0x000400050200b986 */ /* 0x001fe2000c10190a */
[----:B------:R-:W-:Y:S01]  /*2af0*/  ISETP.GE.U32.AND P3, PT, R4, UR4, PT ;  /* 0x0000000404007c0c */ /* 0x000fe2000bf66070 */
[----:B------:R-:W-:-:S02]  /*2b00*/  VIADD R4, R0, 0xa00 ;  /* 0x00000a0000047836 */ /* 0x000fc40000000000 */
[----:B------:R-:W0:Y:S01]  /*2b10*/  LDS R25, [R35+0x2c00] ;  /* 0x002c000023197984 */ /* 0x000e220000000800 */
[----:B------:R-:W-:-:S03]  /*2b20*/  ISETP.GE.U32.AND.EX P3, PT, RZ, UR5, PT, P3 ;  /* 0x00000005ff007c0c */ /* 0x000fc6000bf66130 */
[----:B-1----:R-:W-:Y:S01]  /*2b30*/  @!P1 STG.E desc[UR10][R2.64+0xc00], R9 ;  /* 0x000c000902009986 */ /* 0x002fe2000c10190a */
[----:B------:R-:W-:-:S03]  /*2b40*/  ISETP.GE.U32.AND P1, PT, R0, UR4, PT ;  /* 0x0000000400007c0c */ /* 0x000fc6000bf26070 */
[----:B------:R-:W1:Y:S04]  /*2b50*/  LDS R5, [R35+0x3000] ;  /* 0x0030000023057984 */ /* 0x000e680000000800 */
[----:B--2---:R-:W-:Y:S01]  /*2b60*/  @!P0 STG.E desc[UR10][R2.64+0x1400], R13 ;  /* 0x0014000d02008986 */ /* 0x004fe2000c10190a */
[----:B------:R-:W-:-:S03]  /*2b70*/  ISETP.GE.U32.AND.EX P0, PT, RZ, UR5, PT, P1 ;  /* 0x00000005ff007c0c */ /* 0x000fc6000bf06110 */
[----:B---3--:R-:W-:Y:S01]  /*2b80*/  @!P6 STG.E desc[UR10][R2.64+0x1000], R11 ;  /* 0x0010000b0200e986 */ /* 0x008fe2000c10190a */
[----:B------:R-:W-:Y:S01]  /*2b90*/  ISETP.GE.U32.AND P6, PT, R4, UR4, PT ;  /* 0x0000000404007c0c */ /* 0x000fe2000bfc6070 */
[----:B------:R-:W-:Y:S02]  /*2ba0*/  VIADD R4, R0, 0xb00 ;  /* 0x00000b0000047836 */ /* 0x000fe40000000000 */
[----:B----4-:R-:W-:Y:S01]  /*2bb0*/  @!P4 STG.E desc[UR10][R2.64+0x800], R7 ;  /* 0x000800070200c986 */ /* 0x010fe2000c10190a */
[----:B------:R-:W-:Y:S01]  /*2bc0*/  ISETP.GE.U32.AND P4, PT, R6, UR4, PT ;  /* 0x0000000406007c0c */ /* 0x000fe2000bf86070 */
[----:B------:R-:W-:Y:S01]  /*2bd0*/  VIADD R6, R0, 0xe00 ;  /* 0x00000e0000067836 */ /* 0x000fe20000000000 */
[----:B------:R-:W-:Y:S01]  /*2be0*/  ISETP.GE.U32.AND P1, PT, R4, UR4, PT ;  /* 0x0000000404007c0c */ /* 0x000fe2000bf26070 */
[----:B------:R-:W2:Y:S01]  /*2bf0*/  LDS R7, [R35+0x3400] ;  /* 0x0034000023077984 */ /* 0x000ea20000000800 */
[----:B------:R-:W-:Y:S02]  /*2c00*/  LOP3.LUT R4, R0, 0xc00, RZ, 0xfc, !PT ;  /* 0x00000c0000047812 */ /* 0x000fe400078efcff */
[----:B------:R-:W-:Y:S01]  /*2c10*/  ISETP.GE.U32.AND.EX P4, PT, RZ, UR5, PT, P4 ;  /* 0x00000005ff007c0c */ /* 0x000fe2000bf86140 */
[----:B------:R-:W3:Y:S01]  /*2c20*/  LDS R9, [R35+0x3800] ;  /* 0x0038000023097984 */ /* 0x000ee20000000800 */
[----:B------:R-:W-:-:S03]  /*2c30*/  ISETP.GE.U32.AND.EX P6, PT, RZ, UR5, PT, P6 ;  /* 0x00000005ff007c0c */ /* 0x000fc6000bfc6160 */
[----:B------:R-:W-:Y:S04]  /*2c40*/  LDS R11, [R35+0x3c00] ;  /* 0x003c0000230b7984 */ /* 0x000fe80000000800 */
[----:B------:R-:W-:Y:S04]  /*2c50*/  LDS R13, [R35+0x4000] ;  /* 0x00400000230d7984 */ /* 0x000fe80000000800 */
[----:B------:R-:W-:Y:S04]  /*2c60*/  LDS R27, [R35+0x4400] ;  /* 0x00440000231b7984 */ /* 0x000fe80000000800 */
[----:B------:R-:W4:Y:S04]  /*2c70*/  @!P0 LDS R29, [R35] ;  /* 0x00000000231d8984 */ /* 0x000f280000000800 */
[----:B-----5:R0:W-:Y:S01]  /*2c80*/  @!P5 STG.E desc[UR10][R2.64+0x1800], R15 ;  /* 0x0018000f0200d986 */ /* 0x0201e2000c10190a */
[----:B------:R-:W-:Y:S01]  /*2c90*/  ISETP.GE.U32.AND P5, PT, R4, UR4, PT ;  /* 0x0000000404007c0c */ /* 0x000fe2000bfa6070 */
[----:B------:R-:W-:-:S02]  /*2ca0*/  VIADD R4, R0, 0xd00 ;  /* 0x00000d0000047836 */ /* 0x000fc40000000000 */
[----:B------:R0:W-:Y:S01]  /*2cb0*/  @!P2 STG.E desc[UR10][R2.64+0x1c00], R17 ;  /* 0x001c00110200a986 */ /* 0x0001e2000c10190a */
[----:B------:R-:W-:Y:S02]  /*2cc0*/  ISETP.GE.U32.AND.EX P2, PT, RZ, UR5, PT, P1 ;  /* 0x00000005ff007c0c */ /* 0x000fe4000bf46110 */
[----:B------:R-:W-:Y:S01]  /*2cd0*/  ISETP.GE.U32.AND.EX P5, PT, RZ, UR5, PT, P5 ;  /* 0x00000005ff007c0c */ /* 0x000fe2000bfa6150 */
[----:B------:R0:W-:Y:S01]  /*2ce0*/  @!P3 STG.E desc[UR10][R2.64+0x2000], R19 ;  /* 0x002000130200b986 */ /* 0x0001e2000c10190a */
[----:B------:R-:W-:Y:S01]  /*2cf0*/  ISETP.GE.U32.AND P1, PT, R4, UR4, PT ;  /* 0x0000000404007c0c */ /* 0x000fe2000bf26070 */
[----:B------:R-:W-:Y:S01]  /*2d00*/  VIADD R4, R0, 0xf00 ;  /* 0x00000f0000047836 */ /* 0x000fe20000000000 */
[----:B------:R-:W-:Y:S01]  /*2d10*/  ISETP.GE.U32.AND P3, PT, R6, UR4, PT ;  /* 0x0000000406007c0c */ /* 0x000fe2000bf66070 */
[----:B------:R1:W-:Y:S01]  /*2d20*/  @!P4 STG.E desc[UR10][R2.64+0x2400], R21 ;  /* 0x002400150200c986 */ /* 0x0003e2000c10190a */
[----:B------:R-:W-:Y:S01]  /*2d30*/  VIADD R6, R0, 0x1100 ;  /* 0x0000110000067836 */ /* 0x000fe20000000000 */
[----:B------:R-:W-:-:S02]  /*2d40*/  ISETP.GE.U32.AND.EX P1, PT, RZ, UR5, PT, P1 ;  /* 0x00000005ff007c0c */ /* 0x000fc4000bf26110 */
[----:B------:R-:W-:Y:S01]  /*2d50*/  ISETP.GE.U32.AND P4, PT, R4, UR4, PT ;  /* 0x0000000404007c0c */ /* 0x000fe2000bf86070 */
[----:B------:R2:W-:Y:S01]  /*2d60*/  @!P6 STG.E desc[UR10][R2.64+0x2800], R23 ;  /* 0x002800170200e986 */ /* 0x0005e2000c10190a */
[C---:B------:R-:W-:Y:S01]  /*2d70*/  LOP3.LUT R4, R0.reuse, 0x1000, RZ, 0xfc, !PT ;  /* 0x0000100000047812 */ /* 0x040fe200078efcff */
[----:B------:R-:W-:Y:S01]  /*2d80*/  VIADD R0, R0, 0x1200 ;  /* 0x0000120000007836 */ /* 0x000fe20000000000 */
[----:B------:R-:W-:Y:S01]  /*2d90*/  ISETP.GE.U32.AND.EX P3, PT, RZ, UR5, PT, P3 ;  /* 0x00000005ff007c0c */ /* 0x000fe2000bf66130 */
[----:B0-----:R0:W-:Y:S01]  /*2da0*/  @!P2 STG.E desc[UR10][R2.64+0x2c00], R25 ;  /* 0x002c00190200a986 */ /* 0x0011e2000c10190a */
[----:B------:R-:W-:Y:S02]  /*2db0*/  ISETP.GE.U32.AND P6, PT, R4, UR4, PT ;  /* 0x0000000404007c0c */ /* 0x000fe4000bfc6070 */
[----:B------:R-:W-:Y:S01]  /*2dc0*/  ISETP.GE.U32.AND P2, PT, R6, UR4, PT ;  /* 0x0000000406007c0c */ /* 0x000fe2000bf46070 */
[----:B-1----:R0:W-:Y:S01]  /*2dd0*/  @!P5 STG.E desc[UR10][R2.64+0x3000], R5 ;  /* 0x003000050200d986 */ /* 0x0021e2000c10190a */
[----:B------:R-:W-:-:S02]  /*2de0*/  ISETP.GE.U32.AND P5, PT, R0, UR4, PT ;  /* 0x0000000400007c0c */ /* 0x000fc4000bfa6070 */
[----:B------:R-:W-:Y:S01]  /*2df0*/  ISETP.GE.U32.AND.EX P4, PT, RZ, UR5, PT, P4 ;  /* 0x00000005ff007c0c */ /* 0x000fe2000bf86140 */
[----:B--2---:R0:W-:Y:S01]  /*2e00*/  @!P1 STG.E desc[UR10][R2.64+0x3400], R7 ;  /* 0x0034000702009986 */ /* 0x0041e2000c10190a */
[----:B------:R-:W-:Y:S02]  /*2e10*/  ISETP.GE.U32.AND.EX P6, PT, RZ, UR5, PT, P6 ;  /* 0x00000005ff007c0c */ /* 0x000fe4000bfc6160 */
[----:B------:R-:W-:Y:S01]  /*2e20*/  ISETP.GE.U32.AND.EX P2, PT, RZ, UR5, PT, P2 ;  /* 0x00000005ff007c0c */ /* 0x000fe2000bf46120 */
[----:B---3--:R0:W-:Y:S01]  /*2e30*/  @!P3 STG.E desc[UR10][R2.64+0x3800], R9 ;  /* 0x003800090200b986 */ /* 0x0081e2000c10190a */
[----:B------:R-:W-:-:S03]  /*2e40*/  ISETP.GE.U32.AND.EX P5, PT, RZ, UR5, PT, P5 ;  /* 0x00000005ff007c0c */ /* 0x000fc6000bfa6150 */
[----:B----4-:R0:W-:Y:S04]  /*2e50*/  @!P0 STG.E desc[UR10][R2.64], R29 ;  /* 0x0000001d02008986 */ /* 0x0101e8000c10190a */
[----:B------:R0:W-:Y:S04]  /*2e60*/  @!P4 STG.E desc[UR10][R2.64+0x3c00], R11 ;  /* 0x003c000b0200c986 */ /* 0x0001e8000c10190a */
[----:B------:R0:W-:Y:S04]  /*2e70*/  @!P6 STG.E desc[UR10][R2.64+0x4000], R13 ;  /* 0x0040000d0200e986 */ /* 0x0001e8000c10190a */
[----:B------:R0:W-:Y:S01]  /*2e80*/  @!P2 STG.E desc[UR10][R2.64+0x4400], R27 ;  /* 0x0044001b0200a986 */ /* 0x0001e2000c10190a */
[----:B------:R-:W-:Y:S05]  /*2e90*/  @P5 EXIT ;  /* 0x000000000000594d */ /* 0x000fea0003800000 */
[----:B------:R-:W1:Y:S04]  /*2ea0*/  LDS R35, [R35+0x4800] ;  /* 0x0048000023237984 */ /* 0x000e680000000800 */
[----:B-1----:R-:W-:Y:S01]  /*2eb0*/  STG.E desc[UR10][R2.64+0x4800], R35 ;  /* 0x0048002302007986 */ /* 0x002fe2000c10190a */
[----:B------:R-:W-:Y:S05]  /*2ec0*/  EXIT ;  /* 0x000000000000794d */ /* 0x000fea0003800000 */
.L_x_221:
        /* <DEDUP_REMOVED lines=11> */
.L_x_230:


//--------------------- .text._ZN3cub18CUB_300001_SM_10006detail11EmptyKernelIvEEvv --------------------------
	.section	.text._ZN3cub18CUB_300001_SM_10006detail11EmptyKernelIvEEvv,"ax",@progbits
	.align	128
        .global         _ZN3cub18CUB_300001_SM_10006detail11EmptyKernelIvEEvv
        .type           _ZN3cub18CUB_300001_SM_10006detail11EmptyKernelIvEEvv,@function
        .size           _ZN3cub18CUB_300001_SM_10006detail11EmptyKernelIvEEvv,(.L_x_231 - _ZN3cub18CUB_300001_SM_10006detail11EmptyKernelIvEEvv)
        .other          _ZN3cub18CUB_300001_SM_10006detail11EmptyKernelIvEEvv,@"STO_CUDA_ENTRY STV_DEFAULT"
_ZN3cub18CUB_300001_SM_10006detail11EmptyKernelIvEEvv:
.text._ZN3cub18CUB_300001_SM_10006detail11EmptyKernelIvEEvv:
[----:B------:R-:W-:Y:S01]  /*0000*/  LDC R1, c[0x0][0x37c] ;  /* 0x0000df00ff017b82 */ /* 0x000fe20000000800 */
[----:B------:R-:W-:Y:S05]  /*0010*/  EXIT ;  /* 0x000000000000794d */ /* 0x000fea0003800000 */
.L_x_222:
        /* <DEDUP_REMOVED lines=14> */
.L_x_231:


//--------------------- .text._Z7sortBlkPiiS_     --------------------------
	.section	.text._Z7sortBlkPiiS_,"ax",@progbits
	.align	128
        .global         _Z7sortBlkPiiS_
        .type           _Z7sortBlkPiiS_,@function
        .size           _Z7sortBlkPiiS_,(.L_x_232 - _Z7sortBlkPiiS_)
        .other          _Z7sortBlkPiiS_,@"STO_CUDA_ENTRY STV_DEFAULT"
_Z7sortBlkPiiS_:
.text._Z7sortBlkPiiS_:
[----:B------:R-:W-:Y:S01]  /*0000*/  LDC R1, c[0x0][0x37c] ;  /* 0x0000df00ff017b82 */ /* 0x000fe20000000800 */
[----:B------:R-:W0:Y:S07]  /*0010*/  S2R R10, SR_TID.X ;  /* 0x00000000000a7919 */ /* 0x000e2e0000002100 */
[----:B------:R-:W0:Y:S01]  /*0020*/  S2UR UR4, SR_CTAID.X ;  /* 0x00000000000479c3 */ /* 0x000e220000002500 */
[----:B------:R-:W1:Y:S01]  /*0030*/  LDCU UR5, c[0x0][0x388] ;  /* 0x00007100ff0577ac */ /* 0x000e620008000800 */
[----:B------:R-:W2:Y:S06]  /*0040*/  LDCU.64 UR6, c[0x0][0x358] ;  /* 0x00006b00ff0677ac */ /* 0x000eac0008000a00 */
[----:B------:R-:W0:Y:S02]  /*0050*/  LDC R11, c[0x0][0x360] ;  /* 0x0000d800ff0b7b82 */ /* 0x000e240000000800 */
[----:B0-----:R-:W-:-:S05]  /*0060*/  IMAD R5, R11, UR4, R10 ;  /* 0x000000040b057c24 */ /* 0x001fca000f8e020a */
[----:B-1----:R-:W-:-:S13]  /*0070*/  ISETP.GE.AND P0, PT, R5, UR5, PT ;  /* 0x0000000505007c0c */ /* 0x002fda000bf06270 */
[----:B------:R-:W0:Y:S02]  /*0080*/  @!P0 LDC.64 R2, c[0x0][0x380] ;  /* 0x0000e000ff028b82 */ /* 0x000e240000000a00 */
[----:B0-----:R-:W-:-:S06]  /*0090*/  @!P0 IMAD.WIDE R2, R5, 0x4, R2 ;  /* 0x0000000405028825 */ /* 0x001fcc00078e0202 */
[----:B--2---:R-:W2:Y:S01]  /*00a0*/  @!P0 LDG.E R3, desc[UR6][R2.64] ;  /* 0x0000000602038981 */ /* 0x004ea2000c1e1900 */
[----:B------:R-:W-:Y:S01]  /*00b0*/  MOV R0, 0x400 ;  /* 0x0000040000007802 */ /* 0x000fe20000000f00 */
[----:B------:R-:W-:Y:S01]  /*00c0*/  VIADD R6, R11, 0xffffffff ;  /* 0xffffffff0b067836 */ /* 0x000fe20000000000 */
[----:B------:R-:W-:Y:S01]  /*00d0*/  UMOV UR4, URZ ;  /* 0x000000ff00047c82 */ /* 0x000fe20008000000 */
[----:B------:R-:W0:Y:S02]  /*00e0*/  S2R R7, SR_CgaCtaId ;  /* 0x0000000000077919 */ /* 0x000e240000008800 */
[----:B0-----:R-:W-:-:S05]  /*00f0*/  LEA R0, R7, R0, 0x18 ;  /* 0x0000000007007211 */ /* 0x001fca00078ec0ff */
[--C-:B------:R-:W-:Y:S02]  /*0100*/  IMAD R4, R10, 0x4, R0.reuse ;  /* 0x000000040a047824 */ /* 0x100fe400078e0200 */
[----:B------:R-:W-:-:S03]  /*0110*/  IMAD R7, R11, 0x4, R0 ;  /* 0x000000040b077824 */ /* 0x000fc600078e0200 */
[----:B--2---:R0:W-:Y:S01]  /*0120*/  @!P0 STS [R4], R3 ;  /* 0x0000000304008388 */ /* 0x0041e20000000800 */
[----:B------:R-:W-:Y:S06]  /*0130*/  BAR.SYNC.DEFER_BLOCKING 0x0 ;  /* 0x0000000000007b1d */ /* 0x000fec0000010000 */
.L_x_225:
[----:B01----:R-:W0:Y:S01]  /*0140*/  LDS R2, [R4] ;  /* 0x0000000004027984 */ /* 0x003e220000000800 */
[----:B------:R-:W-:Y:S02]  /*0150*/  ISETP.GE.U32.AND P0, PT, R11, 0x2, PT ;  /* 0x000000020b00780c */ /* 0x000fe40003f06070 */
[----:B0-----:R-:W-:-:S04]  /*0160*/  SHF.R.U32.HI R3, RZ, UR4, R2 ;  /* 0x00000004ff037c19 */ /* 0x001fc80008011602 */
[----:B------:R-:W-:-:S05]  /*0170*/  LOP3.LUT R13, R3, 0x1, RZ, 0xc0, !PT ;  /* 0x00000001030d7812 */ /* 0x000fca00078ec0ff */
[----:B------:R0:W-:Y:S01]  /*0180*/  STS [R4], R13 ;  /* 0x0000000d04007388 */ /* 0x0001e20000000800 */
[----:B------:R-:W-:Y:S06]  /*0190*/  BAR.SYNC.DEFER_BLOCKING 0x0 ;  /* 0x0000000000007b1d */ /* 0x000fec0000010000 */
[----:B------:R-:W-:Y:S05]  /*01a0*/  @!P0 BRA `(.L_x_223) ;  /* 0x0000000000348947 */ /* 0x000fea0003800000 */
[----:B------:R-:W-:-:S05]  /*01b0*/  UMOV UR5, 0x1 ;  /* 0x0000000100057882 */ /* 0x000fca0000000000 */
.L_x_224:
[----:B------:R-:W-:-:S13]  /*01c0*/  ISETP.GE.U32.AND P0, PT, R10, UR5, PT ;  /* 0x000000050a007c0c */ /* 0x000fda000bf06070 */
[----:B------:R-:W-:Y:S01]  /*01d0*/  @P0 VIADD R3, R10, -UR5 ;  /* 0x800000050a030c36 */ /* 0x000fe20008000000 */
[----:B------:R-:W-:-:S03]  /*01e0*/  USHF.L.U32 UR5, UR5, 0x1, URZ ;  /* 0x0000000105057899 */ /* 0x000fc600080006ff */
[----:B------:R-:W-:-:S05]  /*01f0*/  @P0 IMAD R3, R3, 0x4, R0 ;  /* 0x0000000403030824 */ /* 0x000fca00078e0200 */
[----:B------:R-:W-:Y:S01]  /*0200*/  @P0 LDS R8, [R3] ;  /* 0x0000000003080984 */ /* 0x000fe20000000800 */
[----:B------:R-:W-:Y:S06]  /*0210*/  BAR.SYNC.DEFER_BLOCKING 0x0 ;  /* 0x0000000000007b1d */ /* 0x000fec0000010000 */
[----:B------:R-:W1:Y:S02]  /*0220*/  @P0 LDS R9, [R4] ;  /* 0x0000000004090984 */ /* 0x000e640000000800 */
[----:B-1----:R-:W-:-:S05]  /*0230*/  @P0 IMAD.IADD R9, R8, 0x1, R9 ;  /* 0x0000000108090824 */ /* 0x002fca00078e0209 */
[----:B------:R1:W-:Y:S01]  /*0240*/  @P0 STS [R4], R9 ;  /* 0x0000000904000388 */ /* 0x0003e20000000800 */
[----:B------:R-:W-:Y:S01]  /*0250*/  BAR.SYNC.DEFER_BLOCKING 0x0 ;  /* 0x0000000000007b1d */ /* 0x000fe20000010000 */
[----:B------:R-:W-:-:S13]  /*0260*/  ISETP.LE.U32.AND P0, PT, R11, UR5, PT ;  /* 0x000000050b007c0c */ /* 0x000fda000bf03070 */
[----:B-1----:R-:W-:Y:S05]  /*0270*/  @!P0 BRA `(.L_x_224) ;  /* 0xfffffffc00d08947 */ /* 0x002fea000383ffff */
.L_x_223:
[----:B------:R-:W-:Y:S01]  /*0280*/  LDS R3, [R4] ;  /* 0x0000000004037984 */ /* 0x000fe20000000800 */
[----:B------:R-:W-:Y:S01]  /*0290*/  ISETP.NE.AND P0, PT, R13, RZ, PT ;  /* 0x000000ff0d00720c */ /* 0x000fe20003f05270 */
[----:B------:R-:W-:Y:S02]  /*02a0*/  UIADD3 UR4, UPT, UPT, UR4, 0x1, URZ ;  /* 0x0000000104047890 */ /* 0x000fe4000fffe0ff */
[----:B------:R-:W1:Y:S02]  /*02b0*/  LDS R9, [R7+-0x4] ;  /* 0xfffffc0007097984 */ /* 0x000e640000000800 */
[----:B------:R-:W-:Y:S01]  /*02c0*/  UISETP.NE.AND UP0, UPT, UR4, 0x20, UPT ;  /* 0x000000200400788c */ /* 0x000fe2000bf05270 */
[----:B-1----:R-:W-:-:S07]  /*02d0*/  IADD3 R9, PT, PT, -R9, R6, R3 ;  /* 0x0000000609097210 */ /* 0x002fce0007ffe103 */
[----:B------:R-:W-:-:S04]  /*02e0*/  @!P0 IMAD.IADD R9, R10, 0x1, -R3 ;  /* 0x000000010a098824 */ /* 0x000fc800078e0a03 */
[----:B------:R-:W-:Y:S01]  /*02f0*/  IMAD R9, R9, 0x4, R0 ;  /* 0x0000000409097824 */ /* 0x000fe200078e0200 */
[----:B------:R-:W-:Y:S06]  /*0300*/  BAR.SYNC.DEFER_BLOCKING 0x0 ;  /* 0x0000000000007b1d */ /* 0x000fec0000010000 */
[----:B------:R1:W-:Y:S02]  /*0310*/  STS [R9], R2 ;  /* 0x0000000209007388 */ /* 0x0003e40000000800 */
[----:B------:R-:W-:Y:S06]  /*0320*/  BAR.SYNC.DEFER_BLOCKING 0x0 ;  /* 0x0000000000007b1d */ /* 0x000fec0000010000 */
[----:B------:R-:W-:Y:S05]  /*0330*/  BRA.U UP0, `(.L_x_225) ;  /* 0xfffffffd00807547 */ /* 0x000fea000b83ffff */
[----:B------:R-:W2:Y:S01]  /*0340*/  LDCU UR4, c[0x0][0x388] ;  /* 0x00007100ff0477ac */ /* 0x000ea20008000800 */
[----:B------:R-:W-:Y:S01]  /*0350*/  BAR.SYNC.DEFER_BLOCKING 0x0 ;  /* 0x0000000000007b1d */ /* 0x000fe20000010000 */
[----:B--2---:R-:W-:-:S13]  /*0360*/  ISETP.GE.AND P0, PT, R5, UR4, PT ;  /* 0x0000000405007c0c */ /* 0x004fda000bf06270 */
[----:B------:R-:W2:Y:S01]  /*0370*/  @!P0 LDS R7, [R4] ;  /* 0x0000000004078984 */ /* 0x000ea20000000800 */
[----:B-1----:R-:W1:Y:S02]  /*0380*/  @!P0 LDC.64 R2, c[0x0][0x390] ;  /* 0x0000e400ff028b82 */ /* 0x002e640000000a00 */
[----:B-1----:R-:W-:-:S05]  /*0390*/  @!P0 IMAD.WIDE R2, R5, 0x4, R2 ;  /* 0x0000000405028825 */ /* 0x002fca00078e0202 */
[----:B--2---:R-:W-:Y:S01]  /*03a0*/  @!P0 STG.E desc[UR6][R2.64], R7 ;  /* 0x0000000702008986 */ /* 0x004fe2000c101906 */
[----:B------:R-:W-:Y:S06]  /*03b0*/  BAR.SYNC.DEFER_BLOCKING 0x0 ;  /* 0x0000000000007b1d */ /* 0x000fec0000010000 */
[----:B------:R-:W-:Y:S05]  /*03c0*/  EXIT ;  /* 0x000000000000794d */ /* 0x000fea0003800000 */
.L_x_226:
        /* <DEDUP_REMOVED lines=11> */
.L_x_232:


//--------------------- .nv.shared._ZN3cub18CUB_300001_SM_10006detail10radix_sort29DeviceRadixSortOnesweepKernelINS1_5radix10policy_hubIjNS0_8NullTypeEyE10Policy1000ELNS0_9SortOrderE0EjS6_yiiNS1_21identity_decomposer_tEEEvPT5_SC_PT3_PKSD_PT1_PKSH_PT2_PKSL_T4_iiT6_ --------------------------
	.section	.nv.shared._ZN3cub18CUB_300001_SM_10006detail10radix_sort29DeviceRadixSortOnesweepKernelINS1_5radix10policy_hubIjNS0_8NullTypeEyE10Policy1000ELNS0_9SortOrderE0EjS6_yiiNS1_21identity_decomposer_tEEEvPT5_SC_PT3_PKSD_PT1_PKSH_PT2_PKSL_T4_iiT6_,"aw",@nobits
	.sectionflags	@""
	.align	16
.nv.shared._ZN3cub18CUB_300001_SM_10006detail10radix_sort29DeviceRadixSortOnesweepKernelINS1_5radix10policy_hubIjNS0_8NullTypeEyE10Policy1000ELNS0_9SortOrderE0EjS6_yiiNS1_21identity_decomposer_tEEEvPT5_SC_PT3_PKSD_PT1_PKSH_PT2_PKSL_T4_iiT6_:
	.zero		32256


//--------------------- .nv.shared.reserved.0     --------------------------
	.section	.nv.shared.reserved.0,"aw",@nobits
	.weak		__nv_reservedSMEM_offset_0_alias
	.size		__nv_reservedSMEM_offset_0_alias, 0, 64
	.other		__nv_reservedSMEM_offset_0_alias,@"STO_CUDA_RESERVED_SHARED STV_DEFAULT"
__nv_reservedSMEM_offset_0_alias:
	.zero		0
	.zero		64


//--------------------- .nv.global                --------------------------
	.section	.nv.global,"aw",@nobits
.nv.global:
	.type		_ZN34_INTERNAL_fe67c3b6_4_k_cu_7edce4c26thrust24THRUST_300001_SM_1000_NS12placeholders2_8E,@object
	.size		_ZN34_INTERNAL_fe67c3b6_4_k_cu_7edce4c26thrust24THRUST_300001_SM_1000_NS12placeholders2_8E,(_ZN34_INTERNAL_fe67c3b6_4_k_cu_7edce4c24cuda3std3__436_GLOBAL__N__fe67c3b6_4_k_cu_7edce4c26ignoreE - _ZN34_INTERNAL_fe67c3b6_4_k_cu_7edce4c26thrust24THRUST_300001_SM_1000_NS12placeholders2_8E)
_ZN34_INTERNAL_fe67c3b6_4_k_cu_7edce4c26thrust24THRUST_300001_SM_1000_NS12placeholders2_8E:
	.zero		1
	.type		_ZN34_INTERNAL_fe67c3b6_4_k_cu_7edce4c24cuda3std3__436_GLOBAL__N__fe67c3b6_4_k_cu_7edce4c26ignoreE,@object
	.size		_ZN34_INTERNAL_fe67c3b6_4_k_cu_7edce4c24cuda3std3__436_GLOBAL__N__fe67c3b6_4_k_cu_7edce4c26ignoreE,(_ZN34_INTERNAL_fe67c3b6_4_k_cu_7edce4c24cuda3std6ranges3__45__cpo4dataE - _ZN34_INTERNAL_fe67c3b6_4_k_cu_7edce4c24cuda3std3__436_GLOBAL__N__fe67c3b6_4_k_cu_7edce4c26ignoreE)
_ZN34_INTERNAL_fe67c3b6_4_k_cu_7edce4c24cuda3std3__436_GLOBAL__N__fe67c3b6_4_k_cu_7edce4c26ignoreE:
	.zero		1
	.type		_ZN34_INTERNAL_fe67c3b6_4_k_cu_7edce4c24cuda3std6ranges3__45__cpo4dataE,@object
	.size		_ZN34_INTERNAL_fe67c3b6_4_k_cu_7edce4c24cuda3std6ranges3__45__cpo4dataE,(_ZN34_INTERNAL_fe67c3b6_4_k_cu_7edce4c26thrust24THRUST_300001_SM_1000_NS6system3cpp3parE - _ZN34_INTERNAL_fe67c3b6_4_k_cu_7edce4c24cuda3std6ranges3__45__cpo4dataE)
_ZN34_INTERNAL_fe67c3b6_4_k_cu_7edce4c24cuda3std6ranges3__45__cpo4dataE:
	.zero		1
	.type		_ZN34_INTERNAL_fe67c3b6_4_k_cu_7edce4c26thrust24THRUST_300001_SM_1000_NS6system3cpp3parE,@object
	.size		_ZN34_INTERNAL_fe67c3b6_4_k_cu_7edce4c26thrust24THRUST_300001_SM_1000_NS6system3cpp3parE,(_ZN34_INTERNAL_fe67c3b6_4_k_cu_7edce4c24cuda3std3__45__cpo5beginE - _ZN34_INTERNAL_fe67c3b6_4_k_cu_7edce4c26thrust24THRUST_300001_SM_1000_NS6system3cpp3parE)
_ZN34_INTERNAL_fe67c3b6_4_k_cu_7edce4c26thrust24THRUST_300001_SM_1000_NS6system3cpp3parE:
	.zero		1
	.type		_ZN34_INTERNAL_fe67c3b6_4_k_cu_7edce4c24cuda3std3__45__cpo5beginE,@object
	.size		_ZN34_INTERNAL_fe67c3b6_4_k_cu_7edce4c24cuda3std3__45__cpo5beginE,(_ZN34_INTERNAL_fe67c3b6_4_k_cu_7edce4c24cuda3std6ranges3__45__cpo5beginE - _ZN34_INTERNAL_fe67c3b6_4_k_cu_7edce4c24cuda3std3__45__cpo5beginE)
_ZN34_INTERNAL_fe67c3b6_4_k_cu_7edce4c24cuda3std3__45__cpo5beginE:
	.zero		1
	.type		_ZN34_INTERNAL_fe67c3b6_4_k_cu_7edce4c24cuda3std6ranges3__45__cpo5beginE,@object
	.size		_ZN34_INTERNAL_fe67c3b6_4_k_cu_7edce4c24cuda3std6ranges3__45__cpo5beginE,(_ZN34_INTERNAL_fe67c3b6_4_k_cu_7edce4c26thrust24THRUST_300001_SM_1000_NS6deviceE - _ZN34_INTERNAL_fe67c3b6_4_k_cu_7edce4c24cuda3std6ranges3__45__cpo5beginE)
_ZN34_INTERNAL_fe67c3b6_4_k_cu_7edce4c24cuda3std6ranges3__45__cpo5beginE:
	.zero		1
	.type		_ZN34_INTERNAL_fe67c3b6_4_k_cu_7edce4c26thrust24THRUST_300001_SM_1000_NS6deviceE,@object
	.size		_ZN34_INTERNAL_fe67c3b6_4_k_cu_7edce4c26thrust24THRUST_300001_SM_1000_NS6deviceE,(_ZN34_INTERNAL_fe67c3b6_4_k_cu_7edce4c24cuda3std3__47nulloptE - _ZN34_INTERNAL_fe67c3b6_4_k_cu_7edce4c26thrust24THRUST_300001_SM_1000_NS6deviceE)
_ZN34_INTERNAL_fe67c3b6_4_k_cu_7edce4c26thrust24THRUST_300001_SM_1000_NS6deviceE:
	.zero		1
	.type		_ZN34_INTERNAL_fe67c3b6_4_k_cu_7edce4c24cuda3std3__47nulloptE,@object
	.size		_ZN34_INTERNAL_fe67c3b6_4_k_cu_7edce4c24cuda3std3__47nulloptE,(_ZN34_INTERNAL_fe67c3b6_4_k_cu_7edce4c24cuda3std6ranges3__45__cpo8distanceE - _ZN34_INTERNAL_fe67c3b6_4_k_cu_7edce4c24cuda3std3__47nulloptE)
_ZN34_INTERNAL_fe67c3b6_4_k_cu_7edce4c24cuda3std3__47nulloptE:
	.zero		1
	.type		_ZN34_INTERNAL_fe67c3b6_4_k_cu_7edce4c24cuda3std6ranges3__45__cpo8distanceE,@object
	.size		_ZN34_INTERNAL_fe67c3b6_4_k_cu_7edce4c24cuda3std6ranges3__45__cpo8distanceE,(_ZN34_INTERNAL_fe67c3b6_4_k_cu_7edce4c26thrust24THRUST_300001_SM_1000_NS12placeholders2_4E - _ZN34_INTERNAL_fe67c3b6_4_k_cu_7edce4c24cuda3std6ranges3__45__cpo8distanceE)
_ZN34_INTERNAL_fe67c3b6_4_k_cu_7edce4c24cuda3std6ranges3__45__cpo8distanceE:
	.zero		1
	.type		_ZN34_INTERNAL_fe67c3b6_4_k_cu_7edce4c26thrust24THRUST_300001_SM_1000_NS12placeholders2_4E,@object
	.size		_ZN34_INTERNAL_fe67c3b6_4_k_cu_7edce4c26thrust24THRUST_300001_SM_1000_NS12placeholders2_4E,(_ZN34_INTERNAL_fe67c3b6_4_k_cu_7edce4c24cuda3std3__45__cpo6rbeginE - _ZN34_INTERNAL_fe67c3b6_4_k_cu_7edce4c26thrust24THRUST_300001_SM_1000_NS12placeholders2_4E)
_ZN34_INTERNAL_fe67c3b6_4_k_cu_7edce4c26thrust24THRUST_300001_SM_1000_NS12placeholders2_4E:
	.zero		1
	.type		_ZN34_INTERNAL_fe67c3b6_4_k_cu_7edce4c24cuda3std3__45__cpo6rbeginE,@object
	.size		_ZN34_INTERNAL_fe67c3b6_4_k_cu_7edce4c24cuda3std3__45__cpo6rbeginE,(_ZN34_INTERNAL_fe67c3b6_4_k_cu_7edce4c24cuda3std6ranges3__45__cpo7advanceE - _ZN34_INTERNAL_fe67c3b6_4_k_cu_7edce4c24cuda3std3__45__cpo6rbeginE)
_ZN34_INTERNAL_fe67c3b6_4_k_cu_7edce4c24cuda3std3__45__cpo6rbeginE:
	.zero		1
	.type		_ZN34_INTERNAL_fe67c3b6_4_k_cu_7edce4c24cuda3std6ranges3__45__cpo7advanceE,@object
	.size		_ZN34_INTERNAL_fe67c3b6_4_k_cu_7edce4c24cuda3std6ranges3__45__cpo7advanceE,(_ZN34_INTERNAL_fe67c3b6_4_k_cu_7edce4c26thrust24THRUST_300001_SM_1000_NS12placeholders3_10E - _ZN34_INTERNAL_fe67c3b6_4_k_cu_7edce4c24cuda3std6ranges3__45__cpo7advanceE)
_ZN34_INTERNAL_fe67c3b6_4_k_cu_7edce4c24cuda3std6ranges3__45__cpo7advanceE:
	.zero		1
	.type		_ZN34_INTERNAL_fe67c3b6_4_k_cu_7edce4c26thrust24THRUST_300001_SM_1000_NS12placeholders3_10E,@object
	.size		_ZN34_INTERNAL_fe67c3b6_4_k_cu_7edce4c26thrust24THRUST_300001_SM_1000_NS12placeholders3_10E,(_ZN34_INTERNAL_fe67c3b6_4_k_cu_7edce4c24cuda3std3__48in_placeE - _ZN34_INTERNAL_fe67c3b6_4_k_cu_7edce4c26thrust24THRUST_300001_SM_1000_NS12placeholders3_10E)
_ZN34_INTERNAL_fe67c3b6_4_k_cu_7edce4c26thrust24THRUST_300001_SM_1000_NS12placeholders3_10E:
	.zero		1
	.type		_ZN34_INTERNAL_fe67c3b6_4_k_cu_7edce4c24cuda3std3__48in_placeE,@object
	.size		_ZN34_INTERNAL_fe67c3b6_4_k_cu_7edce4c24cuda3std3__48in_placeE,(_ZN34_INTERNAL_fe67c3b6_4_k_cu_7edce4c24cuda3std6ranges3__45__cpo4sizeE - _ZN34_INTERNAL_fe67c3b6_4_k_cu_7edce4c24cuda3std3__48in_placeE)
_ZN34_INTERNAL_fe67c3b6_4_k_cu_7edce4c24cuda3std3__48in_placeE:
	.zero		1
	.type		_ZN34_INTERNAL_fe67c3b6_4_k_cu_7edce4c24cuda3std6ranges3__45__cpo4sizeE,@object
	.size		_ZN34_INTERNAL_fe67c3b6_4_k_cu_7edce4c24cuda3std6ranges3__45__cpo4sizeE,(_ZN34_INTERNAL_fe67c3b6_4_k_cu_7edce4c26thrust24THRUST_300001_SM_1000_NS12placeholders2_2E - _ZN34_INTERNAL_fe67c3b6_4_k_cu_7edce4c24cuda3std6ranges3__45__cpo4sizeE)
_ZN34_INTERNAL_fe67c3b6_4_k_cu_7edce4c24cuda3std6ranges3__45__cpo4sizeE:
	.zero		1
	.type		_ZN34_INTERNAL_fe67c3b6_4_k_cu_7edce4c26thrust24THRUST_300001_SM_1000_NS12placeholders2_2E,@object
	.size		_ZN34_INTERNAL_fe67c3b6_4_k_cu_7edce4c26thrust24THRUST_300001_SM_1000_NS12placeholders2_2E,(_ZN34_INTERNAL_fe67c3b6_4_k_cu_7edce4c24cuda3std3__45__cpo6cbeginE - _ZN34_INTERNAL_fe67c3b6_4_k_cu_7edce4c26thrust24THRUST_300001_SM_1000_NS12placeholders2_2E)
_ZN34_INTERNAL_fe67c3b6_4_k_cu_7edce4c26thrust24THRUST_300001_SM_1000_NS12placeholders2_2E:
	.zero		1
	.type		_ZN34_INTERNAL_fe67c3b6_4_k_cu_7edce4c24cuda3std3__45__cpo6cbeginE,@object
	.size		_ZN34_INTERNAL_fe67c3b6_4_k_cu_7edce4c24cuda3std3__45__cpo6cbeginE,(_ZN34_INTERNAL_fe67c3b6_4_k_cu_7edce4c24cuda3std6ranges3__45__cpo6cbeginE - _ZN34_INTERNAL_fe67c3b6_4_k_cu_7edce4c24cuda3std3__45__cpo6cbeginE)
_ZN34_INTERNAL_fe67c3b6_4_k_cu_7edce4c24cuda3std3__45__cpo6cbeginE:
	.zero		1
	.type		_ZN34_INTERNAL_fe67c3b6_4_k_cu_7edce4c24cuda3std6ranges3__45__cpo6cbeginE,@object
	.size		_ZN34_INTERNAL_fe67c3b6_4_k_cu_7edce4c24cuda3std6ranges3__45__cpo6cbeginE,(_ZN34_INTERNAL_fe67c3b6_4_k_cu_7edce4c26thrust24THRUST_300001_SM_1000_NS12placeholders2_6E - _ZN34_INTERNAL_fe67c3b6_4_k_cu_7edce4c24cuda3std6ranges3__45__cpo6cbeginE)
_ZN34_INTERNAL_fe67c3b6_4_k_cu_7edce4c24cuda3std6ranges3__45__cpo6cbeginE:
	.zero		1
	.type		_ZN34_INTERNAL_fe67c3b6_4_k_cu_7edce4c26thrust24THRUST_300001_SM_1000_NS12placeholders2_6E,@object
	.size		_ZN34_INTERNAL_fe67c3b6_4_k_cu_7edce4c26thrust24THRUST_300001_SM_1000_NS12placeholders2_6E,(_ZN34_INTERNAL_fe67c3b6_4_k_cu_7edce4c24cuda3std3__45__cpo7crbeginE - _ZN34_INTERNAL_fe67c3b6_4_k_cu_7edce4c26thrust24THRUST_300001_SM_1000_NS12placeholders2_6E)
_ZN34_INTERNAL_fe67c3b6_4_k_cu_7edce4c26thrust24THRUST_300001_SM_1000_NS12placeholders2_6E:
	.zero		1
	.type		_ZN34_INTERNAL_fe67c3b6_4_k_cu_7edce4c24cuda3std3__45__cpo7crbeginE,@object
	.size		_ZN34_INTERNAL_fe67c3b6_4_k_cu_7edce4c24cuda3std3__45__cpo7crbeginE,(_ZN34_INTERNAL_fe67c3b6_4_k_cu_7edce4c24cuda3std6ranges3__45__cpo4nextE - _ZN34_INTERNAL_fe67c3b6_4_k_cu_7edce4c24cuda3std3__45__cpo7crbeginE)
_ZN34_INTERNAL_fe67c3b6_4_k_cu_7edce4c24cuda3std3__45__cpo7crbeginE:
	.zero		1
	.type		_ZN34_INTERNAL_fe67c3b6_4_k_cu_7edce4c24cuda3std6ranges3__45__cpo4nextE,@object
	.size		_ZN34_INTERNAL_fe67c3b6_4_k_cu_7edce4c24cuda3std6ranges3__45__cpo4nextE,(_ZN34_INTERNAL_fe67c3b6_4_k_cu_7edce4c24cuda3std6ranges3__45__cpo4swapE - _ZN34_INTERNAL_fe67c3b6_4_k_cu_7edce4c24cuda3std6ranges3__45__cpo4nextE)
_ZN34_INTERNAL_fe67c3b6_4_k_cu_7edce4c24cuda3std6ranges3__45__cpo4nextE:
	.zero		1
	.type		_ZN34_INTERNAL_fe67c3b6_4_k_cu_7edce4c24cuda3std6ranges3__45__cpo4swapE,@object
	.size		_ZN34_INTERNAL_fe67c3b6_4_k_cu_7edce4c24cuda3std6ranges3__45__cpo4swapE,(_ZN34_INTERNAL_fe67c3b6_4_k_cu_7edce4c26thrust24THRUST_300001_SM_1000_NS8cuda_cub10par_nosyncE - _ZN34_INTERNAL_fe67c3b6_4_k_cu_7edce4c24cuda3std6ranges3__45__cpo4swapE)
_ZN34_INTERNAL_fe67c3b6_4_k_cu_7edce4c24cuda3std6ranges3__45__cpo4swapE:
	.zero		1
	.type		_ZN34_INTERNAL_fe67c3b6_4_k_cu_7edce4c26thrust24THRUST_300001_SM_1000_NS8cuda_cub10par_nosyncE,@object
	.size		_ZN34_INTERNAL_fe67c3b6_4_k_cu_7edce4c26thrust24THRUST_300001_SM_1000_NS8cuda_cub10par_nosyncE,(_ZN34_INTERNAL_fe67c3b6_4_k_cu_7edce4c26thrust24THRUST_300001_SM_1000_NS3seqE - _ZN34_INTERNAL_fe67c3b6_4_k_cu_7edce4c26thrust24THRUST_300001_SM_1000_NS8cuda_cub10par_nosyncE)
_ZN34_INTERNAL_fe67c3b6_4_k_cu_7edce4c26thrust24THRUST_300001_SM_1000_NS8cuda_cub10par_nosyncE:
	.zero		1
	.type		_ZN34_INTERNAL_fe67c3b6_4_k_cu_7edce4c26thrust24THRUST_300001_SM_1000_NS3seqE,@object
	.size		_ZN34_INTERNAL_fe67c3b6_4_k_cu_7edce4c26thrust24THRUST_300001_SM_1000_NS3seqE,(_ZN34_INTERNAL_fe67c3b6_4_k_cu_7edce4c24cuda3std3__420unreachable_sentinelE - _ZN34_INTERNAL_fe67c3b6_4_k_cu_7edce4c26thrust24THRUST_300001_SM_1000_NS3seqE)
_ZN34_INTERNAL_fe67c3b6_4_k_cu_7edce4c26thrust24THRUST_300001_SM_1000_NS3seqE:
	.zero		1
	.type		_ZN34_INTERNAL_fe67c3b6_4_k_cu_7edce4c24cuda3std3__420unreachable_sentinelE,@object
	.size		_ZN34_INTERNAL_fe67c3b6_4_k_cu_7edce4c24cuda3std3__420unreachable_sentinelE,(_ZN34_INTERNAL_fe67c3b6_4_k_cu_7edce4c24cuda3std6ranges3__45__cpo5ssizeE - _ZN34_INTERNAL_fe67c3b6_4_k_cu_7edce4c24cuda3std3__420unreachable_sentinelE)
_ZN34_INTERNAL_fe67c3b6_4_k_cu_7edce4c24cuda3std3__420unreachable_sentinelE:
	.zero		1
	.type		_ZN34_INTERNAL_fe67c3b6_4_k_cu_7edce4c24cuda3std6ranges3__45__cpo5ssizeE,@object
	.size		_ZN34_INTERNAL_fe67c3b6_4_k_cu_7edce4c24cuda3std6ranges3__45__cpo5ssizeE,(_ZN34_INTERNAL_fe67c3b6_4_k_cu_7edce4c26thrust24THRUST_300001_SM_1000_NS12placeholders2_3E - _ZN34_INTERNAL_fe67c3b6_4_k_cu_7edce4c24cuda3std6ranges3__45__cpo5ssizeE)
_ZN34_INTERNAL_fe67c3b6_4_k_cu_7edce4c24cuda3std6ranges3__45__cpo5ssizeE:
	.zero		1
	.type		_ZN34_INTERNAL_fe67c3b6_4_k_cu_7edce4c26thrust24THRUST_300001_SM_1000_NS12placeholders2_3E,@object
	.size		_ZN34_INTERNAL_fe67c3b6_4_k_cu_7edce4c26thrust24THRUST_300001_SM_1000_NS12placeholders2_3E,(_ZN34_INTERNAL_fe67c3b6_4_k_cu_7edce4c24cuda3std3__45__cpo4cendE - _ZN34_INTERNAL_fe67c3b6_4_k_cu_7edce4c26thrust24THRUST_300001_SM_1000_NS12placeholders2_3E)
_ZN34_INTERNAL_fe67c3b6_4_k_cu_7edce4c26thrust24THRUST_300001_SM_1000_NS12placeholders2_3E:
	.zero		1
	.type		_ZN34_INTERNAL_fe67c3b6_4_k_cu_7edce4c24cuda3std3__45__cpo4cendE,@object
	.size		_ZN34_INTERNAL_fe67c3b6_4_k_cu_7edce4c24cuda3std3__45__cpo4cendE,(_ZN34_INTERNAL_fe67c3b6_4_k_cu_7edce4c24cuda3std6ranges3__45__cpo4cendE - _ZN34_INTERNAL_fe67c3b6_4_k_cu_7edce4c24cuda3std3__45__cpo4cendE)
_ZN34_INTERNAL_fe67c3b6_4_k_cu_7edce4c24cuda3std3__45__cpo4cendE:
	.zero		1
	.type		_ZN34_INTERNAL_fe67c3b6_4_k_cu_7edce4c24cuda3std6ranges3__45__cpo4cendE,@object
	.size		_ZN34_INTERNAL_fe67c3b6_4_k_cu_7edce4c24cuda3std6ranges3__45__cpo4cendE,(_ZN34_INTERNAL_fe67c3b6_4_k_cu_7edce4c26thrust24THRUST_300001_SM_1000_NS12placeholders2_7E - _ZN34_INTERNAL_fe67c3b6_4_k_cu_7edce4c24cuda3std6ranges3__45__cpo4cendE)
_ZN34_INTERNAL_fe67c3b6_4_k_cu_7edce4c24cuda3std6ranges3__45__cpo4cendE:
	.zero		1
	.type		_ZN34_INTERNAL_fe67c3b6_4_k_cu_7edce4c26thrust24THRUST_300001_SM_1000_NS12placeholders2_7E,@object
	.size		_ZN34_INTERNAL_fe67c3b6_4_k_cu_7edce4c26thrust24THRUST_300001_SM_1000_NS12placeholders2_7E,(_ZN34_INTERNAL_fe67c3b6_4_k_cu_7edce4c24cuda3std3__45__cpo5crendE - _ZN34_INTERNAL_fe67c3b6_4_k_cu_7edce4c26thrust24THRUST_300001_SM_1000_NS12placeholders2_7E)
_ZN34_INTERNAL_fe67c3b6_4_k_cu_7edce4c26thrust24THRUST_300001_SM_1000_NS12placeholders2_7E:
	.zero		1
	.type		_ZN34_INTERNAL_fe67c3b6_4_k_cu_7edce4c24cuda3std3__45__cpo5crendE,@object
	.size		_ZN34_INTERNAL_fe67c3b6_4_k_cu_7edce4c24cuda3std3__45__cpo5crendE,(_ZN34_INTERNAL_fe67c3b6_4_k_cu_7edce4c24cuda3std6ranges3__45__cpo4prevE - _ZN34_INTERNAL_fe67c3b6_4_k_cu_7edce4c24cuda3std3__45__cpo5crendE)
_ZN34_INTERNAL_fe67c3b6_4_k_cu_7edce4c24cuda3std3__45__cpo5crendE:
	.zero		1
	.type		_ZN34_INTERNAL_fe67c3b6_4_k_cu_7edce4c24cuda3std6ranges3__45__cpo4prevE,@object
	.size		_ZN34_INTERNAL_fe67c3b6_4_k_cu_7edce4c24cuda3std6ranges3__45__cpo4prevE,(_ZN34_INTERNAL_fe67c3b6_4_k_cu_7edce4c24cuda3std6ranges3__45__cpo9iter_moveE - _ZN34_INTERNAL_fe67c3b6_4_k_cu_7edce4c24cuda3std6ranges3__45__cpo4prevE)
_ZN34_INTERNAL_fe67c3b6_4_k_cu_7edce4c24cuda3std6ranges3__45__cpo4prevE:
	.zero		1
	.type		_ZN34_INTERNAL_fe67c3b6_4_k_cu_7edce4c24cuda3std6ranges3__45__cpo9iter_moveE,@object
	.size		_ZN34_INTERNAL_fe67c3b6_4_k_cu_7edce4c24cuda3std6ranges3__45__cpo9iter_moveE,(_ZN34_INTERNAL_fe67c3b6_4_k_cu_7edce4c26thrust24THRUST_300001_SM_1000_NS6system6detail10sequential3seqE - _ZN34_INTERNAL_fe67c3b6_4_k_cu_7edce4c24cuda3std6ranges3__45__cpo9iter_moveE)
_ZN34_INTERNAL_fe67c3b6_4_k_cu_7edce4c24cuda3std6ranges3__45__cpo9iter_moveE:
	.zero		1
	.type		_ZN34_INTERNAL_fe67c3b6_4_k_cu_7edce4c26thrust24THRUST_300001_SM_1000_NS6system6detail10sequential3seqE,@object
	.size		_ZN34_INTERNAL_fe67c3b6_4_k_cu_7edce4c26thrust24THRUST_300001_SM_1000_NS6system6detail10sequential3seqE,(_ZN34_INTERNAL_fe67c3b6_4_k_cu_7edce4c26thrust24THRUST_300001_SM_1000_NS12placeholders2_9E - _ZN34_INTERNAL_fe67c3b6_4_k_cu_7edce4c26thrust24THRUST_300001_SM_1000_NS6system6detail10sequential3seqE)
_ZN34_INTERNAL_fe67c3b6_4_k_cu_7edce4c26thrust24THRUST_300001_SM_1000_NS6system6detail10sequential3seqE:
	.zero		1
	.type		_ZN34_INTERNAL_fe67c3b6_4_k_cu_7edce4c26thrust24THRUST_300001_SM_1000_NS12placeholders2_9E,@object
	.size		_ZN34_INTERNAL_fe67c3b6_4_k_cu_7edce4c26thrust24THRUST_300001_SM_1000_NS12placeholders2_9E,(_ZN34_INTERNAL_fe67c3b6_4_k_cu_7edce4c24cuda3std3__419piecewise_constructE - _ZN34_INTERNAL_fe67c3b6_4_k_cu_7edce4c26thrust24THRUST_300001_SM_1000_NS12placeholders2_9E)
_ZN34_INTERNAL_fe67c3b6_4_k_cu_7edce4c26thrust24THRUST_300001_SM_1000_NS12placeholders2_9E:
	.zero		1
	.type		_ZN34_INTERNAL_fe67c3b6_4_k_cu_7edce4c24cuda3std3__419piecewise_constructE,@object
	.size		_ZN34_INTERNAL_fe67c3b6_4_k_cu_7edce4c24cuda3std3__419piecewise_constructE,(_ZN34_INTERNAL_fe67c3b6_4_k_cu_7edce4c24cuda3std6ranges3__45__cpo5cdataE - _ZN34_INTERNAL_fe67c3b6_4_k_cu_7edce4c24cuda3std3__419piecewise_constructE)
_ZN34_INTERNAL_fe67c3b6_4_k_cu_7edce4c24cuda3std3__419piecewise_constructE:
	.zero		1
	.type		_ZN34_INTERNAL_fe67c3b6_4_k_cu_7edce4c24cuda3std6ranges3__45__cpo5cdataE,@object
	.size		_ZN34_INTERNAL_fe67c3b6_4_k_cu_7edce4c24cuda3std6ranges3__45__cpo5cdataE,(_ZN34_INTERNAL_fe67c3b6_4_k_cu_7edce4c26thrust24THRUST_300001_SM_1000_NS12placeholders2_1E - _ZN34_INTERNAL_fe67c3b6_4_k_cu_7edce4c24cuda3std6ranges3__45__cpo5cdataE)
_ZN34_INTERNAL_fe67c3b6_4_k_cu_7edce4c24cuda3std6ranges3__45__cpo5cdataE:
	.zero		1
	.type		_ZN34_INTERNAL_fe67c3b6_4_k_cu_7edce4c26thrust24THRUST_300001_SM_1000_NS12placeholders2_1E,@object
	.size		_ZN34_INTERNAL_fe67c3b6_4_k_cu_7edce4c26thrust24THRUST_300001_SM_1000_NS12placeholders2_1E,(_ZN34_INTERNAL_fe67c3b6_4_k_cu_7edce4c24cuda3std3__45__cpo3endE - _ZN34_INTERNAL_fe67c3b6_4_k_cu_7edce4c26thrust24THRUST_300001_SM_1000_NS12placeholders2_1E)
_ZN34_INTERNAL_fe67c3b6_4_k_cu_7edce4c26thrust24THRUST_300001_SM_1000_NS12placeholders2_1E:
	.zero		1
	.type		_ZN34_INTERNAL_fe67c3b6_4_k_cu_7edce4c24cuda3std3__45__cpo3endE,@object
	.size		_ZN34_INTERNAL_fe67c3b6_4_k_cu_7edce4c24cuda3std3__45__cpo3endE,(_ZN34_INTERNAL_fe67c3b6_4_k_cu_7edce4c24cuda3std6ranges3__45__cpo3endE - _ZN34_INTERNAL_fe67c3b6_4_k_cu_7edce4c24cuda3std3__45__cpo3endE)
_ZN34_INTERNAL_fe67c3b6_4_k_cu_7edce4c24cuda3std3__45__cpo3endE:
	.zero		1
	.type		_ZN34_INTERNAL_fe67c3b6_4_k_cu_7edce4c24cuda3std6ranges3__45__cpo3endE,@object
	.size		_ZN34_INTERNAL_fe67c3b6_4_k_cu_7edce4c24cuda3std6ranges3__45__cpo3endE,(_ZN34_INTERNAL_fe67c3b6_4_k_cu_7edce4c26thrust24THRUST_300001_SM_1000_NS12placeholders2_5E - _ZN34_INTERNAL_fe67c3b6_4_k_cu_7edce4c24cuda3std6ranges3__45__cpo3endE)
_ZN34_INTERNAL_fe67c3b6_4_k_cu_7edce4c24cuda3std6ranges3__45__cpo3endE:
	.zero		1
	.type		_ZN34_INTERNAL_fe67c3b6_4_k_cu_7edce4c26thrust24THRUST_300001_SM_1000_NS12placeholders2_5E,@object
	.size		_ZN34_INTERNAL_fe67c3b6_4_k_cu_7edce4c26thrust24THRUST_300001_SM_1000_NS12placeholders2_5E,(_ZN34_INTERNAL_fe67c3b6_4_k_cu_7edce4c24cuda3std3__45__cpo4rendE - _ZN34_INTERNAL_fe67c3b6_4_k_cu_7edce4c26thrust24THRUST_300001_SM_1000_NS12placeholders2_5E)
_ZN34_INTERNAL_fe67c3b6_4_k_cu_7edce4c26thrust24THRUST_300001_SM_1000_NS12placeholders2_5E:
	.zero		1
	.type		_ZN34_INTERNAL_fe67c3b6_4_k_cu_7edce4c24cuda3std3__45__cpo4rendE,@object
	.size		_ZN34_INTERNAL_fe67c3b6_4_k_cu_7edce4c24cuda3std3__45__cpo4rendE,(_ZN34_INTERNAL_fe67c3b6_4_k_cu_7edce4c24cuda3std6ranges3__45__cpo9iter_swapE - _ZN34_INTERNAL_fe67c3b6_4_k_cu_7edce4c24cuda3std3__45__cpo4rendE)
_ZN34_INTERNAL_fe67c3b6_4_k_cu_7edce4c24cuda3std3__45__cpo4rendE:
	.zero		1
	.type		_ZN34_INTERNAL_fe67c3b6_4_k_cu_7edce4c24cuda3std6ranges3__45__cpo9iter_swapE,@object
	.size		_ZN34_INTERNAL_fe67c3b6_4_k_cu_7edce4c24cuda3std6ranges3__45__cpo9iter_swapE,(_ZN34_INTERNAL_fe67c3b6_4_k_cu_7edce4c24cuda3std3__48unexpectE - _ZN34_INTERNAL_fe67c3b6_4_k_cu_7edce4c24cuda3std6ranges3__45__cpo9iter_swapE)
_ZN34_INTERNAL_fe67c3b6_4_k_cu_7edce4c24cuda3std6ranges3__45__cpo9iter_swapE:
	.zero		1
	.type		_ZN34_INTERNAL_fe67c3b6_4_k_cu_7edce4c24cuda3std3__48unexpectE,@object
	.size		_ZN34_INTERNAL_fe67c3b6_4_k_cu_7edce4c24cuda3std3__48unexpectE,(_ZN34_INTERNAL_fe67c3b6_4_k_cu_7edce4c26thrust24THRUST_300001_SM_1000_NS8cuda_cub3parE - _ZN34_INTERNAL_fe67c3b6_4_k_cu_7edce4c24cuda3std3__48unexpectE)
_ZN34_INTERNAL_fe67c3b6_4_k_cu_7edce4c24cuda3std3__48unexpectE:
	.zero		1
	.type		_ZN34_INTERNAL_fe67c3b6_4_k_cu_7edce4c26thrust24THRUST_300001_SM_1000_NS8cuda_cub3parE,@object
	.size		_ZN34_INTERNAL_fe67c3b6_4_k_cu_7edce4c26thrust24THRUST_300001_SM_1000_NS8cuda_cub3parE,(.L_29 - _ZN34_INTERNAL_fe67c3b6_4_k_cu_7edce4c26thrust24THRUST_300001_SM_1000_NS8cuda_cub3parE)
_ZN34_INTERNAL_fe67c3b6_4_k_cu_7edce4c26thrust24THRUST_300001_SM_1000_NS8cuda_cub3parE:
	.zero		1
.L_29:


//--------------------- .nv.shared._ZN3cub18CUB_300001_SM_10006detail10radix_sort33DeviceRadixSortExclusiveSumKernelINS1_5radix10policy_hubIjNS0_8NullTypeEyE10Policy1000EyEEvPT0_ --------------------------
	.section	.nv.shared._ZN3cub18CUB_300001_SM_10006detail10radix_sort33DeviceRadixSortExclusiveSumKernelINS1_5radix10policy_hubIjNS0_8NullTypeEyE10Policy1000EyEEvPT0_,"aw",@nobits
	.sectionflags	@""
	.align	16
.nv.shared._ZN3cub18CUB_300001_SM_10006detail10radix_sort33DeviceRadixSortExclusiveSumKernelINS1_5radix10policy_hubIjNS0_8NullTypeEyE10Policy1000EyEEvPT0_:
	.zero		3360


//--------------------- .nv.shared._ZN3cub18CUB_300001_SM_10006detail10radix_sort30DeviceRadixSortHistogramKernelINS1_5radix10policy_hubIjNS0_8NullTypeEyE10Policy1000ELNS0_9SortOrderE0EjyNS1_21identity_decomposer_tEEEvPT2_PKT1_SB_iiT3_ --------------------------
	.section	.nv.shared._ZN3cub18CUB_300001_SM_10006detail10radix_sort30DeviceRadixSortHistogramKernelINS1_5radix10policy_hubIjNS0_8NullTypeEyE10Policy1000ELNS0_9SortOrderE0EjyNS1_21identity_decomposer_tEEEvPT2_PKT1_SB_iiT3_,"aw",@nobits
	.sectionflags	@""
	.align	16
.nv.shared._ZN3cub18CUB_300001_SM_10006detail10radix_sort30DeviceRadixSortHistogramKernelINS1_5radix10policy_hubIjNS0_8NullTypeEyE10Policy1000ELNS0_9SortOrderE0EjyNS1_21identity_decomposer_tEEEvPT2_PKT1_SB_iiT3_:
	.zero		5120


//--------------------- .nv.shared._ZN3cub18CUB_300001_SM_10006detail10radix_sort31DeviceRadixSortSingleTileKernelINS1_5radix10policy_hubIjNS0_8NullTypeEyE10Policy1000ELNS0_9SortOrderE0EjS6_yNS1_21identity_decomposer_tEEEvPKT1_PSB_PKT2_PSF_T3_iiT4_ --------------------------
	.section	.nv.shared._ZN3cub18CUB_300001_SM_10006detail10radix_sort31DeviceRadixSortSingleTileKernelINS1_5radix10policy_hubIjNS0_8NullTypeEyE10Policy1000ELNS0_9SortOrderE0EjS6_yNS1_21identity_decomposer_tEEEvPKT1_PSB_PKT2_PSF_T3_iiT4_,"aw",@nobits
	.sectionflags	@""
	.align	16
.nv.shared._ZN3cub18CUB_300001_SM_10006detail10radix_sort31DeviceRadixSortSingleTileKernelINS1_5radix10policy_hubIjNS0_8NullTypeEyE10Policy1000ELNS0_9SortOrderE0EjS6_yNS1_21identity_decomposer_tEEEvPKT1_PSB_PKT2_PSF_T3_iiT4_:
	.zero		34880


//--------------------- .nv.shared._ZN3cub18CUB_300001_SM_10006detail11EmptyKernelIvEEvv --------------------------
	.section	.nv.shared._ZN3cub18CUB_300001_SM_10006detail11EmptyKernelIvEEvv,"aw",@nobits
	.sectionflags	@""
	.align	16
	.zero		1024


//--------------------- .nv.shared._Z7sortBlkPiiS_ --------------------------
	.section	.nv.shared._Z7sortBlkPiiS_,"aw",@nobits
	.sectionflags	@""
	.align	16
	.zero		1024


//--------------------- .nv.constant0._ZN3cub18CUB_300001_SM_10006detail10radix_sort29DeviceRadixSortOnesweepKernelINS1_5radix10policy_hubIjNS0_8NullTypeEyE10Policy1000ELNS0_9SortOrderE0EjS6_yiiNS1_21identity_decomposer_tEEEvPT5_SC_PT3_PKSD_PT1_PKSH_PT2_PKSL_T4_iiT6_ --------------------------
	.section	.nv.constant0._ZN3cub18CUB_300001_SM_10006detail10radix_sort29DeviceRadixSortOnesweepKernelINS1_5radix10policy_hubIjNS0_8NullTypeEyE10Policy1000ELNS0_9SortOrderE0EjS6_yiiNS1_21identity_decomposer_tEEEvPT5_SC_PT3_PKSD_PT1_PKSH_PT2_PKSL_T4_iiT6_,"a",@progbits
	.sectionflags	@""
	.align	4
.nv.constant0._ZN3cub18CUB_300001_SM_10006detail10radix_sort29DeviceRadixSortOnesweepKernelINS1_5radix10policy_hubIjNS0_8NullTypeEyE10Policy1000ELNS0_9SortOrderE0EjS6_yiiNS1_21identity_decomposer_tEEEvPT5_SC_PT3_PKSD_PT1_PKSH_PT2_PKSL_T4_iiT6_:
	.zero		973


//--------------------- .nv.constant0._ZN3cub18CUB_300001_SM_10006detail10radix_sort33DeviceRadixSortExclusiveSumKernelINS1_5radix10policy_hubIjNS0_8NullTypeEyE10Policy1000EyEEvPT0_ --------------------------
	.section	.nv.constant0._ZN3cub18CUB_300001_SM_10006detail10radix_sort33DeviceRadixSortExclusiveSumKernelINS1_5radix10policy_hubIjNS0_8NullTypeEyE10Policy1000EyEEvPT0_,"a",@progbits
	.sectionflags	@""
	.align	4
.nv.constant0._ZN3cub18CUB_300001_SM_10006detail10radix_sort33DeviceRadixSortExclusiveSumKernelINS1_5radix10policy_hubIjNS0_8NullTypeEyE10Policy1000EyEEvPT0_:
	.zero		904


//--------------------- .nv.constant0._ZN3cub18CUB_300001_SM_10006detail10radix_sort30DeviceRadixSortHistogramKernelINS1_5radix10policy_hubIjNS0_8NullTypeEyE10Policy1000ELNS0_9SortOrderE0EjyNS1_21identity_decomposer_tEEEvPT2_PKT1_SB_iiT3_ --------------------------
	.section	.nv.constant0._ZN3cub18CUB_300001_SM_10006detail10radix_sort30DeviceRadixSortHistogramKernelINS1_5radix10policy_hubIjNS0_8NullTypeEyE10Policy1000ELNS0_9SortOrderE0EjyNS1_21identity_decomposer_tEEEvPT2_PKT1_SB_iiT3_,"a",@progbits
	.sectionflags	@""
	.align	4
.nv.constant0._ZN3cub18CUB_300001_SM_10006detail10radix_sort30DeviceRadixSortHistogramKernelINS1_5radix10policy_hubIjNS0_8NullTypeEyE10Policy1000ELNS0_9SortOrderE0EjyNS1_21identity_decomposer_tEEEvPT2_PKT1_SB_iiT3_:
	.zero		929


//--------------------- .nv.constant0._ZN3cub18CUB_300001_SM_10006detail10radix_sort31DeviceRadixSortSingleTileKernelINS1_5radix10policy_hubIjNS0_8NullTypeEyE10Policy1000ELNS0_9SortOrderE0EjS6_yNS1_21identity_decomposer_tEEEvPKT1_PSB_PKT2_PSF_T3_iiT4_ --------------------------
	.section	.nv.constant0._ZN3cub18CUB_300001_SM_10006detail10radix_sort31DeviceRadixSortSingleTileKernelINS1_5radix10policy_hubIjNS0_8NullTypeEyE10Policy1000ELNS0_9SortOrderE0EjS6_yNS1_21identity_decomposer_tEEEvPKT1_PSB_PKT2_PSF_T3_iiT4_,"a",@progbits
	.sectionflags	@""
	.align	4
.nv.constant0._ZN3cub18CUB_300001_SM_10006detail10radix_sort31DeviceRadixSortSingleTileKernelINS1_5radix10policy_hubIjNS0_8NullTypeEyE10Policy1000ELNS0_9SortOrderE0EjS6_yNS1_21identity_decomposer_tEEEvPKT1_PSB_PKT2_PSF_T3_iiT4_:
	.zero		945


//--------------------- .nv.constant0._ZN3cub18CUB_300001_SM_10006detail11EmptyKernelIvEEvv --------------------------
	.section	.nv.constant0._ZN3cub18CUB_300001_SM_10006detail11EmptyKernelIvEEvv,"a",@progbits
	.sectionflags	@""
	.align	4
.nv.constant0._ZN3cub18CUB_300001_SM_10006detail11EmptyKernelIvEEvv:
	.zero		896


//--------------------- .nv.constant0._Z7sortBlkPiiS_ --------------------------
	.section	.nv.constant0._Z7sortBlkPiiS_,"a",@progbits
	.sectionflags	@""
	.align	4
.nv.constant0._Z7sortBlkPiiS_:
	.zero		920


//--------------------- SYMBOLS --------------------------

	.type		.nv.reservedSmem.offset0,@object
	.size		.nv.reservedSmem.offset0,0x4
	.type		.nv.reservedSmem.cap,@object
	.size		.nv.reservedSmem.cap,0x4
